//
// Generated by NVIDIA NVVM Compiler
//
// Compiler Build ID: CL-36424714
// Cuda compilation tools, release 13.0, V13.0.88
// Based on NVVM 20.0.0
//

.version 9.0
.target sm_100
.address_size 64

	// .globl	_Z6init_aPi
.extern .func  (.param .b32 func_retval0) vprintf
(
	.param .b64 vprintf_param_0,
	.param .b64 vprintf_param_1
)
;
// _ZZN3cub18CUB_300001_SM_10006detail6reduce28DeviceReduceSingleTileKernelINS2_10policy_hubIijN4cuda3std3__44plusIiEEE10Policy1000EN6thrust24THRUST_300001_SM_1000_NS6detail15normal_iteratorINSD_10device_ptrIiEEEEPijS9_iiNS7_10__identityEEEvT0_T1_T2_T3_T4_T6_E12temp_storage has been demoted
// _ZZN3cub18CUB_300001_SM_10006detail6reduce18DeviceReduceKernelINS2_10policy_hubIijN4cuda3std3__44plusIiEEE10Policy1000EN6thrust24THRUST_300001_SM_1000_NS6detail15normal_iteratorINSD_10device_ptrIiEEEEjS9_iNS7_10__identityEEEvT0_PT3_T1_NS0_13GridEvenShareISN_EET2_T4_E12temp_storage has been demoted
// _ZZN3cub18CUB_300001_SM_10006detail6reduce28DeviceReduceSingleTileKernelINS2_10policy_hubIijN4cuda3std3__44plusIiEEE10Policy1000EPiSC_iS9_iiNS7_10__identityEEEvT0_T1_T2_T3_T4_T6_E12temp_storage has been demoted
// _ZZN3cub18CUB_300001_SM_10006detail6reduce28DeviceReduceSingleTileKernelINS2_10policy_hubIiyN4cuda3std3__44plusIiEEE10Policy1000EN6thrust24THRUST_300001_SM_1000_NS6detail15normal_iteratorINSD_10device_ptrIiEEEEPiyS9_iiNS7_10__identityEEEvT0_T1_T2_T3_T4_T6_E12temp_storage has been demoted
// _ZZN3cub18CUB_300001_SM_10006detail6reduce18DeviceReduceKernelINS2_10policy_hubIiyN4cuda3std3__44plusIiEEE10Policy1000EN6thrust24THRUST_300001_SM_1000_NS6detail15normal_iteratorINSD_10device_ptrIiEEEEyS9_iNS7_10__identityEEEvT0_PT3_T1_NS0_13GridEvenShareISN_EET2_T4_E12temp_storage has been demoted
// _ZZN3cub18CUB_300001_SM_10006detail6reduce28DeviceReduceSingleTileKernelINS2_10policy_hubIiyN4cuda3std3__44plusIiEEE10Policy1000EPiSC_iS9_iiNS7_10__identityEEEvT0_T1_T2_T3_T4_T6_E12temp_storage has been demoted
// _ZZN3cub18CUB_300001_SM_10006detail4scan16DeviceScanKernelINS2_10policy_hubIiiijN4cuda3std3__44plusIvEEE10Policy1000EN6thrust24THRUST_300001_SM_1000_NS6detail15normal_iteratorINSD_10device_ptrIiEEEESI_NS0_13ScanTileStateIiLb1EEES9_NS0_8NullTypeEjiLb0ESL_EEvT0_T1_T2_iT3_T4_T5_E12temp_storage has been demoted
// _ZZN3cub18CUB_300001_SM_10006detail4scan16DeviceScanKernelINS2_10policy_hubIiiimN4cuda3std3__44plusIvEEE10Policy1000EN6thrust24THRUST_300001_SM_1000_NS6detail15normal_iteratorINSD_10device_ptrIiEEEESI_NS0_13ScanTileStateIiLb1EEES9_NS0_8NullTypeEmiLb0ESL_EEvT0_T1_T2_iT3_T4_T5_E12temp_storage has been demoted
.global .align 1 .b8 _ZN34_INTERNAL_d39b34ad_4_k_cu_10f699294cuda3std3__45__cpo5beginE[1];
.global .align 1 .b8 _ZN34_INTERNAL_d39b34ad_4_k_cu_10f699294cuda3std3__45__cpo3endE[1];
.global .align 1 .b8 _ZN34_INTERNAL_d39b34ad_4_k_cu_10f699294cuda3std3__45__cpo6cbeginE[1];
.global .align 1 .b8 _ZN34_INTERNAL_d39b34ad_4_k_cu_10f699294cuda3std3__45__cpo4cendE[1];
.global .align 1 .b8 _ZN34_INTERNAL_d39b34ad_4_k_cu_10f699294cuda3std3__45__cpo6rbeginE[1];
.global .align 1 .b8 _ZN34_INTERNAL_d39b34ad_4_k_cu_10f699294cuda3std3__45__cpo4rendE[1];
.global .align 1 .b8 _ZN34_INTERNAL_d39b34ad_4_k_cu_10f699294cuda3std3__45__cpo7crbeginE[1];
.global .align 1 .b8 _ZN34_INTERNAL_d39b34ad_4_k_cu_10f699294cuda3std3__45__cpo5crendE[1];
.global .align 1 .b8 _ZN34_INTERNAL_d39b34ad_4_k_cu_10f699294cuda3std3__436_GLOBAL__N__d39b34ad_4_k_cu_10f699296ignoreE[1];
.global .align 1 .b8 _ZN34_INTERNAL_d39b34ad_4_k_cu_10f699294cuda3std3__419piecewise_constructE[1];
.global .align 1 .b8 _ZN34_INTERNAL_d39b34ad_4_k_cu_10f699294cuda3std3__48in_placeE[1];
.global .align 1 .b8 _ZN34_INTERNAL_d39b34ad_4_k_cu_10f699294cuda3std3__420unreachable_sentinelE[1];
.global .align 1 .b8 _ZN34_INTERNAL_d39b34ad_4_k_cu_10f699294cuda3std3__47nulloptE[1];
.global .align 1 .b8 _ZN34_INTERNAL_d39b34ad_4_k_cu_10f699294cuda3std3__48unexpectE[1];
.global .align 1 .b8 _ZN34_INTERNAL_d39b34ad_4_k_cu_10f699294cuda3std6ranges3__45__cpo4swapE[1];
.global .align 1 .b8 _ZN34_INTERNAL_d39b34ad_4_k_cu_10f699294cuda3std6ranges3__45__cpo9iter_moveE[1];
.global .align 1 .b8 _ZN34_INTERNAL_d39b34ad_4_k_cu_10f699294cuda3std6ranges3__45__cpo5beginE[1];
.global .align 1 .b8 _ZN34_INTERNAL_d39b34ad_4_k_cu_10f699294cuda3std6ranges3__45__cpo3endE[1];
.global .align 1 .b8 _ZN34_INTERNAL_d39b34ad_4_k_cu_10f699294cuda3std6ranges3__45__cpo6cbeginE[1];
.global .align 1 .b8 _ZN34_INTERNAL_d39b34ad_4_k_cu_10f699294cuda3std6ranges3__45__cpo4cendE[1];
.global .align 1 .b8 _ZN34_INTERNAL_d39b34ad_4_k_cu_10f699294cuda3std6ranges3__45__cpo7advanceE[1];
.global .align 1 .b8 _ZN34_INTERNAL_d39b34ad_4_k_cu_10f699294cuda3std6ranges3__45__cpo9iter_swapE[1];
.global .align 1 .b8 _ZN34_INTERNAL_d39b34ad_4_k_cu_10f699294cuda3std6ranges3__45__cpo4nextE[1];
.global .align 1 .b8 _ZN34_INTERNAL_d39b34ad_4_k_cu_10f699294cuda3std6ranges3__45__cpo4prevE[1];
.global .align 1 .b8 _ZN34_INTERNAL_d39b34ad_4_k_cu_10f699294cuda3std6ranges3__45__cpo4dataE[1];
.global .align 1 .b8 _ZN34_INTERNAL_d39b34ad_4_k_cu_10f699294cuda3std6ranges3__45__cpo5cdataE[1];
.global .align 1 .b8 _ZN34_INTERNAL_d39b34ad_4_k_cu_10f699294cuda3std6ranges3__45__cpo4sizeE[1];
.global .align 1 .b8 _ZN34_INTERNAL_d39b34ad_4_k_cu_10f699294cuda3std6ranges3__45__cpo5ssizeE[1];
.global .align 1 .b8 _ZN34_INTERNAL_d39b34ad_4_k_cu_10f699294cuda3std6ranges3__45__cpo8distanceE[1];
.global .align 1 .b8 _ZN34_INTERNAL_d39b34ad_4_k_cu_10f699296thrust24THRUST_300001_SM_1000_NS8cuda_cub3parE[1];
.global .align 1 .b8 _ZN34_INTERNAL_d39b34ad_4_k_cu_10f699296thrust24THRUST_300001_SM_1000_NS8cuda_cub10par_nosyncE[1];
.global .align 1 .b8 _ZN34_INTERNAL_d39b34ad_4_k_cu_10f699296thrust24THRUST_300001_SM_1000_NS6system6detail10sequential3seqE[1];
.global .align 1 .b8 _ZN34_INTERNAL_d39b34ad_4_k_cu_10f699296thrust24THRUST_300001_SM_1000_NS6system3cpp3parE[1];
.global .align 1 .b8 _ZN34_INTERNAL_d39b34ad_4_k_cu_10f699296thrust24THRUST_300001_SM_1000_NS12placeholders2_1E[1];
.global .align 1 .b8 _ZN34_INTERNAL_d39b34ad_4_k_cu_10f699296thrust24THRUST_300001_SM_1000_NS12placeholders2_2E[1];
.global .align 1 .b8 _ZN34_INTERNAL_d39b34ad_4_k_cu_10f699296thrust24THRUST_300001_SM_1000_NS12placeholders2_3E[1];
.global .align 1 .b8 _ZN34_INTERNAL_d39b34ad_4_k_cu_10f699296thrust24THRUST_300001_SM_1000_NS12placeholders2_4E[1];
.global .align 1 .b8 _ZN34_INTERNAL_d39b34ad_4_k_cu_10f699296thrust24THRUST_300001_SM_1000_NS12placeholders2_5E[1];
.global .align 1 .b8 _ZN34_INTERNAL_d39b34ad_4_k_cu_10f699296thrust24THRUST_300001_SM_1000_NS12placeholders2_6E[1];
.global .align 1 .b8 _ZN34_INTERNAL_d39b34ad_4_k_cu_10f699296thrust24THRUST_300001_SM_1000_NS12placeholders2_7E[1];
.global .align 1 .b8 _ZN34_INTERNAL_d39b34ad_4_k_cu_10f699296thrust24THRUST_300001_SM_1000_NS12placeholders2_8E[1];
.global .align 1 .b8 _ZN34_INTERNAL_d39b34ad_4_k_cu_10f699296thrust24THRUST_300001_SM_1000_NS12placeholders2_9E[1];
.global .align 1 .b8 _ZN34_INTERNAL_d39b34ad_4_k_cu_10f699296thrust24THRUST_300001_SM_1000_NS12placeholders3_10E[1];
.global .align 1 .b8 _ZN34_INTERNAL_d39b34ad_4_k_cu_10f699296thrust24THRUST_300001_SM_1000_NS3seqE[1];
.global .align 1 .b8 _ZN34_INTERNAL_d39b34ad_4_k_cu_10f699296thrust24THRUST_300001_SM_1000_NS6deviceE[1];
.global .align 1 .b8 $str[4] = {37, 100, 10};

.visible .entry _Z6init_aPi(
	.param .u64 .ptr .align 1 _Z6init_aPi_param_0
)
{
	.reg .b32 	%r<6>;
	.reg .b64 	%rd<5>;

	ld.param.u64 	%rd1, [_Z6init_aPi_param_0];
	cvta.to.global.u64 	%rd2, %rd1;
	mov.u32 	%r1, %ctaid.x;
	mov.u32 	%r2, %ntid.x;
	mov.u32 	%r3, %tid.x;
	mad.lo.s32 	%r4, %r1, %r2, %r3;
	add.s32 	%r5, %r4, 1;
	mul.wide.s32 	%rd3, %r4, 4;
	add.s64 	%rd4, %rd2, %rd3;
	st.global.u32 	[%rd4], %r5;
	ret;

}
	// .globl	_Z6scan_aPi
.visible .entry _Z6scan_aPi(
	.param .u64 .ptr .align 1 _Z6scan_aPi_param_0
)
{
	.reg .b32 	%r<11>;
	.reg .b64 	%rd<5>;

	ld.param.u64 	%rd1, [_Z6scan_aPi_param_0];
	cvta.to.global.u64 	%rd2, %rd1;
	mov.u32 	%r1, %ctaid.x;
	mov.u32 	%r2, %ntid.x;
	mov.u32 	%r3, %tid.x;
	mad.lo.s32 	%r4, %r1, %r2, %r3;
	add.s32 	%r5, %r4, 1;
	mul.hi.s32 	%r6, %r5, 1431655766;
	shr.u32 	%r7, %r6, 31;
	add.s32 	%r8, %r6, %r7;
	mul.lo.s32 	%r9, %r8, 3;
	sub.s32 	%r10, %r5, %r9;
	mul.wide.s32 	%rd3, %r4, 4;
	add.s64 	%rd4, %rd2, %rd3;
	st.global.u32 	[%rd4], %r10;
	ret;

}
	// .globl	_ZN3cub18CUB_300001_SM_10006detail11EmptyKernelIvEEvv
.visible .entry _ZN3cub18CUB_300001_SM_10006detail11EmptyKernelIvEEvv()
{


	ret;

}
	// .globl	_ZN3cub18CUB_300001_SM_10006detail8for_each13static_kernelINS2_12policy_hub_t12policy_500_tEmN6thrust24THRUST_300001_SM_1000_NS8cuda_cub20__uninitialized_fill7functorINS7_10device_ptrIiEEiEEEEvT0_T1_
.visible .entry _ZN3cub18CUB_300001_SM_10006detail8for_each13static_kernelINS2_12policy_hub_t12policy_500_tEmN6thrust24THRUST_300001_SM_1000_NS8cuda_cub20__uninitialized_fill7functorINS7_10device_ptrIiEEiEEEEvT0_T1_(
	.param .u64 _ZN3cub18CUB_300001_SM_10006detail8for_each13static_kernelINS2_12policy_hub_t12policy_500_tEmN6thrust24THRUST_300001_SM_1000_NS8cuda_cub20__uninitialized_fill7functorINS7_10device_ptrIiEEiEEEEvT0_T1__param_0,
	.param .align 8 .b8 _ZN3cub18CUB_300001_SM_10006detail8for_each13static_kernelINS2_12policy_hub_t12policy_500_tEmN6thrust24THRUST_300001_SM_1000_NS8cuda_cub20__uninitialized_fill7functorINS7_10device_ptrIiEEiEEEEvT0_T1__param_1[16]
)
.maxntid 256
{
	.reg .pred 	%p<4>;
	.reg .b16 	%rs<5>;
	.reg .b32 	%r<12>;
	.reg .b64 	%rd<16>;

	ld.param.u32 	%r3, [_ZN3cub18CUB_300001_SM_10006detail8for_each13static_kernelINS2_12policy_hub_t12policy_500_tEmN6thrust24THRUST_300001_SM_1000_NS8cuda_cub20__uninitialized_fill7functorINS7_10device_ptrIiEEiEEEEvT0_T1__param_1+8];
	ld.param.u64 	%rd4, [_ZN3cub18CUB_300001_SM_10006detail8for_each13static_kernelINS2_12policy_hub_t12policy_500_tEmN6thrust24THRUST_300001_SM_1000_NS8cuda_cub20__uninitialized_fill7functorINS7_10device_ptrIiEEiEEEEvT0_T1__param_1];
	ld.param.u64 	%rd5, [_ZN3cub18CUB_300001_SM_10006detail8for_each13static_kernelINS2_12policy_hub_t12policy_500_tEmN6thrust24THRUST_300001_SM_1000_NS8cuda_cub20__uninitialized_fill7functorINS7_10device_ptrIiEEiEEEEvT0_T1__param_0];
	mov.u32 	%r9, %ctaid.x;
	mul.wide.u32 	%rd1, %r9, 512;
	sub.s64 	%rd2, %rd5, %rd1;
	setp.lt.u64 	%p1, %rd2, 512;
	@%p1 bra 	$L__BB3_2;
	mov.u32 	%r11, %tid.x;
	cvta.to.global.u64 	%rd11, %rd4;
	cvt.u64.u32 	%rd12, %r11;
	add.s64 	%rd13, %rd1, %rd12;
	shl.b64 	%rd14, %rd13, 2;
	add.s64 	%rd15, %rd11, %rd14;
	st.global.u32 	[%rd15], %r3;
	st.global.u32 	[%rd15+1024], %r3;
	bra.uni 	$L__BB3_6;
$L__BB3_2:
	cvta.to.global.u64 	%rd6, %rd4;
	mov.u32 	%r2, %tid.x;
	cvt.u64.u32 	%rd7, %r2;
	setp.le.u64 	%p2, %rd2, %rd7;
	add.s64 	%rd8, %rd1, %rd7;
	shl.b64 	%rd9, %rd8, 2;
	add.s64 	%rd3, %rd6, %rd9;
	@%p2 bra 	$L__BB3_4;
	st.global.u32 	[%rd3], %r3;
$L__BB3_4:
	add.s32 	%r10, %r2, 256;
	cvt.u64.u32 	%rd10, %r10;
	setp.le.u64 	%p3, %rd2, %rd10;
	@%p3 bra 	$L__BB3_6;
	st.global.u32 	[%rd3+1024], %r3;
$L__BB3_6:
	ret;

}
	// .globl	_ZN3cub18CUB_300001_SM_10006detail8for_each13static_kernelINS2_12policy_hub_t12policy_500_tElNS2_12op_wrapper_tIl14printf_functorN6thrust24THRUST_300001_SM_1000_NS6detail15normal_iteratorINS9_10device_ptrIiEEEEEEEEvT0_T1_
.visible .entry _ZN3cub18CUB_300001_SM_10006detail8for_each13static_kernelINS2_12policy_hub_t12policy_500_tElNS2_12op_wrapper_tIl14printf_functorN6thrust24THRUST_300001_SM_1000_NS6detail15normal_iteratorINS9_10device_ptrIiEEEEEEEEvT0_T1_(
	.param .u64 _ZN3cub18CUB_300001_SM_10006detail8for_each13static_kernelINS2_12policy_hub_t12policy_500_tElNS2_12op_wrapper_tIl14printf_functorN6thrust24THRUST_300001_SM_1000_NS6detail15normal_iteratorINS9_10device_ptrIiEEEEEEEEvT0_T1__param_0,
	.param .align 8 .b8 _ZN3cub18CUB_300001_SM_10006detail8for_each13static_kernelINS2_12policy_hub_t12policy_500_tElNS2_12op_wrapper_tIl14printf_functorN6thrust24THRUST_300001_SM_1000_NS6detail15normal_iteratorINS9_10device_ptrIiEEEEEEEEvT0_T1__param_1[16]
)
.maxntid 256
{
	.local .align 8 .b8 	__local_depot4[16];
	.reg .b64 	%SP;
	.reg .b64 	%SPL;
	.reg .pred 	%p<4>;
	.reg .b16 	%rs<9>;
	.reg .b32 	%r<27>;
	.reg .b64 	%rd<29>;

	mov.u64 	%SPL, __local_depot4;
	cvta.local.u64 	%SP, %SPL;
	ld.param.u64 	%rd6, [_ZN3cub18CUB_300001_SM_10006detail8for_each13static_kernelINS2_12policy_hub_t12policy_500_tElNS2_12op_wrapper_tIl14printf_functorN6thrust24THRUST_300001_SM_1000_NS6detail15normal_iteratorINS9_10device_ptrIiEEEEEEEEvT0_T1__param_1];
	ld.param.u64 	%rd7, [_ZN3cub18CUB_300001_SM_10006detail8for_each13static_kernelINS2_12policy_hub_t12policy_500_tElNS2_12op_wrapper_tIl14printf_functorN6thrust24THRUST_300001_SM_1000_NS6detail15normal_iteratorINS9_10device_ptrIiEEEEEEEEvT0_T1__param_0];
	add.u64 	%rd8, %SP, 0;
	add.u64 	%rd1, %SPL, 0;
	mov.u32 	%r12, %ctaid.x;
	mul.wide.u32 	%rd2, %r12, 512;
	sub.s64 	%rd3, %rd7, %rd2;
	setp.lt.s64 	%p1, %rd3, 512;
	@%p1 bra 	$L__BB4_2;
	add.u64 	%rd20, %SP, 8;
	add.u64 	%rd21, %SPL, 8;
	mov.u32 	%r20, %tid.x;
	cvta.to.global.u64 	%rd22, %rd6;
	cvt.u64.u32 	%rd23, %r20;
	add.s64 	%rd24, %rd2, %rd23;
	shl.b64 	%rd25, %rd24, 2;
	add.s64 	%rd26, %rd22, %rd25;
	ld.global.u32 	%r21, [%rd26];
	st.local.u32 	[%rd21], %r21;
	mov.u64 	%rd27, $str;
	cvta.global.u64 	%rd28, %rd27;
	{ // callseq 2, 0
	.param .b64 param0;
	st.param.b64 	[param0], %rd28;
	.param .b64 param1;
	st.param.b64 	[param1], %rd20;
	.param .b32 retval0;
	call.uni (retval0), 
	vprintf, 
	(
	param0, 
	param1
	);
	ld.param.b32 	%r22, [retval0];
	} // callseq 2
	ld.global.u32 	%r24, [%rd26+1024];
	st.local.u32 	[%rd21], %r24;
	{ // callseq 3, 0
	.param .b64 param0;
	st.param.b64 	[param0], %rd28;
	.param .b64 param1;
	st.param.b64 	[param1], %rd20;
	.param .b32 retval0;
	call.uni (retval0), 
	vprintf, 
	(
	param0, 
	param1
	);
	ld.param.b32 	%r25, [retval0];
	} // callseq 3
	bra.uni 	$L__BB4_6;
$L__BB4_2:
	cvta.to.global.u64 	%rd9, %rd6;
	mov.u32 	%r1, %tid.x;
	cvt.s64.s32 	%rd4, %rd3;
	cvt.u64.u32 	%rd10, %r1;
	setp.le.s64 	%p2, %rd4, %rd10;
	add.s64 	%rd11, %rd2, %rd10;
	shl.b64 	%rd12, %rd11, 2;
	add.s64 	%rd5, %rd9, %rd12;
	@%p2 bra 	$L__BB4_4;
	ld.global.u32 	%r13, [%rd5];
	st.local.u32 	[%rd1], %r13;
	mov.u64 	%rd13, $str;
	cvta.global.u64 	%rd14, %rd13;
	{ // callseq 0, 0
	.param .b64 param0;
	st.param.b64 	[param0], %rd14;
	.param .b64 param1;
	st.param.b64 	[param1], %rd8;
	.param .b32 retval0;
	call.uni (retval0), 
	vprintf, 
	(
	param0, 
	param1
	);
	ld.param.b32 	%r14, [retval0];
	} // callseq 0
$L__BB4_4:
	add.s32 	%r16, %r1, 256;
	cvt.u64.u32 	%rd16, %r16;
	setp.le.s64 	%p3, %rd4, %rd16;
	@%p3 bra 	$L__BB4_6;
	ld.global.u32 	%r17, [%rd5+1024];
	st.local.u32 	[%rd1], %r17;
	mov.u64 	%rd17, $str;
	cvta.global.u64 	%rd18, %rd17;
	{ // callseq 1, 0
	.param .b64 param0;
	st.param.b64 	[param0], %rd18;
	.param .b64 param1;
	st.param.b64 	[param1], %rd8;
	.param .b32 retval0;
	call.uni (retval0), 
	vprintf, 
	(
	param0, 
	param1
	);
	ld.param.b32 	%r18, [retval0];
	} // callseq 1
$L__BB4_6:
	ret;

}
	// .globl	_ZN3cub18CUB_300001_SM_10006detail6reduce28DeviceReduceSingleTileKernelINS2_10policy_hubIijN4cuda3std3__44plusIiEEE10Policy1000EN6thrust24THRUST_300001_SM_1000_NS6detail15normal_iteratorINSD_10device_ptrIiEEEEPijS9_iiNS7_10__identityEEEvT0_T1_T2_T3_T4_T6_
.visible .entry _ZN3cub18CUB_300001_SM_10006detail6reduce28DeviceReduceSingleTileKernelINS2_10policy_hubIijN4cuda3std3__44plusIiEEE10Policy1000EN6thrust24THRUST_300001_SM_1000_NS6detail15normal_iteratorINSD_10device_ptrIiEEEEPijS9_iiNS7_10__identityEEEvT0_T1_T2_T3_T4_T6_(
	.param .align 8 .b8 _ZN3cub18CUB_300001_SM_10006detail6reduce28DeviceReduceSingleTileKernelINS2_10policy_hubIijN4cuda3std3__44plusIiEEE10Policy1000EN6thrust24THRUST_300001_SM_1000_NS6detail15normal_iteratorINSD_10device_ptrIiEEEEPijS9_iiNS7_10__identityEEEvT0_T1_T2_T3_T4_T6__param_0[8],
	.param .u64 .ptr .align 1 _ZN3cub18CUB_300001_SM_10006detail6reduce28DeviceReduceSingleTileKernelINS2_10policy_hubIijN4cuda3std3__44plusIiEEE10Policy1000EN6thrust24THRUST_300001_SM_1000_NS6detail15normal_iteratorINSD_10device_ptrIiEEEEPijS9_iiNS7_10__identityEEEvT0_T1_T2_T3_T4_T6__param_1,
	.param .u32 _ZN3cub18CUB_300001_SM_10006detail6reduce28DeviceReduceSingleTileKernelINS2_10policy_hubIijN4cuda3std3__44plusIiEEE10Policy1000EN6thrust24THRUST_300001_SM_1000_NS6detail15normal_iteratorINSD_10device_ptrIiEEEEPijS9_iiNS7_10__identityEEEvT0_T1_T2_T3_T4_T6__param_2,
	.param .align 1 .b8 _ZN3cub18CUB_300001_SM_10006detail6reduce28DeviceReduceSingleTileKernelINS2_10policy_hubIijN4cuda3std3__44plusIiEEE10Policy1000EN6thrust24THRUST_300001_SM_1000_NS6detail15normal_iteratorINSD_10device_ptrIiEEEEPijS9_iiNS7_10__identityEEEvT0_T1_T2_T3_T4_T6__param_3[1],
	.param .u32 _ZN3cub18CUB_300001_SM_10006detail6reduce28DeviceReduceSingleTileKernelINS2_10policy_hubIijN4cuda3std3__44plusIiEEE10Policy1000EN6thrust24THRUST_300001_SM_1000_NS6detail15normal_iteratorINSD_10device_ptrIiEEEEPijS9_iiNS7_10__identityEEEvT0_T1_T2_T3_T4_T6__param_4,
	.param .align 1 .b8 _ZN3cub18CUB_300001_SM_10006detail6reduce28DeviceReduceSingleTileKernelINS2_10policy_hubIijN4cuda3std3__44plusIiEEE10Policy1000EN6thrust24THRUST_300001_SM_1000_NS6detail15normal_iteratorINSD_10device_ptrIiEEEEPijS9_iiNS7_10__identityEEEvT0_T1_T2_T3_T4_T6__param_5[1]
)
.maxntid 256
.minnctapersm 1
{
	.reg .pred 	%p<59>;
	.reg .b32 	%r<511>;
	.reg .b64 	%rd<84>;
	// demoted variable
	.shared .align 4 .b8 _ZZN3cub18CUB_300001_SM_10006detail6reduce28DeviceReduceSingleTileKernelINS2_10policy_hubIijN4cuda3std3__44plusIiEEE10Policy1000EN6thrust24THRUST_300001_SM_1000_NS6detail15normal_iteratorINSD_10device_ptrIiEEEEPijS9_iiNS7_10__identityEEEvT0_T1_T2_T3_T4_T6_E12temp_storage[44];
	ld.param.u64 	%rd9, [_ZN3cub18CUB_300001_SM_10006detail6reduce28DeviceReduceSingleTileKernelINS2_10policy_hubIijN4cuda3std3__44plusIiEEE10Policy1000EN6thrust24THRUST_300001_SM_1000_NS6detail15normal_iteratorINSD_10device_ptrIiEEEEPijS9_iiNS7_10__identityEEEvT0_T1_T2_T3_T4_T6__param_0];
	ld.param.u64 	%rd10, [_ZN3cub18CUB_300001_SM_10006detail6reduce28DeviceReduceSingleTileKernelINS2_10policy_hubIijN4cuda3std3__44plusIiEEE10Policy1000EN6thrust24THRUST_300001_SM_1000_NS6detail15normal_iteratorINSD_10device_ptrIiEEEEPijS9_iiNS7_10__identityEEEvT0_T1_T2_T3_T4_T6__param_1];
	ld.param.u32 	%r90, [_ZN3cub18CUB_300001_SM_10006detail6reduce28DeviceReduceSingleTileKernelINS2_10policy_hubIijN4cuda3std3__44plusIiEEE10Policy1000EN6thrust24THRUST_300001_SM_1000_NS6detail15normal_iteratorINSD_10device_ptrIiEEEEPijS9_iiNS7_10__identityEEEvT0_T1_T2_T3_T4_T6__param_2];
	ld.param.u32 	%r91, [_ZN3cub18CUB_300001_SM_10006detail6reduce28DeviceReduceSingleTileKernelINS2_10policy_hubIijN4cuda3std3__44plusIiEEE10Policy1000EN6thrust24THRUST_300001_SM_1000_NS6detail15normal_iteratorINSD_10device_ptrIiEEEEPijS9_iiNS7_10__identityEEEvT0_T1_T2_T3_T4_T6__param_4];
	cvta.to.global.u64 	%rd1, %rd10;
	setp.ne.s32 	%p1, %r90, 0;
	@%p1 bra 	$L__BB5_3;
	mov.u32 	%r471, %tid.x;
	setp.ne.s32 	%p58, %r471, 0;
	@%p58 bra 	$L__BB5_52;
	st.global.u32 	[%rd1], %r91;
	bra.uni 	$L__BB5_52;
$L__BB5_3:
	cvta.to.global.u64 	%rd2, %rd9;
	setp.gt.u32 	%p2, %r90, 4095;
	@%p2 bra 	$L__BB5_28;
	mov.u32 	%r1, %tid.x;
	setp.ge.u32 	%p24, %r1, %r90;
	mov.b32 	%r488, 0;
	mov.u32 	%r478, %r1;
	@%p24 bra 	$L__BB5_6;
	mul.wide.u32 	%rd73, %r1, 4;
	add.s64 	%rd74, %rd2, %rd73;
	ld.global.u32 	%r488, [%rd74];
	add.s32 	%r478, %r1, 256;
$L__BB5_6:
	setp.ge.u32 	%p25, %r478, %r90;
	@%p25 bra 	$L__BB5_19;
	not.b32 	%r298, %r478;
	add.s32 	%r299, %r90, %r298;
	shr.u32 	%r300, %r299, 8;
	add.s32 	%r6, %r300, 1;
	and.b32  	%r7, %r6, 15;
	setp.lt.u32 	%p26, %r299, 3840;
	@%p26 bra 	$L__BB5_10;
	and.b32  	%r301, %r6, 33554416;
	neg.s32 	%r474, %r301;
	mul.wide.u32 	%rd75, %r478, 4;
	add.s64 	%rd76, %rd75, %rd2;
	add.s64 	%rd82, %rd76, 8192;
$L__BB5_9:
	.pragma "nounroll";
	ld.global.u32 	%r302, [%rd82+-8192];
	add.s32 	%r303, %r302, %r488;
	ld.global.u32 	%r304, [%rd82+-7168];
	add.s32 	%r305, %r304, %r303;
	ld.global.u32 	%r306, [%rd82+-6144];
	add.s32 	%r307, %r306, %r305;
	ld.global.u32 	%r308, [%rd82+-5120];
	add.s32 	%r309, %r308, %r307;
	ld.global.u32 	%r310, [%rd82+-4096];
	add.s32 	%r311, %r310, %r309;
	ld.global.u32 	%r312, [%rd82+-3072];
	add.s32 	%r313, %r312, %r311;
	ld.global.u32 	%r314, [%rd82+-2048];
	add.s32 	%r315, %r314, %r313;
	ld.global.u32 	%r316, [%rd82+-1024];
	add.s32 	%r317, %r316, %r315;
	ld.global.u32 	%r318, [%rd82];
	add.s32 	%r319, %r318, %r317;
	ld.global.u32 	%r320, [%rd82+1024];
	add.s32 	%r321, %r320, %r319;
	ld.global.u32 	%r322, [%rd82+2048];
	add.s32 	%r323, %r322, %r321;
	ld.global.u32 	%r324, [%rd82+3072];
	add.s32 	%r325, %r324, %r323;
	ld.global.u32 	%r326, [%rd82+4096];
	add.s32 	%r327, %r326, %r325;
	ld.global.u32 	%r328, [%rd82+5120];
	add.s32 	%r329, %r328, %r327;
	ld.global.u32 	%r330, [%rd82+6144];
	add.s32 	%r331, %r330, %r329;
	ld.global.u32 	%r332, [%rd82+7168];
	add.s32 	%r488, %r332, %r331;
	add.s32 	%r478, %r478, 4096;
	add.s32 	%r474, %r474, 16;
	add.s64 	%rd82, %rd82, 16384;
	setp.ne.s32 	%p27, %r474, 0;
	@%p27 bra 	$L__BB5_9;
$L__BB5_10:
	setp.eq.s32 	%p28, %r7, 0;
	@%p28 bra 	$L__BB5_19;
	and.b32  	%r18, %r6, 7;
	setp.lt.u32 	%p29, %r7, 8;
	@%p29 bra 	$L__BB5_13;
	mul.wide.u32 	%rd77, %r478, 4;
	add.s64 	%rd78, %rd2, %rd77;
	ld.global.u32 	%r334, [%rd78];
	add.s32 	%r335, %r334, %r488;
	ld.global.u32 	%r336, [%rd78+1024];
	add.s32 	%r337, %r336, %r335;
	ld.global.u32 	%r338, [%rd78+2048];
	add.s32 	%r339, %r338, %r337;
	ld.global.u32 	%r340, [%rd78+3072];
	add.s32 	%r341, %r340, %r339;
	ld.global.u32 	%r342, [%rd78+4096];
	add.s32 	%r343, %r342, %r341;
	ld.global.u32 	%r344, [%rd78+5120];
	add.s32 	%r345, %r344, %r343;
	ld.global.u32 	%r346, [%rd78+6144];
	add.s32 	%r347, %r346, %r345;
	ld.global.u32 	%r348, [%rd78+7168];
	add.s32 	%r488, %r348, %r347;
	add.s32 	%r478, %r478, 2048;
$L__BB5_13:
	setp.eq.s32 	%p30, %r18, 0;
	@%p30 bra 	$L__BB5_19;
	and.b32  	%r24, %r6, 3;
	setp.lt.u32 	%p31, %r18, 4;
	@%p31 bra 	$L__BB5_16;
	mul.wide.u32 	%rd79, %r478, 4;
	add.s64 	%rd80, %rd2, %rd79;
	ld.global.u32 	%r350, [%rd80];
	add.s32 	%r351, %r350, %r488;
	ld.global.u32 	%r352, [%rd80+1024];
	add.s32 	%r353, %r352, %r351;
	ld.global.u32 	%r354, [%rd80+2048];
	add.s32 	%r355, %r354, %r353;
	ld.global.u32 	%r356, [%rd80+3072];
	add.s32 	%r488, %r356, %r355;
	add.s32 	%r478, %r478, 1024;
$L__BB5_16:
	setp.eq.s32 	%p32, %r24, 0;
	@%p32 bra 	$L__BB5_19;
	mul.wide.u32 	%rd81, %r478, 4;
	add.s64 	%rd83, %rd2, %rd81;
	neg.s32 	%r486, %r24;
$L__BB5_18:
	.pragma "nounroll";
	ld.global.u32 	%r357, [%rd83];
	add.s32 	%r488, %r357, %r488;
	add.s64 	%rd83, %rd83, 1024;
	add.s32 	%r486, %r486, 1;
	setp.ne.s32 	%p33, %r486, 0;
	@%p33 bra 	$L__BB5_18;
$L__BB5_19:
	setp.lt.u32 	%p34, %r90, 256;
	@%p34 bra 	$L__BB5_24;
	// begin inline asm
	mov.u32 %r421, %laneid;
	// end inline asm
	mov.b32 	%r424, 1;
	mov.b32 	%r445, 31;
	mov.b32 	%r446, -1;
	// begin inline asm
	shfl.sync.down.b32 %r422, %r488, %r424, %r445, %r446;
	// end inline asm
	setp.gt.s32 	%p50, %r421, 30;
	selp.b32 	%r447, 0, %r422, %p50;
	add.s32 	%r428, %r447, %r488;
	mov.b32 	%r429, 2;
	// begin inline asm
	shfl.sync.down.b32 %r427, %r428, %r429, %r445, %r446;
	// end inline asm
	setp.gt.s32 	%p51, %r421, 29;
	selp.b32 	%r448, 0, %r427, %p51;
	add.s32 	%r433, %r428, %r448;
	mov.b32 	%r434, 4;
	// begin inline asm
	shfl.sync.down.b32 %r432, %r433, %r434, %r445, %r446;
	// end inline asm
	setp.gt.s32 	%p52, %r421, 27;
	selp.b32 	%r449, 0, %r432, %p52;
	add.s32 	%r438, %r433, %r449;
	mov.b32 	%r439, 8;
	// begin inline asm
	shfl.sync.down.b32 %r437, %r438, %r439, %r445, %r446;
	// end inline asm
	setp.gt.s32 	%p53, %r421, 23;
	selp.b32 	%r450, 0, %r437, %p53;
	add.s32 	%r443, %r438, %r450;
	mov.b32 	%r444, 16;
	// begin inline asm
	shfl.sync.down.b32 %r442, %r443, %r444, %r445, %r446;
	// end inline asm
	setp.gt.s32 	%p54, %r421, 15;
	selp.b32 	%r451, 0, %r442, %p54;
	add.s32 	%r510, %r443, %r451;
	setp.ne.s32 	%p55, %r421, 0;
	@%p55 bra 	$L__BB5_22;
	shr.u32 	%r452, %r1, 3;
	and.b32  	%r453, %r452, 124;
	mov.u32 	%r454, _ZZN3cub18CUB_300001_SM_10006detail6reduce28DeviceReduceSingleTileKernelINS2_10policy_hubIijN4cuda3std3__44plusIiEEE10Policy1000EN6thrust24THRUST_300001_SM_1000_NS6detail15normal_iteratorINSD_10device_ptrIiEEEEPijS9_iiNS7_10__identityEEEvT0_T1_T2_T3_T4_T6_E12temp_storage;
	add.s32 	%r455, %r454, %r453;
	st.shared.u32 	[%r455+8], %r510;
$L__BB5_22:
	bar.sync 	0;
	setp.ne.s32 	%p56, %r1, 0;
	@%p56 bra 	$L__BB5_50;
	ld.shared.u32 	%r456, [_ZZN3cub18CUB_300001_SM_10006detail6reduce28DeviceReduceSingleTileKernelINS2_10policy_hubIijN4cuda3std3__44plusIiEEE10Policy1000EN6thrust24THRUST_300001_SM_1000_NS6detail15normal_iteratorINSD_10device_ptrIiEEEEPijS9_iiNS7_10__identityEEEvT0_T1_T2_T3_T4_T6_E12temp_storage+12];
	add.s32 	%r457, %r456, %r510;
	ld.shared.u32 	%r458, [_ZZN3cub18CUB_300001_SM_10006detail6reduce28DeviceReduceSingleTileKernelINS2_10policy_hubIijN4cuda3std3__44plusIiEEE10Policy1000EN6thrust24THRUST_300001_SM_1000_NS6detail15normal_iteratorINSD_10device_ptrIiEEEEPijS9_iiNS7_10__identityEEEvT0_T1_T2_T3_T4_T6_E12temp_storage+16];
	add.s32 	%r459, %r457, %r458;
	ld.shared.u32 	%r460, [_ZZN3cub18CUB_300001_SM_10006detail6reduce28DeviceReduceSingleTileKernelINS2_10policy_hubIijN4cuda3std3__44plusIiEEE10Policy1000EN6thrust24THRUST_300001_SM_1000_NS6detail15normal_iteratorINSD_10device_ptrIiEEEEPijS9_iiNS7_10__identityEEEvT0_T1_T2_T3_T4_T6_E12temp_storage+20];
	add.s32 	%r461, %r459, %r460;
	ld.shared.u32 	%r462, [_ZZN3cub18CUB_300001_SM_10006detail6reduce28DeviceReduceSingleTileKernelINS2_10policy_hubIijN4cuda3std3__44plusIiEEE10Policy1000EN6thrust24THRUST_300001_SM_1000_NS6detail15normal_iteratorINSD_10device_ptrIiEEEEPijS9_iiNS7_10__identityEEEvT0_T1_T2_T3_T4_T6_E12temp_storage+24];
	add.s32 	%r463, %r461, %r462;
	ld.shared.u32 	%r464, [_ZZN3cub18CUB_300001_SM_10006detail6reduce28DeviceReduceSingleTileKernelINS2_10policy_hubIijN4cuda3std3__44plusIiEEE10Policy1000EN6thrust24THRUST_300001_SM_1000_NS6detail15normal_iteratorINSD_10device_ptrIiEEEEPijS9_iiNS7_10__identityEEEvT0_T1_T2_T3_T4_T6_E12temp_storage+28];
	add.s32 	%r465, %r463, %r464;
	ld.shared.u32 	%r466, [_ZZN3cub18CUB_300001_SM_10006detail6reduce28DeviceReduceSingleTileKernelINS2_10policy_hubIijN4cuda3std3__44plusIiEEE10Policy1000EN6thrust24THRUST_300001_SM_1000_NS6detail15normal_iteratorINSD_10device_ptrIiEEEEPijS9_iiNS7_10__identityEEEvT0_T1_T2_T3_T4_T6_E12temp_storage+32];
	add.s32 	%r467, %r465, %r466;
	ld.shared.u32 	%r468, [_ZZN3cub18CUB_300001_SM_10006detail6reduce28DeviceReduceSingleTileKernelINS2_10policy_hubIijN4cuda3std3__44plusIiEEE10Policy1000EN6thrust24THRUST_300001_SM_1000_NS6detail15normal_iteratorINSD_10device_ptrIiEEEEPijS9_iiNS7_10__identityEEEvT0_T1_T2_T3_T4_T6_E12temp_storage+36];
	add.s32 	%r510, %r467, %r468;
	bra.uni 	$L__BB5_50;
$L__BB5_24:
	// begin inline asm
	mov.u32 %r358, %laneid;
	// end inline asm
	and.b32  	%r384, %r1, 992;
	add.s32 	%r385, %r384, 32;
	setp.gt.u32 	%p35, %r385, %r90;
	not.b32 	%r386, %r384;
	add.s32 	%r387, %r90, %r386;
	selp.b32 	%r382, %r387, 31, %p35;
	mov.b32 	%r361, 1;
	mov.b32 	%r383, -1;
	// begin inline asm
	shfl.sync.down.b32 %r359, %r488, %r361, %r382, %r383;
	// end inline asm
	setp.lt.s32 	%p36, %r358, %r382;
	selp.b32 	%r388, %r359, 0, %p36;
	add.s32 	%r365, %r388, %r488;
	mov.b32 	%r366, 2;
	// begin inline asm
	shfl.sync.down.b32 %r364, %r365, %r366, %r382, %r383;
	// end inline asm
	add.s32 	%r389, %r358, 2;
	setp.gt.s32 	%p37, %r389, %r382;
	selp.b32 	%r390, 0, %r364, %p37;
	add.s32 	%r370, %r365, %r390;
	mov.b32 	%r371, 4;
	// begin inline asm
	shfl.sync.down.b32 %r369, %r370, %r371, %r382, %r383;
	// end inline asm
	add.s32 	%r391, %r358, 4;
	setp.gt.s32 	%p38, %r391, %r382;
	selp.b32 	%r392, 0, %r369, %p38;
	add.s32 	%r375, %r370, %r392;
	mov.b32 	%r376, 8;
	// begin inline asm
	shfl.sync.down.b32 %r374, %r375, %r376, %r382, %r383;
	// end inline asm
	add.s32 	%r393, %r358, 8;
	setp.gt.s32 	%p39, %r393, %r382;
	selp.b32 	%r394, 0, %r374, %p39;
	add.s32 	%r380, %r375, %r394;
	mov.b32 	%r381, 16;
	// begin inline asm
	shfl.sync.down.b32 %r379, %r380, %r381, %r382, %r383;
	// end inline asm
	add.s32 	%r395, %r358, 16;
	setp.gt.s32 	%p40, %r395, %r382;
	selp.b32 	%r396, 0, %r379, %p40;
	add.s32 	%r510, %r380, %r396;
	setp.ne.s32 	%p41, %r358, 0;
	@%p41 bra 	$L__BB5_26;
	shr.u32 	%r397, %r1, 3;
	and.b32  	%r398, %r397, 124;
	mov.u32 	%r399, _ZZN3cub18CUB_300001_SM_10006detail6reduce28DeviceReduceSingleTileKernelINS2_10policy_hubIijN4cuda3std3__44plusIiEEE10Policy1000EN6thrust24THRUST_300001_SM_1000_NS6detail15normal_iteratorINSD_10device_ptrIiEEEEPijS9_iiNS7_10__identityEEEvT0_T1_T2_T3_T4_T6_E12temp_storage;
	add.s32 	%r400, %r399, %r398;
	st.shared.u32 	[%r400+8], %r510;
$L__BB5_26:
	bar.sync 	0;
	setp.ne.s32 	%p42, %r1, 0;
	@%p42 bra 	$L__BB5_50;
	setp.gt.u32 	%p43, %r90, 32;
	ld.shared.u32 	%r401, [_ZZN3cub18CUB_300001_SM_10006detail6reduce28DeviceReduceSingleTileKernelINS2_10policy_hubIijN4cuda3std3__44plusIiEEE10Policy1000EN6thrust24THRUST_300001_SM_1000_NS6detail15normal_iteratorINSD_10device_ptrIiEEEEPijS9_iiNS7_10__identityEEEvT0_T1_T2_T3_T4_T6_E12temp_storage+12];
	selp.b32 	%r402, %r401, 0, %p43;
	add.s32 	%r403, %r402, %r510;
	setp.gt.u32 	%p44, %r90, 64;
	ld.shared.u32 	%r404, [_ZZN3cub18CUB_300001_SM_10006detail6reduce28DeviceReduceSingleTileKernelINS2_10policy_hubIijN4cuda3std3__44plusIiEEE10Policy1000EN6thrust24THRUST_300001_SM_1000_NS6detail15normal_iteratorINSD_10device_ptrIiEEEEPijS9_iiNS7_10__identityEEEvT0_T1_T2_T3_T4_T6_E12temp_storage+16];
	selp.b32 	%r405, %r404, 0, %p44;
	add.s32 	%r406, %r403, %r405;
	setp.gt.u32 	%p45, %r90, 96;
	ld.shared.u32 	%r407, [_ZZN3cub18CUB_300001_SM_10006detail6reduce28DeviceReduceSingleTileKernelINS2_10policy_hubIijN4cuda3std3__44plusIiEEE10Policy1000EN6thrust24THRUST_300001_SM_1000_NS6detail15normal_iteratorINSD_10device_ptrIiEEEEPijS9_iiNS7_10__identityEEEvT0_T1_T2_T3_T4_T6_E12temp_storage+20];
	selp.b32 	%r408, %r407, 0, %p45;
	add.s32 	%r409, %r406, %r408;
	setp.gt.u32 	%p46, %r90, 128;
	ld.shared.u32 	%r410, [_ZZN3cub18CUB_300001_SM_10006detail6reduce28DeviceReduceSingleTileKernelINS2_10policy_hubIijN4cuda3std3__44plusIiEEE10Policy1000EN6thrust24THRUST_300001_SM_1000_NS6detail15normal_iteratorINSD_10device_ptrIiEEEEPijS9_iiNS7_10__identityEEEvT0_T1_T2_T3_T4_T6_E12temp_storage+24];
	selp.b32 	%r411, %r410, 0, %p46;
	add.s32 	%r412, %r409, %r411;
	setp.gt.u32 	%p47, %r90, 160;
	ld.shared.u32 	%r413, [_ZZN3cub18CUB_300001_SM_10006detail6reduce28DeviceReduceSingleTileKernelINS2_10policy_hubIijN4cuda3std3__44plusIiEEE10Policy1000EN6thrust24THRUST_300001_SM_1000_NS6detail15normal_iteratorINSD_10device_ptrIiEEEEPijS9_iiNS7_10__identityEEEvT0_T1_T2_T3_T4_T6_E12temp_storage+28];
	selp.b32 	%r414, %r413, 0, %p47;
	add.s32 	%r415, %r412, %r414;
	setp.gt.u32 	%p48, %r90, 192;
	ld.shared.u32 	%r416, [_ZZN3cub18CUB_300001_SM_10006detail6reduce28DeviceReduceSingleTileKernelINS2_10policy_hubIijN4cuda3std3__44plusIiEEE10Policy1000EN6thrust24THRUST_300001_SM_1000_NS6detail15normal_iteratorINSD_10device_ptrIiEEEEPijS9_iiNS7_10__identityEEEvT0_T1_T2_T3_T4_T6_E12temp_storage+32];
	selp.b32 	%r417, %r416, 0, %p48;
	add.s32 	%r418, %r415, %r417;
	setp.gt.u32 	%p49, %r90, 224;
	ld.shared.u32 	%r419, [_ZZN3cub18CUB_300001_SM_10006detail6reduce28DeviceReduceSingleTileKernelINS2_10policy_hubIijN4cuda3std3__44plusIiEEE10Policy1000EN6thrust24THRUST_300001_SM_1000_NS6detail15normal_iteratorINSD_10device_ptrIiEEEEPijS9_iiNS7_10__identityEEEvT0_T1_T2_T3_T4_T6_E12temp_storage+36];
	selp.b32 	%r420, %r419, 0, %p49;
	add.s32 	%r510, %r418, %r420;
	bra.uni 	$L__BB5_50;
$L__BB5_28:
	mov.u32 	%r40, %tid.x;
	mul.wide.u32 	%rd11, %r40, 4;
	add.s64 	%rd12, %rd2, %rd11;
	ld.global.u32 	%r93, [%rd12];
	ld.global.u32 	%r94, [%rd12+1024];
	ld.global.u32 	%r95, [%rd12+2048];
	ld.global.u32 	%r96, [%rd12+3072];
	ld.global.u32 	%r97, [%rd12+4096];
	ld.global.u32 	%r98, [%rd12+5120];
	ld.global.u32 	%r99, [%rd12+6144];
	ld.global.u32 	%r100, [%rd12+7168];
	ld.global.u32 	%r101, [%rd12+8192];
	ld.global.u32 	%r102, [%rd12+9216];
	ld.global.u32 	%r103, [%rd12+10240];
	ld.global.u32 	%r104, [%rd12+11264];
	ld.global.u32 	%r105, [%rd12+12288];
	ld.global.u32 	%r106, [%rd12+13312];
	ld.global.u32 	%r107, [%rd12+14336];
	ld.global.u32 	%r108, [%rd12+15360];
	add.s32 	%r109, %r94, %r93;
	add.s32 	%r110, %r95, %r109;
	add.s32 	%r111, %r96, %r110;
	add.s32 	%r112, %r97, %r111;
	add.s32 	%r113, %r98, %r112;
	add.s32 	%r114, %r99, %r113;
	add.s32 	%r115, %r100, %r114;
	add.s32 	%r116, %r101, %r115;
	add.s32 	%r117, %r102, %r116;
	add.s32 	%r118, %r103, %r117;
	add.s32 	%r119, %r104, %r118;
	add.s32 	%r120, %r105, %r119;
	add.s32 	%r121, %r106, %r120;
	add.s32 	%r122, %r107, %r121;
	add.s32 	%r509, %r108, %r122;
	add.s32 	%r42, %r90, -4096;
	setp.lt.u32 	%p3, %r42, 4096;
	mov.b32 	%r492, 4096;
	@%p3 bra 	$L__BB5_32;
	mov.b32 	%r492, 4096;
$L__BB5_30:
	add.s32 	%r124, %r40, %r492;
	mul.wide.u32 	%rd13, %r124, 4;
	add.s64 	%rd14, %rd2, %rd13;
	ld.global.u32 	%r125, [%rd14];
	ld.global.u32 	%r126, [%rd14+1024];
	ld.global.u32 	%r127, [%rd14+2048];
	ld.global.u32 	%r128, [%rd14+3072];
	ld.global.u32 	%r129, [%rd14+4096];
	ld.global.u32 	%r130, [%rd14+5120];
	ld.global.u32 	%r131, [%rd14+6144];
	ld.global.u32 	%r132, [%rd14+7168];
	ld.global.u32 	%r133, [%rd14+8192];
	ld.global.u32 	%r134, [%rd14+9216];
	ld.global.u32 	%r135, [%rd14+10240];
	ld.global.u32 	%r136, [%rd14+11264];
	ld.global.u32 	%r137, [%rd14+12288];
	ld.global.u32 	%r138, [%rd14+13312];
	ld.global.u32 	%r139, [%rd14+14336];
	ld.global.u32 	%r140, [%rd14+15360];
	add.s32 	%r141, %r125, %r509;
	add.s32 	%r142, %r126, %r141;
	add.s32 	%r143, %r127, %r142;
	add.s32 	%r144, %r128, %r143;
	add.s32 	%r145, %r129, %r144;
	add.s32 	%r146, %r130, %r145;
	add.s32 	%r147, %r131, %r146;
	add.s32 	%r148, %r132, %r147;
	add.s32 	%r149, %r133, %r148;
	add.s32 	%r150, %r134, %r149;
	add.s32 	%r151, %r135, %r150;
	add.s32 	%r152, %r136, %r151;
	add.s32 	%r153, %r137, %r152;
	add.s32 	%r154, %r138, %r153;
	add.s32 	%r155, %r139, %r154;
	add.s32 	%r509, %r140, %r155;
	sub.s32 	%r156, %r90, %r492;
	setp.lt.u32 	%p4, %r156, 4096;
	@%p4 bra 	$L__BB5_46;
	add.s32 	%r492, %r492, 4096;
	setp.le.u32 	%p5, %r492, %r42;
	@%p5 bra 	$L__BB5_30;
$L__BB5_32:
	setp.le.u32 	%p6, %r90, %r492;
	sub.s32 	%r157, %r90, %r492;
	setp.ge.s32 	%p7, %r40, %r157;
	or.pred  	%p8, %p6, %p7;
	@%p8 bra 	$L__BB5_46;
	not.b32 	%r160, %r40;
	add.s32 	%r161, %r90, %r160;
	sub.s32 	%r162, %r161, %r492;
	shr.u32 	%r163, %r162, 8;
	add.s32 	%r49, %r163, 1;
	and.b32  	%r50, %r49, 15;
	setp.lt.u32 	%p9, %r162, 3840;
	mov.u32 	%r501, %r40;
	@%p9 bra 	$L__BB5_37;
	or.b32  	%r495, %r40, 2048;
	add.s32 	%r494, %r40, %r492;
	and.b32  	%r164, %r49, 33554416;
	neg.s32 	%r493, %r164;
$L__BB5_35:
	.pragma "nounroll";
	mul.wide.u32 	%rd15, %r494, 4;
	add.s64 	%rd16, %rd2, %rd15;
	ld.global.u32 	%r165, [%rd16];
	add.s32 	%r166, %r165, %r509;
	add.s32 	%r167, %r494, 256;
	mul.wide.u32 	%rd17, %r167, 4;
	add.s64 	%rd18, %rd2, %rd17;
	ld.global.u32 	%r168, [%rd18];
	add.s32 	%r169, %r168, %r166;
	add.s32 	%r170, %r494, 512;
	mul.wide.u32 	%rd19, %r170, 4;
	add.s64 	%rd20, %rd2, %rd19;
	ld.global.u32 	%r171, [%rd20];
	add.s32 	%r172, %r171, %r169;
	add.s32 	%r173, %r494, 768;
	mul.wide.u32 	%rd21, %r173, 4;
	add.s64 	%rd22, %rd2, %rd21;
	ld.global.u32 	%r174, [%rd22];
	add.s32 	%r175, %r174, %r172;
	add.s32 	%r176, %r494, 1024;
	mul.wide.u32 	%rd23, %r176, 4;
	add.s64 	%rd24, %rd2, %rd23;
	ld.global.u32 	%r177, [%rd24];
	add.s32 	%r178, %r177, %r175;
	add.s32 	%r179, %r494, 1280;
	mul.wide.u32 	%rd25, %r179, 4;
	add.s64 	%rd26, %rd2, %rd25;
	ld.global.u32 	%r180, [%rd26];
	add.s32 	%r181, %r180, %r178;
	add.s32 	%r182, %r494, 1536;
	mul.wide.u32 	%rd27, %r182, 4;
	add.s64 	%rd28, %rd2, %rd27;
	ld.global.u32 	%r183, [%rd28];
	add.s32 	%r184, %r183, %r181;
	add.s32 	%r185, %r494, 1792;
	mul.wide.u32 	%rd29, %r185, 4;
	add.s64 	%rd30, %rd2, %rd29;
	ld.global.u32 	%r186, [%rd30];
	add.s32 	%r187, %r186, %r184;
	add.s32 	%r188, %r494, 2048;
	mul.wide.u32 	%rd31, %r188, 4;
	add.s64 	%rd32, %rd2, %rd31;
	ld.global.u32 	%r189, [%rd32];
	add.s32 	%r190, %r189, %r187;
	add.s32 	%r191, %r494, 2304;
	mul.wide.u32 	%rd33, %r191, 4;
	add.s64 	%rd34, %rd2, %rd33;
	ld.global.u32 	%r192, [%rd34];
	add.s32 	%r193, %r192, %r190;
	add.s32 	%r194, %r494, 2560;
	mul.wide.u32 	%rd35, %r194, 4;
	add.s64 	%rd36, %rd2, %rd35;
	ld.global.u32 	%r195, [%rd36];
	add.s32 	%r196, %r195, %r193;
	add.s32 	%r197, %r494, 2816;
	mul.wide.u32 	%rd37, %r197, 4;
	add.s64 	%rd38, %rd2, %rd37;
	ld.global.u32 	%r198, [%rd38];
	add.s32 	%r199, %r198, %r196;
	add.s32 	%r200, %r494, 3072;
	mul.wide.u32 	%rd39, %r200, 4;
	add.s64 	%rd40, %rd2, %rd39;
	ld.global.u32 	%r201, [%rd40];
	add.s32 	%r202, %r201, %r199;
	add.s32 	%r203, %r494, 3328;
	mul.wide.u32 	%rd41, %r203, 4;
	add.s64 	%rd42, %rd2, %rd41;
	ld.global.u32 	%r204, [%rd42];
	add.s32 	%r205, %r204, %r202;
	add.s32 	%r206, %r494, 3584;
	mul.wide.u32 	%rd43, %r206, 4;
	add.s64 	%rd44, %rd2, %rd43;
	ld.global.u32 	%r207, [%rd44];
	add.s32 	%r208, %r207, %r205;
	add.s32 	%r209, %r494, 3840;
	mul.wide.u32 	%rd45, %r209, 4;
	add.s64 	%rd46, %rd2, %rd45;
	ld.global.u32 	%r210, [%rd46];
	add.s32 	%r509, %r210, %r208;
	add.s32 	%r495, %r495, 4096;
	add.s32 	%r494, %r494, 4096;
	add.s32 	%r493, %r493, 16;
	setp.ne.s32 	%p10, %r493, 0;
	@%p10 bra 	$L__BB5_35;
	add.s32 	%r501, %r495, -2048;
$L__BB5_37:
	setp.eq.s32 	%p11, %r50, 0;
	@%p11 bra 	$L__BB5_46;
	and.b32  	%r66, %r49, 7;
	setp.lt.u32 	%p12, %r50, 8;
	@%p12 bra 	$L__BB5_40;
	add.s32 	%r212, %r501, %r492;
	mul.wide.u32 	%rd47, %r212, 4;
	add.s64 	%rd48, %rd2, %rd47;
	ld.global.u32 	%r213, [%rd48];
	add.s32 	%r214, %r213, %r509;
	add.s32 	%r215, %r212, 256;
	mul.wide.u32 	%rd49, %r215, 4;
	add.s64 	%rd50, %rd2, %rd49;
	ld.global.u32 	%r216, [%rd50];
	add.s32 	%r217, %r216, %r214;
	add.s32 	%r218, %r212, 512;
	mul.wide.u32 	%rd51, %r218, 4;
	add.s64 	%rd52, %rd2, %rd51;
	ld.global.u32 	%r219, [%rd52];
	add.s32 	%r220, %r219, %r217;
	add.s32 	%r221, %r212, 768;
	mul.wide.u32 	%rd53, %r221, 4;
	add.s64 	%rd54, %rd2, %rd53;
	ld.global.u32 	%r222, [%rd54];
	add.s32 	%r223, %r222, %r220;
	add.s32 	%r224, %r212, 1024;
	mul.wide.u32 	%rd55, %r224, 4;
	add.s64 	%rd56, %rd2, %rd55;
	ld.global.u32 	%r225, [%rd56];
	add.s32 	%r226, %r225, %r223;
	add.s32 	%r227, %r212, 1280;
	mul.wide.u32 	%rd57, %r227, 4;
	add.s64 	%rd58, %rd2, %rd57;
	ld.global.u32 	%r228, [%rd58];
	add.s32 	%r229, %r228, %r226;
	add.s32 	%r230, %r212, 1536;
	mul.wide.u32 	%rd59, %r230, 4;
	add.s64 	%rd60, %rd2, %rd59;
	ld.global.u32 	%r231, [%rd60];
	add.s32 	%r232, %r231, %r229;
	add.s32 	%r233, %r212, 1792;
	mul.wide.u32 	%rd61, %r233, 4;
	add.s64 	%rd62, %rd2, %rd61;
	ld.global.u32 	%r234, [%rd62];
	add.s32 	%r509, %r234, %r232;
	add.s32 	%r501, %r501, 2048;
$L__BB5_40:
	setp.eq.s32 	%p13, %r66, 0;
	@%p13 bra 	$L__BB5_46;
	and.b32  	%r72, %r49, 3;
	setp.lt.u32 	%p14, %r66, 4;
	@%p14 bra 	$L__BB5_43;
	add.s32 	%r236, %r501, %r492;
	mul.wide.u32 	%rd63, %r236, 4;
	add.s64 	%rd64, %rd2, %rd63;
	ld.global.u32 	%r237, [%rd64];
	add.s32 	%r238, %r237, %r509;
	add.s32 	%r239, %r236, 256;
	mul.wide.u32 	%rd65, %r239, 4;
	add.s64 	%rd66, %rd2, %rd65;
	ld.global.u32 	%r240, [%rd66];
	add.s32 	%r241, %r240, %r238;
	add.s32 	%r242, %r236, 512;
	mul.wide.u32 	%rd67, %r242, 4;
	add.s64 	%rd68, %rd2, %rd67;
	ld.global.u32 	%r243, [%rd68];
	add.s32 	%r244, %r243, %r241;
	add.s32 	%r245, %r236, 768;
	mul.wide.u32 	%rd69, %r245, 4;
	add.s64 	%rd70, %rd2, %rd69;
	ld.global.u32 	%r246, [%rd70];
	add.s32 	%r509, %r246, %r244;
	add.s32 	%r501, %r501, 1024;
$L__BB5_43:
	setp.eq.s32 	%p15, %r72, 0;
	@%p15 bra 	$L__BB5_46;
	add.s32 	%r507, %r501, %r492;
	neg.s32 	%r506, %r72;
$L__BB5_45:
	.pragma "nounroll";
	mul.wide.u32 	%rd71, %r507, 4;
	add.s64 	%rd72, %rd2, %rd71;
	ld.global.u32 	%r247, [%rd72];
	add.s32 	%r509, %r247, %r509;
	add.s32 	%r507, %r507, 256;
	add.s32 	%r506, %r506, 1;
	setp.ne.s32 	%p16, %r506, 0;
	@%p16 bra 	$L__BB5_45;
$L__BB5_46:
	// begin inline asm
	mov.u32 %r248, %laneid;
	// end inline asm
	mov.b32 	%r251, 1;
	mov.b32 	%r272, 31;
	mov.b32 	%r273, -1;
	// begin inline asm
	shfl.sync.down.b32 %r249, %r509, %r251, %r272, %r273;
	// end inline asm
	setp.gt.s32 	%p17, %r248, 30;
	selp.b32 	%r274, 0, %r249, %p17;
	add.s32 	%r255, %r274, %r509;
	mov.b32 	%r256, 2;
	// begin inline asm
	shfl.sync.down.b32 %r254, %r255, %r256, %r272, %r273;
	// end inline asm
	setp.gt.s32 	%p18, %r248, 29;
	selp.b32 	%r275, 0, %r254, %p18;
	add.s32 	%r260, %r255, %r275;
	mov.b32 	%r261, 4;
	// begin inline asm
	shfl.sync.down.b32 %r259, %r260, %r261, %r272, %r273;
	// end inline asm
	setp.gt.s32 	%p19, %r248, 27;
	selp.b32 	%r276, 0, %r259, %p19;
	add.s32 	%r265, %r260, %r276;
	mov.b32 	%r266, 8;
	// begin inline asm
	shfl.sync.down.b32 %r264, %r265, %r266, %r272, %r273;
	// end inline asm
	setp.gt.s32 	%p20, %r248, 23;
	selp.b32 	%r277, 0, %r264, %p20;
	add.s32 	%r270, %r265, %r277;
	mov.b32 	%r271, 16;
	// begin inline asm
	shfl.sync.down.b32 %r269, %r270, %r271, %r272, %r273;
	// end inline asm
	setp.gt.s32 	%p21, %r248, 15;
	selp.b32 	%r278, 0, %r269, %p21;
	add.s32 	%r510, %r270, %r278;
	setp.ne.s32 	%p22, %r248, 0;
	@%p22 bra 	$L__BB5_48;
	shr.u32 	%r279, %r40, 3;
	and.b32  	%r280, %r279, 124;
	mov.u32 	%r281, _ZZN3cub18CUB_300001_SM_10006detail6reduce28DeviceReduceSingleTileKernelINS2_10policy_hubIijN4cuda3std3__44plusIiEEE10Policy1000EN6thrust24THRUST_300001_SM_1000_NS6detail15normal_iteratorINSD_10device_ptrIiEEEEPijS9_iiNS7_10__identityEEEvT0_T1_T2_T3_T4_T6_E12temp_storage;
	add.s32 	%r282, %r281, %r280;
	st.shared.u32 	[%r282+8], %r510;
$L__BB5_48:
	bar.sync 	0;
	setp.ne.s32 	%p23, %r40, 0;
	@%p23 bra 	$L__BB5_50;
	ld.shared.u32 	%r283, [_ZZN3cub18CUB_300001_SM_10006detail6reduce28DeviceReduceSingleTileKernelINS2_10policy_hubIijN4cuda3std3__44plusIiEEE10Policy1000EN6thrust24THRUST_300001_SM_1000_NS6detail15normal_iteratorINSD_10device_ptrIiEEEEPijS9_iiNS7_10__identityEEEvT0_T1_T2_T3_T4_T6_E12temp_storage+12];
	add.s32 	%r284, %r283, %r510;
	ld.shared.u32 	%r285, [_ZZN3cub18CUB_300001_SM_10006detail6reduce28DeviceReduceSingleTileKernelINS2_10policy_hubIijN4cuda3std3__44plusIiEEE10Policy1000EN6thrust24THRUST_300001_SM_1000_NS6detail15normal_iteratorINSD_10device_ptrIiEEEEPijS9_iiNS7_10__identityEEEvT0_T1_T2_T3_T4_T6_E12temp_storage+16];
	add.s32 	%r286, %r284, %r285;
	ld.shared.u32 	%r287, [_ZZN3cub18CUB_300001_SM_10006detail6reduce28DeviceReduceSingleTileKernelINS2_10policy_hubIijN4cuda3std3__44plusIiEEE10Policy1000EN6thrust24THRUST_300001_SM_1000_NS6detail15normal_iteratorINSD_10device_ptrIiEEEEPijS9_iiNS7_10__identityEEEvT0_T1_T2_T3_T4_T6_E12temp_storage+20];
	add.s32 	%r288, %r286, %r287;
	ld.shared.u32 	%r289, [_ZZN3cub18CUB_300001_SM_10006detail6reduce28DeviceReduceSingleTileKernelINS2_10policy_hubIijN4cuda3std3__44plusIiEEE10Policy1000EN6thrust24THRUST_300001_SM_1000_NS6detail15normal_iteratorINSD_10device_ptrIiEEEEPijS9_iiNS7_10__identityEEEvT0_T1_T2_T3_T4_T6_E12temp_storage+24];
	add.s32 	%r290, %r288, %r289;
	ld.shared.u32 	%r291, [_ZZN3cub18CUB_300001_SM_10006detail6reduce28DeviceReduceSingleTileKernelINS2_10policy_hubIijN4cuda3std3__44plusIiEEE10Policy1000EN6thrust24THRUST_300001_SM_1000_NS6detail15normal_iteratorINSD_10device_ptrIiEEEEPijS9_iiNS7_10__identityEEEvT0_T1_T2_T3_T4_T6_E12temp_storage+28];
	add.s32 	%r292, %r290, %r291;
	ld.shared.u32 	%r293, [_ZZN3cub18CUB_300001_SM_10006detail6reduce28DeviceReduceSingleTileKernelINS2_10policy_hubIijN4cuda3std3__44plusIiEEE10Policy1000EN6thrust24THRUST_300001_SM_1000_NS6detail15normal_iteratorINSD_10device_ptrIiEEEEPijS9_iiNS7_10__identityEEEvT0_T1_T2_T3_T4_T6_E12temp_storage+32];
	add.s32 	%r294, %r292, %r293;
	ld.shared.u32 	%r295, [_ZZN3cub18CUB_300001_SM_10006detail6reduce28DeviceReduceSingleTileKernelINS2_10policy_hubIijN4cuda3std3__44plusIiEEE10Policy1000EN6thrust24THRUST_300001_SM_1000_NS6detail15normal_iteratorINSD_10device_ptrIiEEEEPijS9_iiNS7_10__identityEEEvT0_T1_T2_T3_T4_T6_E12temp_storage+36];
	add.s32 	%r510, %r294, %r295;
$L__BB5_50:
	mov.u32 	%r469, %tid.x;
	setp.ne.s32 	%p57, %r469, 0;
	@%p57 bra 	$L__BB5_52;
	add.s32 	%r470, %r510, %r91;
	st.global.u32 	[%rd1], %r470;
$L__BB5_52:
	ret;

}
	// .globl	_ZN3cub18CUB_300001_SM_10006detail6reduce18DeviceReduceKernelINS2_10policy_hubIijN4cuda3std3__44plusIiEEE10Policy1000EN6thrust24THRUST_300001_SM_1000_NS6detail15normal_iteratorINSD_10device_ptrIiEEEEjS9_iNS7_10__identityEEEvT0_PT3_T1_NS0_13GridEvenShareISN_EET2_T4_
.visible .entry _ZN3cub18CUB_300001_SM_10006detail6reduce18DeviceReduceKernelINS2_10policy_hubIijN4cuda3std3__44plusIiEEE10Policy1000EN6thrust24THRUST_300001_SM_1000_NS6detail15normal_iteratorINSD_10device_ptrIiEEEEjS9_iNS7_10__identityEEEvT0_PT3_T1_NS0_13GridEvenShareISN_EET2_T4_(
	.param .align 8 .b8 _ZN3cub18CUB_300001_SM_10006detail6reduce18DeviceReduceKernelINS2_10policy_hubIijN4cuda3std3__44plusIiEEE10Policy1000EN6thrust24THRUST_300001_SM_1000_NS6detail15normal_iteratorINSD_10device_ptrIiEEEEjS9_iNS7_10__identityEEEvT0_PT3_T1_NS0_13GridEvenShareISN_EET2_T4__param_0[8],
	.param .u64 .ptr .align 1 _ZN3cub18CUB_300001_SM_10006detail6reduce18DeviceReduceKernelINS2_10policy_hubIijN4cuda3std3__44plusIiEEE10Policy1000EN6thrust24THRUST_300001_SM_1000_NS6detail15normal_iteratorINSD_10device_ptrIiEEEEjS9_iNS7_10__identityEEEvT0_PT3_T1_NS0_13GridEvenShareISN_EET2_T4__param_1,
	.param .u32 _ZN3cub18CUB_300001_SM_10006detail6reduce18DeviceReduceKernelINS2_10policy_hubIijN4cuda3std3__44plusIiEEE10Policy1000EN6thrust24THRUST_300001_SM_1000_NS6detail15normal_iteratorINSD_10device_ptrIiEEEEjS9_iNS7_10__identityEEEvT0_PT3_T1_NS0_13GridEvenShareISN_EET2_T4__param_2,
	.param .align 4 .b8 _ZN3cub18CUB_300001_SM_10006detail6reduce18DeviceReduceKernelINS2_10policy_hubIijN4cuda3std3__44plusIiEEE10Policy1000EN6thrust24THRUST_300001_SM_1000_NS6detail15normal_iteratorINSD_10device_ptrIiEEEEjS9_iNS7_10__identityEEEvT0_PT3_T1_NS0_13GridEvenShareISN_EET2_T4__param_3[40],
	.param .align 1 .b8 _ZN3cub18CUB_300001_SM_10006detail6reduce18DeviceReduceKernelINS2_10policy_hubIijN4cuda3std3__44plusIiEEE10Policy1000EN6thrust24THRUST_300001_SM_1000_NS6detail15normal_iteratorINSD_10device_ptrIiEEEEjS9_iNS7_10__identityEEEvT0_PT3_T1_NS0_13GridEvenShareISN_EET2_T4__param_4[1],
	.param .align 1 .b8 _ZN3cub18CUB_300001_SM_10006detail6reduce18DeviceReduceKernelINS2_10policy_hubIijN4cuda3std3__44plusIiEEE10Policy1000EN6thrust24THRUST_300001_SM_1000_NS6detail15normal_iteratorINSD_10device_ptrIiEEEEjS9_iNS7_10__identityEEEvT0_PT3_T1_NS0_13GridEvenShareISN_EET2_T4__param_5[1]
)
.maxntid 256
{
	.reg .pred 	%p<57>;
	.reg .b16 	%rs<4>;
	.reg .b32 	%r<575>;
	.reg .b64 	%rd<130>;
	// demoted variable
	.shared .align 4 .b8 _ZZN3cub18CUB_300001_SM_10006detail6reduce18DeviceReduceKernelINS2_10policy_hubIijN4cuda3std3__44plusIiEEE10Policy1000EN6thrust24THRUST_300001_SM_1000_NS6detail15normal_iteratorINSD_10device_ptrIiEEEEjS9_iNS7_10__identityEEEvT0_PT3_T1_NS0_13GridEvenShareISN_EET2_T4_E12temp_storage[44];
	ld.param.u32 	%r1, [_ZN3cub18CUB_300001_SM_10006detail6reduce18DeviceReduceKernelINS2_10policy_hubIijN4cuda3std3__44plusIiEEE10Policy1000EN6thrust24THRUST_300001_SM_1000_NS6detail15normal_iteratorINSD_10device_ptrIiEEEEjS9_iNS7_10__identityEEEvT0_PT3_T1_NS0_13GridEvenShareISN_EET2_T4__param_3+20];
	ld.param.u32 	%r2, [_ZN3cub18CUB_300001_SM_10006detail6reduce18DeviceReduceKernelINS2_10policy_hubIijN4cuda3std3__44plusIiEEE10Policy1000EN6thrust24THRUST_300001_SM_1000_NS6detail15normal_iteratorINSD_10device_ptrIiEEEEjS9_iNS7_10__identityEEEvT0_PT3_T1_NS0_13GridEvenShareISN_EET2_T4__param_3+24];
	ld.param.u64 	%rd3, [_ZN3cub18CUB_300001_SM_10006detail6reduce18DeviceReduceKernelINS2_10policy_hubIijN4cuda3std3__44plusIiEEE10Policy1000EN6thrust24THRUST_300001_SM_1000_NS6detail15normal_iteratorINSD_10device_ptrIiEEEEjS9_iNS7_10__identityEEEvT0_PT3_T1_NS0_13GridEvenShareISN_EET2_T4__param_0];
	cvta.to.global.u64 	%rd1, %rd3;
	mov.u32 	%r3, %ctaid.x;
	shl.b32 	%r4, %r2, 12;
	shl.b32 	%r556, %r3, 12;
	sub.s32 	%r6, %r1, %r556;
	setp.gt.u32 	%p1, %r6, 4095;
	@%p1 bra 	$L__BB6_26;
	mov.u32 	%r7, %tid.x;
	setp.ge.u32 	%p23, %r7, %r6;
	mov.b32 	%r550, 0;
	mov.u32 	%r539, %r7;
	@%p23 bra 	$L__BB6_3;
	add.s32 	%r330, %r556, %r7;
	mul.wide.u32 	%rd66, %r330, 4;
	add.s64 	%rd67, %rd1, %rd66;
	ld.global.u32 	%r550, [%rd67];
	add.s32 	%r539, %r7, 256;
$L__BB6_3:
	setp.ge.u32 	%p24, %r539, %r6;
	@%p24 bra 	$L__BB6_17;
	not.b32 	%r332, %r539;
	add.s32 	%r333, %r1, %r332;
	sub.s32 	%r334, %r333, %r556;
	shr.u32 	%r335, %r334, 8;
	add.s32 	%r12, %r335, 1;
	and.b32  	%r13, %r12, 15;
	setp.lt.u32 	%p25, %r334, 3840;
	@%p25 bra 	$L__BB6_8;
	or.b32  	%r536, %r539, 2048;
	add.s32 	%r535, %r539, %r556;
	and.b32  	%r336, %r12, 33554416;
	neg.s32 	%r534, %r336;
$L__BB6_6:
	.pragma "nounroll";
	mul.wide.u32 	%rd68, %r535, 4;
	add.s64 	%rd69, %rd1, %rd68;
	ld.global.u32 	%r337, [%rd69];
	add.s32 	%r338, %r337, %r550;
	add.s32 	%r339, %r535, 256;
	mul.wide.u32 	%rd70, %r339, 4;
	add.s64 	%rd71, %rd1, %rd70;
	ld.global.u32 	%r340, [%rd71];
	add.s32 	%r341, %r340, %r338;
	add.s32 	%r342, %r535, 512;
	mul.wide.u32 	%rd72, %r342, 4;
	add.s64 	%rd73, %rd1, %rd72;
	ld.global.u32 	%r343, [%rd73];
	add.s32 	%r344, %r343, %r341;
	add.s32 	%r345, %r535, 768;
	mul.wide.u32 	%rd74, %r345, 4;
	add.s64 	%rd75, %rd1, %rd74;
	ld.global.u32 	%r346, [%rd75];
	add.s32 	%r347, %r346, %r344;
	add.s32 	%r348, %r535, 1024;
	mul.wide.u32 	%rd76, %r348, 4;
	add.s64 	%rd77, %rd1, %rd76;
	ld.global.u32 	%r349, [%rd77];
	add.s32 	%r350, %r349, %r347;
	add.s32 	%r351, %r535, 1280;
	mul.wide.u32 	%rd78, %r351, 4;
	add.s64 	%rd79, %rd1, %rd78;
	ld.global.u32 	%r352, [%rd79];
	add.s32 	%r353, %r352, %r350;
	add.s32 	%r354, %r535, 1536;
	mul.wide.u32 	%rd80, %r354, 4;
	add.s64 	%rd81, %rd1, %rd80;
	ld.global.u32 	%r355, [%rd81];
	add.s32 	%r356, %r355, %r353;
	add.s32 	%r357, %r535, 1792;
	mul.wide.u32 	%rd82, %r357, 4;
	add.s64 	%rd83, %rd1, %rd82;
	ld.global.u32 	%r358, [%rd83];
	add.s32 	%r359, %r358, %r356;
	add.s32 	%r360, %r535, 2048;
	mul.wide.u32 	%rd84, %r360, 4;
	add.s64 	%rd85, %rd1, %rd84;
	ld.global.u32 	%r361, [%rd85];
	add.s32 	%r362, %r361, %r359;
	add.s32 	%r363, %r535, 2304;
	mul.wide.u32 	%rd86, %r363, 4;
	add.s64 	%rd87, %rd1, %rd86;
	ld.global.u32 	%r364, [%rd87];
	add.s32 	%r365, %r364, %r362;
	add.s32 	%r366, %r535, 2560;
	mul.wide.u32 	%rd88, %r366, 4;
	add.s64 	%rd89, %rd1, %rd88;
	ld.global.u32 	%r367, [%rd89];
	add.s32 	%r368, %r367, %r365;
	add.s32 	%r369, %r535, 2816;
	mul.wide.u32 	%rd90, %r369, 4;
	add.s64 	%rd91, %rd1, %rd90;
	ld.global.u32 	%r370, [%rd91];
	add.s32 	%r371, %r370, %r368;
	add.s32 	%r372, %r535, 3072;
	mul.wide.u32 	%rd92, %r372, 4;
	add.s64 	%rd93, %rd1, %rd92;
	ld.global.u32 	%r373, [%rd93];
	add.s32 	%r374, %r373, %r371;
	add.s32 	%r375, %r535, 3328;
	mul.wide.u32 	%rd94, %r375, 4;
	add.s64 	%rd95, %rd1, %rd94;
	ld.global.u32 	%r376, [%rd95];
	add.s32 	%r377, %r376, %r374;
	add.s32 	%r378, %r535, 3584;
	mul.wide.u32 	%rd96, %r378, 4;
	add.s64 	%rd97, %rd1, %rd96;
	ld.global.u32 	%r379, [%rd97];
	add.s32 	%r380, %r379, %r377;
	add.s32 	%r381, %r535, 3840;
	mul.wide.u32 	%rd98, %r381, 4;
	add.s64 	%rd99, %rd1, %rd98;
	ld.global.u32 	%r382, [%rd99];
	add.s32 	%r550, %r382, %r380;
	add.s32 	%r536, %r536, 4096;
	add.s32 	%r535, %r535, 4096;
	add.s32 	%r534, %r534, 16;
	setp.ne.s32 	%p26, %r534, 0;
	@%p26 bra 	$L__BB6_6;
	add.s32 	%r539, %r536, -2048;
$L__BB6_8:
	setp.eq.s32 	%p27, %r13, 0;
	@%p27 bra 	$L__BB6_17;
	and.b32  	%r29, %r12, 7;
	setp.lt.u32 	%p28, %r13, 8;
	@%p28 bra 	$L__BB6_11;
	add.s32 	%r384, %r556, %r539;
	mul.wide.u32 	%rd100, %r384, 4;
	add.s64 	%rd101, %rd1, %rd100;
	ld.global.u32 	%r385, [%rd101];
	add.s32 	%r386, %r385, %r550;
	add.s32 	%r387, %r384, 256;
	mul.wide.u32 	%rd102, %r387, 4;
	add.s64 	%rd103, %rd1, %rd102;
	ld.global.u32 	%r388, [%rd103];
	add.s32 	%r389, %r388, %r386;
	add.s32 	%r390, %r384, 512;
	mul.wide.u32 	%rd104, %r390, 4;
	add.s64 	%rd105, %rd1, %rd104;
	ld.global.u32 	%r391, [%rd105];
	add.s32 	%r392, %r391, %r389;
	add.s32 	%r393, %r384, 768;
	mul.wide.u32 	%rd106, %r393, 4;
	add.s64 	%rd107, %rd1, %rd106;
	ld.global.u32 	%r394, [%rd107];
	add.s32 	%r395, %r394, %r392;
	add.s32 	%r396, %r384, 1024;
	mul.wide.u32 	%rd108, %r396, 4;
	add.s64 	%rd109, %rd1, %rd108;
	ld.global.u32 	%r397, [%rd109];
	add.s32 	%r398, %r397, %r395;
	add.s32 	%r399, %r384, 1280;
	mul.wide.u32 	%rd110, %r399, 4;
	add.s64 	%rd111, %rd1, %rd110;
	ld.global.u32 	%r400, [%rd111];
	add.s32 	%r401, %r400, %r398;
	add.s32 	%r402, %r384, 1536;
	mul.wide.u32 	%rd112, %r402, 4;
	add.s64 	%rd113, %rd1, %rd112;
	ld.global.u32 	%r403, [%rd113];
	add.s32 	%r404, %r403, %r401;
	add.s32 	%r405, %r384, 1792;
	mul.wide.u32 	%rd114, %r405, 4;
	add.s64 	%rd115, %rd1, %rd114;
	ld.global.u32 	%r406, [%rd115];
	add.s32 	%r550, %r406, %r404;
	add.s32 	%r539, %r539, 2048;
$L__BB6_11:
	setp.eq.s32 	%p29, %r29, 0;
	@%p29 bra 	$L__BB6_17;
	and.b32  	%r35, %r12, 3;
	setp.lt.u32 	%p30, %r29, 4;
	@%p30 bra 	$L__BB6_14;
	add.s32 	%r408, %r556, %r539;
	mul.wide.u32 	%rd116, %r408, 4;
	add.s64 	%rd117, %rd1, %rd116;
	ld.global.u32 	%r409, [%rd117];
	add.s32 	%r410, %r409, %r550;
	add.s32 	%r411, %r408, 256;
	mul.wide.u32 	%rd118, %r411, 4;
	add.s64 	%rd119, %rd1, %rd118;
	ld.global.u32 	%r412, [%rd119];
	add.s32 	%r413, %r412, %r410;
	add.s32 	%r414, %r408, 512;
	mul.wide.u32 	%rd120, %r414, 4;
	add.s64 	%rd121, %rd1, %rd120;
	ld.global.u32 	%r415, [%rd121];
	add.s32 	%r416, %r415, %r413;
	add.s32 	%r417, %r408, 768;
	mul.wide.u32 	%rd122, %r417, 4;
	add.s64 	%rd123, %rd1, %rd122;
	ld.global.u32 	%r418, [%rd123];
	add.s32 	%r550, %r418, %r416;
	add.s32 	%r539, %r539, 1024;
$L__BB6_14:
	setp.eq.s32 	%p31, %r35, 0;
	@%p31 bra 	$L__BB6_17;
	add.s32 	%r548, %r539, %r556;
	neg.s32 	%r547, %r35;
$L__BB6_16:
	.pragma "nounroll";
	mul.wide.u32 	%rd124, %r548, 4;
	add.s64 	%rd125, %rd1, %rd124;
	ld.global.u32 	%r419, [%rd125];
	add.s32 	%r550, %r419, %r550;
	add.s32 	%r548, %r548, 256;
	add.s32 	%r547, %r547, 1;
	setp.ne.s32 	%p32, %r547, 0;
	@%p32 bra 	$L__BB6_16;
$L__BB6_17:
	setp.lt.u32 	%p33, %r6, 256;
	@%p33 bra 	$L__BB6_22;
	// begin inline asm
	mov.u32 %r483, %laneid;
	// end inline asm
	mov.b32 	%r486, 1;
	mov.b32 	%r507, 31;
	mov.b32 	%r508, -1;
	// begin inline asm
	shfl.sync.down.b32 %r484, %r550, %r486, %r507, %r508;
	// end inline asm
	setp.gt.s32 	%p49, %r483, 30;
	selp.b32 	%r509, 0, %r484, %p49;
	add.s32 	%r490, %r509, %r550;
	mov.b32 	%r491, 2;
	// begin inline asm
	shfl.sync.down.b32 %r489, %r490, %r491, %r507, %r508;
	// end inline asm
	setp.gt.s32 	%p50, %r483, 29;
	selp.b32 	%r510, 0, %r489, %p50;
	add.s32 	%r495, %r490, %r510;
	mov.b32 	%r496, 4;
	// begin inline asm
	shfl.sync.down.b32 %r494, %r495, %r496, %r507, %r508;
	// end inline asm
	setp.gt.s32 	%p51, %r483, 27;
	selp.b32 	%r511, 0, %r494, %p51;
	add.s32 	%r500, %r495, %r511;
	mov.b32 	%r501, 8;
	// begin inline asm
	shfl.sync.down.b32 %r499, %r500, %r501, %r507, %r508;
	// end inline asm
	setp.gt.s32 	%p52, %r483, 23;
	selp.b32 	%r512, 0, %r499, %p52;
	add.s32 	%r505, %r500, %r512;
	mov.b32 	%r506, 16;
	// begin inline asm
	shfl.sync.down.b32 %r504, %r505, %r506, %r507, %r508;
	// end inline asm
	setp.gt.s32 	%p53, %r483, 15;
	selp.b32 	%r513, 0, %r504, %p53;
	add.s32 	%r574, %r505, %r513;
	setp.ne.s32 	%p54, %r483, 0;
	@%p54 bra 	$L__BB6_20;
	shr.u32 	%r514, %r7, 3;
	and.b32  	%r515, %r514, 124;
	mov.u32 	%r516, _ZZN3cub18CUB_300001_SM_10006detail6reduce18DeviceReduceKernelINS2_10policy_hubIijN4cuda3std3__44plusIiEEE10Policy1000EN6thrust24THRUST_300001_SM_1000_NS6detail15normal_iteratorINSD_10device_ptrIiEEEEjS9_iNS7_10__identityEEEvT0_PT3_T1_NS0_13GridEvenShareISN_EET2_T4_E12temp_storage;
	add.s32 	%r517, %r516, %r515;
	st.shared.u32 	[%r517+8], %r574;
$L__BB6_20:
	bar.sync 	0;
	setp.ne.s32 	%p55, %r7, 0;
	@%p55 bra 	$L__BB6_48;
	ld.shared.u32 	%r518, [_ZZN3cub18CUB_300001_SM_10006detail6reduce18DeviceReduceKernelINS2_10policy_hubIijN4cuda3std3__44plusIiEEE10Policy1000EN6thrust24THRUST_300001_SM_1000_NS6detail15normal_iteratorINSD_10device_ptrIiEEEEjS9_iNS7_10__identityEEEvT0_PT3_T1_NS0_13GridEvenShareISN_EET2_T4_E12temp_storage+12];
	add.s32 	%r519, %r518, %r574;
	ld.shared.u32 	%r520, [_ZZN3cub18CUB_300001_SM_10006detail6reduce18DeviceReduceKernelINS2_10policy_hubIijN4cuda3std3__44plusIiEEE10Policy1000EN6thrust24THRUST_300001_SM_1000_NS6detail15normal_iteratorINSD_10device_ptrIiEEEEjS9_iNS7_10__identityEEEvT0_PT3_T1_NS0_13GridEvenShareISN_EET2_T4_E12temp_storage+16];
	add.s32 	%r521, %r519, %r520;
	ld.shared.u32 	%r522, [_ZZN3cub18CUB_300001_SM_10006detail6reduce18DeviceReduceKernelINS2_10policy_hubIijN4cuda3std3__44plusIiEEE10Policy1000EN6thrust24THRUST_300001_SM_1000_NS6detail15normal_iteratorINSD_10device_ptrIiEEEEjS9_iNS7_10__identityEEEvT0_PT3_T1_NS0_13GridEvenShareISN_EET2_T4_E12temp_storage+20];
	add.s32 	%r523, %r521, %r522;
	ld.shared.u32 	%r524, [_ZZN3cub18CUB_300001_SM_10006detail6reduce18DeviceReduceKernelINS2_10policy_hubIijN4cuda3std3__44plusIiEEE10Policy1000EN6thrust24THRUST_300001_SM_1000_NS6detail15normal_iteratorINSD_10device_ptrIiEEEEjS9_iNS7_10__identityEEEvT0_PT3_T1_NS0_13GridEvenShareISN_EET2_T4_E12temp_storage+24];
	add.s32 	%r525, %r523, %r524;
	ld.shared.u32 	%r526, [_ZZN3cub18CUB_300001_SM_10006detail6reduce18DeviceReduceKernelINS2_10policy_hubIijN4cuda3std3__44plusIiEEE10Policy1000EN6thrust24THRUST_300001_SM_1000_NS6detail15normal_iteratorINSD_10device_ptrIiEEEEjS9_iNS7_10__identityEEEvT0_PT3_T1_NS0_13GridEvenShareISN_EET2_T4_E12temp_storage+28];
	add.s32 	%r527, %r525, %r526;
	ld.shared.u32 	%r528, [_ZZN3cub18CUB_300001_SM_10006detail6reduce18DeviceReduceKernelINS2_10policy_hubIijN4cuda3std3__44plusIiEEE10Policy1000EN6thrust24THRUST_300001_SM_1000_NS6detail15normal_iteratorINSD_10device_ptrIiEEEEjS9_iNS7_10__identityEEEvT0_PT3_T1_NS0_13GridEvenShareISN_EET2_T4_E12temp_storage+32];
	add.s32 	%r529, %r527, %r528;
	ld.shared.u32 	%r530, [_ZZN3cub18CUB_300001_SM_10006detail6reduce18DeviceReduceKernelINS2_10policy_hubIijN4cuda3std3__44plusIiEEE10Policy1000EN6thrust24THRUST_300001_SM_1000_NS6detail15normal_iteratorINSD_10device_ptrIiEEEEjS9_iNS7_10__identityEEEvT0_PT3_T1_NS0_13GridEvenShareISN_EET2_T4_E12temp_storage+36];
	add.s32 	%r574, %r529, %r530;
	bra.uni 	$L__BB6_48;
$L__BB6_22:
	// begin inline asm
	mov.u32 %r420, %laneid;
	// end inline asm
	and.b32  	%r446, %r7, 992;
	add.s32 	%r447, %r446, 32;
	setp.gt.u32 	%p34, %r447, %r6;
	not.b32 	%r448, %r446;
	add.s32 	%r449, %r6, %r448;
	selp.b32 	%r444, %r449, 31, %p34;
	mov.b32 	%r423, 1;
	mov.b32 	%r445, -1;
	// begin inline asm
	shfl.sync.down.b32 %r421, %r550, %r423, %r444, %r445;
	// end inline asm
	setp.lt.s32 	%p35, %r420, %r444;
	selp.b32 	%r450, %r421, 0, %p35;
	add.s32 	%r427, %r450, %r550;
	mov.b32 	%r428, 2;
	// begin inline asm
	shfl.sync.down.b32 %r426, %r427, %r428, %r444, %r445;
	// end inline asm
	add.s32 	%r451, %r420, 2;
	setp.gt.s32 	%p36, %r451, %r444;
	selp.b32 	%r452, 0, %r426, %p36;
	add.s32 	%r432, %r427, %r452;
	mov.b32 	%r433, 4;
	// begin inline asm
	shfl.sync.down.b32 %r431, %r432, %r433, %r444, %r445;
	// end inline asm
	add.s32 	%r453, %r420, 4;
	setp.gt.s32 	%p37, %r453, %r444;
	selp.b32 	%r454, 0, %r431, %p37;
	add.s32 	%r437, %r432, %r454;
	mov.b32 	%r438, 8;
	// begin inline asm
	shfl.sync.down.b32 %r436, %r437, %r438, %r444, %r445;
	// end inline asm
	add.s32 	%r455, %r420, 8;
	setp.gt.s32 	%p38, %r455, %r444;
	selp.b32 	%r456, 0, %r436, %p38;
	add.s32 	%r442, %r437, %r456;
	mov.b32 	%r443, 16;
	// begin inline asm
	shfl.sync.down.b32 %r441, %r442, %r443, %r444, %r445;
	// end inline asm
	add.s32 	%r457, %r420, 16;
	setp.gt.s32 	%p39, %r457, %r444;
	selp.b32 	%r458, 0, %r441, %p39;
	add.s32 	%r574, %r442, %r458;
	setp.ne.s32 	%p40, %r420, 0;
	@%p40 bra 	$L__BB6_24;
	shr.u32 	%r459, %r7, 3;
	and.b32  	%r460, %r459, 124;
	mov.u32 	%r461, _ZZN3cub18CUB_300001_SM_10006detail6reduce18DeviceReduceKernelINS2_10policy_hubIijN4cuda3std3__44plusIiEEE10Policy1000EN6thrust24THRUST_300001_SM_1000_NS6detail15normal_iteratorINSD_10device_ptrIiEEEEjS9_iNS7_10__identityEEEvT0_PT3_T1_NS0_13GridEvenShareISN_EET2_T4_E12temp_storage;
	add.s32 	%r462, %r461, %r460;
	st.shared.u32 	[%r462+8], %r574;
$L__BB6_24:
	bar.sync 	0;
	setp.ne.s32 	%p41, %r7, 0;
	@%p41 bra 	$L__BB6_48;
	setp.gt.u32 	%p42, %r6, 32;
	ld.shared.u32 	%r463, [_ZZN3cub18CUB_300001_SM_10006detail6reduce18DeviceReduceKernelINS2_10policy_hubIijN4cuda3std3__44plusIiEEE10Policy1000EN6thrust24THRUST_300001_SM_1000_NS6detail15normal_iteratorINSD_10device_ptrIiEEEEjS9_iNS7_10__identityEEEvT0_PT3_T1_NS0_13GridEvenShareISN_EET2_T4_E12temp_storage+12];
	selp.b32 	%r464, %r463, 0, %p42;
	add.s32 	%r465, %r464, %r574;
	setp.gt.u32 	%p43, %r6, 64;
	ld.shared.u32 	%r466, [_ZZN3cub18CUB_300001_SM_10006detail6reduce18DeviceReduceKernelINS2_10policy_hubIijN4cuda3std3__44plusIiEEE10Policy1000EN6thrust24THRUST_300001_SM_1000_NS6detail15normal_iteratorINSD_10device_ptrIiEEEEjS9_iNS7_10__identityEEEvT0_PT3_T1_NS0_13GridEvenShareISN_EET2_T4_E12temp_storage+16];
	selp.b32 	%r467, %r466, 0, %p43;
	add.s32 	%r468, %r465, %r467;
	setp.gt.u32 	%p44, %r6, 96;
	ld.shared.u32 	%r469, [_ZZN3cub18CUB_300001_SM_10006detail6reduce18DeviceReduceKernelINS2_10policy_hubIijN4cuda3std3__44plusIiEEE10Policy1000EN6thrust24THRUST_300001_SM_1000_NS6detail15normal_iteratorINSD_10device_ptrIiEEEEjS9_iNS7_10__identityEEEvT0_PT3_T1_NS0_13GridEvenShareISN_EET2_T4_E12temp_storage+20];
	selp.b32 	%r470, %r469, 0, %p44;
	add.s32 	%r471, %r468, %r470;
	setp.gt.u32 	%p45, %r6, 128;
	ld.shared.u32 	%r472, [_ZZN3cub18CUB_300001_SM_10006detail6reduce18DeviceReduceKernelINS2_10policy_hubIijN4cuda3std3__44plusIiEEE10Policy1000EN6thrust24THRUST_300001_SM_1000_NS6detail15normal_iteratorINSD_10device_ptrIiEEEEjS9_iNS7_10__identityEEEvT0_PT3_T1_NS0_13GridEvenShareISN_EET2_T4_E12temp_storage+24];
	selp.b32 	%r473, %r472, 0, %p45;
	add.s32 	%r474, %r471, %r473;
	setp.gt.u32 	%p46, %r6, 160;
	ld.shared.u32 	%r475, [_ZZN3cub18CUB_300001_SM_10006detail6reduce18DeviceReduceKernelINS2_10policy_hubIijN4cuda3std3__44plusIiEEE10Policy1000EN6thrust24THRUST_300001_SM_1000_NS6detail15normal_iteratorINSD_10device_ptrIiEEEEjS9_iNS7_10__identityEEEvT0_PT3_T1_NS0_13GridEvenShareISN_EET2_T4_E12temp_storage+28];
	selp.b32 	%r476, %r475, 0, %p46;
	add.s32 	%r477, %r474, %r476;
	setp.gt.u32 	%p47, %r6, 192;
	ld.shared.u32 	%r478, [_ZZN3cub18CUB_300001_SM_10006detail6reduce18DeviceReduceKernelINS2_10policy_hubIijN4cuda3std3__44plusIiEEE10Policy1000EN6thrust24THRUST_300001_SM_1000_NS6detail15normal_iteratorINSD_10device_ptrIiEEEEjS9_iNS7_10__identityEEEvT0_PT3_T1_NS0_13GridEvenShareISN_EET2_T4_E12temp_storage+32];
	selp.b32 	%r479, %r478, 0, %p47;
	add.s32 	%r480, %r477, %r479;
	setp.gt.u32 	%p48, %r6, 224;
	ld.shared.u32 	%r481, [_ZZN3cub18CUB_300001_SM_10006detail6reduce18DeviceReduceKernelINS2_10policy_hubIijN4cuda3std3__44plusIiEEE10Policy1000EN6thrust24THRUST_300001_SM_1000_NS6detail15normal_iteratorINSD_10device_ptrIiEEEEjS9_iNS7_10__identityEEEvT0_PT3_T1_NS0_13GridEvenShareISN_EET2_T4_E12temp_storage+36];
	selp.b32 	%r482, %r481, 0, %p48;
	add.s32 	%r574, %r480, %r482;
	bra.uni 	$L__BB6_48;
$L__BB6_26:
	mov.u32 	%r54, %tid.x;
	add.s32 	%r110, %r54, %r556;
	mul.wide.u32 	%rd4, %r110, 4;
	add.s64 	%rd5, %rd1, %rd4;
	ld.global.u32 	%r111, [%rd5];
	ld.global.u32 	%r112, [%rd5+1024];
	ld.global.u32 	%r113, [%rd5+2048];
	ld.global.u32 	%r114, [%rd5+3072];
	ld.global.u32 	%r115, [%rd5+4096];
	ld.global.u32 	%r116, [%rd5+5120];
	ld.global.u32 	%r117, [%rd5+6144];
	ld.global.u32 	%r118, [%rd5+7168];
	ld.global.u32 	%r119, [%rd5+8192];
	ld.global.u32 	%r120, [%rd5+9216];
	ld.global.u32 	%r121, [%rd5+10240];
	ld.global.u32 	%r122, [%rd5+11264];
	ld.global.u32 	%r123, [%rd5+12288];
	ld.global.u32 	%r124, [%rd5+13312];
	ld.global.u32 	%r125, [%rd5+14336];
	ld.global.u32 	%r126, [%rd5+15360];
	add.s32 	%r127, %r112, %r111;
	add.s32 	%r128, %r113, %r127;
	add.s32 	%r129, %r114, %r128;
	add.s32 	%r130, %r115, %r129;
	add.s32 	%r131, %r116, %r130;
	add.s32 	%r132, %r117, %r131;
	add.s32 	%r133, %r118, %r132;
	add.s32 	%r134, %r119, %r133;
	add.s32 	%r135, %r120, %r134;
	add.s32 	%r136, %r121, %r135;
	add.s32 	%r137, %r122, %r136;
	add.s32 	%r138, %r123, %r137;
	add.s32 	%r139, %r124, %r138;
	add.s32 	%r140, %r125, %r139;
	add.s32 	%r573, %r126, %r140;
	setp.lt.u32 	%p2, %r6, %r4;
	@%p2 bra 	$L__BB6_44;
	add.s32 	%r56, %r4, %r556;
	not.b32 	%r142, %r54;
	add.s32 	%r143, %r142, %r1;
	sub.s32 	%r144, %r143, %r4;
	sub.s32 	%r552, %r144, %r556;
	add.s32 	%r145, %r56, %r54;
	add.s32 	%r551, %r145, 2048;
	mov.b32 	%r554, 0;
	mov.u32 	%r553, %r56;
$L__BB6_28:
	add.s32 	%r556, %r556, %r4;
	add.s32 	%r147, %r1, -4096;
	setp.gt.u32 	%p3, %r556, %r147;
	@%p3 bra 	$L__BB6_30;
	add.s32 	%r148, %r54, %r556;
	mul.wide.u32 	%rd6, %r148, 4;
	add.s64 	%rd7, %rd1, %rd6;
	ld.global.u32 	%r149, [%rd7];
	ld.global.u32 	%r150, [%rd7+1024];
	ld.global.u32 	%r151, [%rd7+2048];
	ld.global.u32 	%r152, [%rd7+3072];
	ld.global.u32 	%r153, [%rd7+4096];
	ld.global.u32 	%r154, [%rd7+5120];
	ld.global.u32 	%r155, [%rd7+6144];
	ld.global.u32 	%r156, [%rd7+7168];
	ld.global.u32 	%r157, [%rd7+8192];
	ld.global.u32 	%r158, [%rd7+9216];
	ld.global.u32 	%r159, [%rd7+10240];
	ld.global.u32 	%r160, [%rd7+11264];
	ld.global.u32 	%r161, [%rd7+12288];
	ld.global.u32 	%r162, [%rd7+13312];
	ld.global.u32 	%r163, [%rd7+14336];
	ld.global.u32 	%r164, [%rd7+15360];
	add.s32 	%r165, %r149, %r573;
	add.s32 	%r166, %r150, %r165;
	add.s32 	%r167, %r151, %r166;
	add.s32 	%r168, %r152, %r167;
	add.s32 	%r169, %r153, %r168;
	add.s32 	%r170, %r154, %r169;
	add.s32 	%r171, %r155, %r170;
	add.s32 	%r172, %r156, %r171;
	add.s32 	%r173, %r157, %r172;
	add.s32 	%r174, %r158, %r173;
	add.s32 	%r175, %r159, %r174;
	add.s32 	%r176, %r160, %r175;
	add.s32 	%r177, %r161, %r176;
	add.s32 	%r178, %r162, %r177;
	add.s32 	%r179, %r163, %r178;
	add.s32 	%r573, %r164, %r179;
	sub.s32 	%r180, %r1, %r556;
	setp.lt.u32 	%p4, %r180, %r4;
	add.s32 	%r554, %r554, 1;
	add.s32 	%r553, %r553, %r4;
	sub.s32 	%r552, %r552, %r4;
	add.s32 	%r551, %r551, %r4;
	@%p4 bra 	$L__BB6_44;
	bra.uni 	$L__BB6_28;
$L__BB6_30:
	setp.le.u32 	%p5, %r1, %r556;
	sub.s32 	%r182, %r1, %r556;
	setp.ge.s32 	%p6, %r54, %r182;
	or.pred  	%p7, %p5, %p6;
	@%p7 bra 	$L__BB6_44;
	not.b32 	%r185, %r54;
	add.s32 	%r186, %r1, %r185;
	sub.s32 	%r187, %r186, %r56;
	mul.lo.s32 	%r188, %r2, %r554;
	shl.b32 	%r189, %r188, 12;
	sub.s32 	%r190, %r187, %r189;
	shr.u32 	%r191, %r190, 8;
	add.s32 	%r71, %r191, 1;
	and.b32  	%r72, %r71, 15;
	setp.lt.u32 	%p8, %r190, 3840;
	mov.u32 	%r565, %r54;
	@%p8 bra 	$L__BB6_35;
	or.b32  	%r559, %r54, 2048;
	shr.u32 	%r192, %r552, 8;
	add.s32 	%r193, %r192, 1;
	and.b32  	%r194, %r193, 33554416;
	neg.s32 	%r557, %r194;
$L__BB6_33:
	.pragma "nounroll";
	add.s32 	%r195, %r551, -2048;
	mul.wide.u32 	%rd8, %r195, 4;
	add.s64 	%rd9, %rd1, %rd8;
	ld.global.u32 	%r196, [%rd9];
	add.s32 	%r197, %r196, %r573;
	add.s32 	%r198, %r551, -1792;
	mul.wide.u32 	%rd10, %r198, 4;
	add.s64 	%rd11, %rd1, %rd10;
	ld.global.u32 	%r199, [%rd11];
	add.s32 	%r200, %r199, %r197;
	add.s32 	%r201, %r551, -1536;
	mul.wide.u32 	%rd12, %r201, 4;
	add.s64 	%rd13, %rd1, %rd12;
	ld.global.u32 	%r202, [%rd13];
	add.s32 	%r203, %r202, %r200;
	add.s32 	%r204, %r551, -1280;
	mul.wide.u32 	%rd14, %r204, 4;
	add.s64 	%rd15, %rd1, %rd14;
	ld.global.u32 	%r205, [%rd15];
	add.s32 	%r206, %r205, %r203;
	add.s32 	%r207, %r551, -1024;
	mul.wide.u32 	%rd16, %r207, 4;
	add.s64 	%rd17, %rd1, %rd16;
	ld.global.u32 	%r208, [%rd17];
	add.s32 	%r209, %r208, %r206;
	add.s32 	%r210, %r551, -768;
	mul.wide.u32 	%rd18, %r210, 4;
	add.s64 	%rd19, %rd1, %rd18;
	ld.global.u32 	%r211, [%rd19];
	add.s32 	%r212, %r211, %r209;
	add.s32 	%r213, %r551, -512;
	mul.wide.u32 	%rd20, %r213, 4;
	add.s64 	%rd21, %rd1, %rd20;
	ld.global.u32 	%r214, [%rd21];
	add.s32 	%r215, %r214, %r212;
	add.s32 	%r216, %r551, 1792;
	add.s32 	%r217, %r551, -256;
	mul.wide.u32 	%rd22, %r217, 4;
	add.s64 	%rd23, %rd1, %rd22;
	ld.global.u32 	%r218, [%rd23];
	add.s32 	%r219, %r218, %r215;
	mul.wide.u32 	%rd24, %r551, 4;
	add.s64 	%rd25, %rd1, %rd24;
	ld.global.u32 	%r220, [%rd25];
	add.s32 	%r221, %r220, %r219;
	add.s32 	%r222, %r551, 256;
	mul.wide.u32 	%rd26, %r222, 4;
	add.s64 	%rd27, %rd1, %rd26;
	ld.global.u32 	%r223, [%rd27];
	add.s32 	%r224, %r223, %r221;
	add.s32 	%r225, %r551, 512;
	mul.wide.u32 	%rd28, %r225, 4;
	add.s64 	%rd29, %rd1, %rd28;
	ld.global.u32 	%r226, [%rd29];
	add.s32 	%r227, %r226, %r224;
	add.s32 	%r228, %r551, 768;
	mul.wide.u32 	%rd30, %r228, 4;
	add.s64 	%rd31, %rd1, %rd30;
	ld.global.u32 	%r229, [%rd31];
	add.s32 	%r230, %r229, %r227;
	add.s32 	%r231, %r551, 1024;
	mul.wide.u32 	%rd32, %r231, 4;
	add.s64 	%rd33, %rd1, %rd32;
	ld.global.u32 	%r232, [%rd33];
	add.s32 	%r233, %r232, %r230;
	add.s32 	%r234, %r551, 1280;
	mul.wide.u32 	%rd34, %r234, 4;
	add.s64 	%rd35, %rd1, %rd34;
	ld.global.u32 	%r235, [%rd35];
	add.s32 	%r236, %r235, %r233;
	add.s32 	%r237, %r551, 1536;
	mul.wide.u32 	%rd36, %r237, 4;
	add.s64 	%rd37, %rd1, %rd36;
	ld.global.u32 	%r238, [%rd37];
	add.s32 	%r239, %r238, %r236;
	mul.wide.u32 	%rd38, %r216, 4;
	add.s64 	%rd39, %rd1, %rd38;
	ld.global.u32 	%r240, [%rd39];
	add.s32 	%r573, %r240, %r239;
	add.s32 	%r559, %r559, 4096;
	add.s32 	%r551, %r551, 4096;
	add.s32 	%r557, %r557, 16;
	setp.ne.s32 	%p9, %r557, 0;
	@%p9 bra 	$L__BB6_33;
	add.s32 	%r565, %r559, -2048;
$L__BB6_35:
	setp.eq.s32 	%p10, %r72, 0;
	@%p10 bra 	$L__BB6_44;
	and.b32  	%r87, %r71, 7;
	setp.lt.u32 	%p11, %r72, 8;
	@%p11 bra 	$L__BB6_38;
	add.s32 	%r242, %r565, %r556;
	mul.wide.u32 	%rd40, %r242, 4;
	add.s64 	%rd41, %rd1, %rd40;
	ld.global.u32 	%r243, [%rd41];
	add.s32 	%r244, %r243, %r573;
	add.s32 	%r245, %r242, 256;
	mul.wide.u32 	%rd42, %r245, 4;
	add.s64 	%rd43, %rd1, %rd42;
	ld.global.u32 	%r246, [%rd43];
	add.s32 	%r247, %r246, %r244;
	add.s32 	%r248, %r242, 512;
	mul.wide.u32 	%rd44, %r248, 4;
	add.s64 	%rd45, %rd1, %rd44;
	ld.global.u32 	%r249, [%rd45];
	add.s32 	%r250, %r249, %r247;
	add.s32 	%r251, %r242, 768;
	mul.wide.u32 	%rd46, %r251, 4;
	add.s64 	%rd47, %rd1, %rd46;
	ld.global.u32 	%r252, [%rd47];
	add.s32 	%r253, %r252, %r250;
	add.s32 	%r254, %r242, 1024;
	mul.wide.u32 	%rd48, %r254, 4;
	add.s64 	%rd49, %rd1, %rd48;
	ld.global.u32 	%r255, [%rd49];
	add.s32 	%r256, %r255, %r253;
	add.s32 	%r257, %r242, 1280;
	mul.wide.u32 	%rd50, %r257, 4;
	add.s64 	%rd51, %rd1, %rd50;
	ld.global.u32 	%r258, [%rd51];
	add.s32 	%r259, %r258, %r256;
	add.s32 	%r260, %r242, 1536;
	mul.wide.u32 	%rd52, %r260, 4;
	add.s64 	%rd53, %rd1, %rd52;
	ld.global.u32 	%r261, [%rd53];
	add.s32 	%r262, %r261, %r259;
	add.s32 	%r263, %r242, 1792;
	mul.wide.u32 	%rd54, %r263, 4;
	add.s64 	%rd55, %rd1, %rd54;
	ld.global.u32 	%r264, [%rd55];
	add.s32 	%r573, %r264, %r262;
	add.s32 	%r565, %r565, 2048;
$L__BB6_38:
	setp.eq.s32 	%p12, %r87, 0;
	@%p12 bra 	$L__BB6_44;
	setp.lt.u32 	%p13, %r87, 4;
	@%p13 bra 	$L__BB6_41;
	add.s32 	%r266, %r565, %r556;
	mul.wide.u32 	%rd56, %r266, 4;
	add.s64 	%rd57, %rd1, %rd56;
	ld.global.u32 	%r267, [%rd57];
	add.s32 	%r268, %r267, %r573;
	add.s32 	%r269, %r266, 256;
	mul.wide.u32 	%rd58, %r269, 4;
	add.s64 	%rd59, %rd1, %rd58;
	ld.global.u32 	%r270, [%rd59];
	add.s32 	%r271, %r270, %r268;
	add.s32 	%r272, %r266, 512;
	mul.wide.u32 	%rd60, %r272, 4;
	add.s64 	%rd61, %rd1, %rd60;
	ld.global.u32 	%r273, [%rd61];
	add.s32 	%r274, %r273, %r271;
	add.s32 	%r275, %r266, 768;
	mul.wide.u32 	%rd62, %r275, 4;
	add.s64 	%rd63, %rd1, %rd62;
	ld.global.u32 	%r276, [%rd63];
	add.s32 	%r573, %r276, %r274;
	add.s32 	%r565, %r565, 1024;
$L__BB6_41:
	and.b32  	%r277, %r71, 3;
	setp.eq.s32 	%p14, %r277, 0;
	@%p14 bra 	$L__BB6_44;
	add.s32 	%r571, %r565, %r553;
	cvt.u16.u32 	%rs1, %r552;
	shr.u16 	%rs2, %rs1, 8;
	add.s16 	%rs3, %rs2, 1;
	cvt.u32.u16 	%r278, %rs3;
	and.b32  	%r279, %r278, 3;
	neg.s32 	%r570, %r279;
$L__BB6_43:
	.pragma "nounroll";
	mul.wide.u32 	%rd64, %r571, 4;
	add.s64 	%rd65, %rd1, %rd64;
	ld.global.u32 	%r280, [%rd65];
	add.s32 	%r573, %r280, %r573;
	add.s32 	%r571, %r571, 256;
	add.s32 	%r570, %r570, 1;
	setp.ne.s32 	%p15, %r570, 0;
	@%p15 bra 	$L__BB6_43;
$L__BB6_44:
	// begin inline asm
	mov.u32 %r281, %laneid;
	// end inline asm
	mov.b32 	%r284, 1;
	mov.b32 	%r305, 31;
	mov.b32 	%r306, -1;
	// begin inline asm
	shfl.sync.down.b32 %r282, %r573, %r284, %r305, %r306;
	// end inline asm
	setp.gt.s32 	%p16, %r281, 30;
	selp.b32 	%r307, 0, %r282, %p16;
	add.s32 	%r288, %r307, %r573;
	mov.b32 	%r289, 2;
	// begin inline asm
	shfl.sync.down.b32 %r287, %r288, %r289, %r305, %r306;
	// end inline asm
	setp.gt.s32 	%p17, %r281, 29;
	selp.b32 	%r308, 0, %r287, %p17;
	add.s32 	%r293, %r288, %r308;
	mov.b32 	%r294, 4;
	// begin inline asm
	shfl.sync.down.b32 %r292, %r293, %r294, %r305, %r306;
	// end inline asm
	setp.gt.s32 	%p18, %r281, 27;
	selp.b32 	%r309, 0, %r292, %p18;
	add.s32 	%r298, %r293, %r309;
	mov.b32 	%r299, 8;
	// begin inline asm
	shfl.sync.down.b32 %r297, %r298, %r299, %r305, %r306;
	// end inline asm
	setp.gt.s32 	%p19, %r281, 23;
	selp.b32 	%r310, 0, %r297, %p19;
	add.s32 	%r303, %r298, %r310;
	mov.b32 	%r304, 16;
	// begin inline asm
	shfl.sync.down.b32 %r302, %r303, %r304, %r305, %r306;
	// end inline asm
	setp.gt.s32 	%p20, %r281, 15;
	selp.b32 	%r311, 0, %r302, %p20;
	add.s32 	%r574, %r303, %r311;
	setp.ne.s32 	%p21, %r281, 0;
	@%p21 bra 	$L__BB6_46;
	shr.u32 	%r312, %r54, 3;
	and.b32  	%r313, %r312, 124;
	mov.u32 	%r314, _ZZN3cub18CUB_300001_SM_10006detail6reduce18DeviceReduceKernelINS2_10policy_hubIijN4cuda3std3__44plusIiEEE10Policy1000EN6thrust24THRUST_300001_SM_1000_NS6detail15normal_iteratorINSD_10device_ptrIiEEEEjS9_iNS7_10__identityEEEvT0_PT3_T1_NS0_13GridEvenShareISN_EET2_T4_E12temp_storage;
	add.s32 	%r315, %r314, %r313;
	st.shared.u32 	[%r315+8], %r574;
$L__BB6_46:
	bar.sync 	0;
	setp.ne.s32 	%p22, %r54, 0;
	@%p22 bra 	$L__BB6_48;
	ld.shared.u32 	%r316, [_ZZN3cub18CUB_300001_SM_10006detail6reduce18DeviceReduceKernelINS2_10policy_hubIijN4cuda3std3__44plusIiEEE10Policy1000EN6thrust24THRUST_300001_SM_1000_NS6detail15normal_iteratorINSD_10device_ptrIiEEEEjS9_iNS7_10__identityEEEvT0_PT3_T1_NS0_13GridEvenShareISN_EET2_T4_E12temp_storage+12];
	add.s32 	%r317, %r316, %r574;
	ld.shared.u32 	%r318, [_ZZN3cub18CUB_300001_SM_10006detail6reduce18DeviceReduceKernelINS2_10policy_hubIijN4cuda3std3__44plusIiEEE10Policy1000EN6thrust24THRUST_300001_SM_1000_NS6detail15normal_iteratorINSD_10device_ptrIiEEEEjS9_iNS7_10__identityEEEvT0_PT3_T1_NS0_13GridEvenShareISN_EET2_T4_E12temp_storage+16];
	add.s32 	%r319, %r317, %r318;
	ld.shared.u32 	%r320, [_ZZN3cub18CUB_300001_SM_10006detail6reduce18DeviceReduceKernelINS2_10policy_hubIijN4cuda3std3__44plusIiEEE10Policy1000EN6thrust24THRUST_300001_SM_1000_NS6detail15normal_iteratorINSD_10device_ptrIiEEEEjS9_iNS7_10__identityEEEvT0_PT3_T1_NS0_13GridEvenShareISN_EET2_T4_E12temp_storage+20];
	add.s32 	%r321, %r319, %r320;
	ld.shared.u32 	%r322, [_ZZN3cub18CUB_300001_SM_10006detail6reduce18DeviceReduceKernelINS2_10policy_hubIijN4cuda3std3__44plusIiEEE10Policy1000EN6thrust24THRUST_300001_SM_1000_NS6detail15normal_iteratorINSD_10device_ptrIiEEEEjS9_iNS7_10__identityEEEvT0_PT3_T1_NS0_13GridEvenShareISN_EET2_T4_E12temp_storage+24];
	add.s32 	%r323, %r321, %r322;
	ld.shared.u32 	%r324, [_ZZN3cub18CUB_300001_SM_10006detail6reduce18DeviceReduceKernelINS2_10policy_hubIijN4cuda3std3__44plusIiEEE10Policy1000EN6thrust24THRUST_300001_SM_1000_NS6detail15normal_iteratorINSD_10device_ptrIiEEEEjS9_iNS7_10__identityEEEvT0_PT3_T1_NS0_13GridEvenShareISN_EET2_T4_E12temp_storage+28];
	add.s32 	%r325, %r323, %r324;
	ld.shared.u32 	%r326, [_ZZN3cub18CUB_300001_SM_10006detail6reduce18DeviceReduceKernelINS2_10policy_hubIijN4cuda3std3__44plusIiEEE10Policy1000EN6thrust24THRUST_300001_SM_1000_NS6detail15normal_iteratorINSD_10device_ptrIiEEEEjS9_iNS7_10__identityEEEvT0_PT3_T1_NS0_13GridEvenShareISN_EET2_T4_E12temp_storage+32];
	add.s32 	%r327, %r325, %r326;
	ld.shared.u32 	%r328, [_ZZN3cub18CUB_300001_SM_10006detail6reduce18DeviceReduceKernelINS2_10policy_hubIijN4cuda3std3__44plusIiEEE10Policy1000EN6thrust24THRUST_300001_SM_1000_NS6detail15normal_iteratorINSD_10device_ptrIiEEEEjS9_iNS7_10__identityEEEvT0_PT3_T1_NS0_13GridEvenShareISN_EET2_T4_E12temp_storage+36];
	add.s32 	%r574, %r327, %r328;
$L__BB6_48:
	mov.u32 	%r531, %tid.x;
	setp.ne.s32 	%p56, %r531, 0;
	@%p56 bra 	$L__BB6_50;
	ld.param.u64 	%rd129, [_ZN3cub18CUB_300001_SM_10006detail6reduce18DeviceReduceKernelINS2_10policy_hubIijN4cuda3std3__44plusIiEEE10Policy1000EN6thrust24THRUST_300001_SM_1000_NS6detail15normal_iteratorINSD_10device_ptrIiEEEEjS9_iNS7_10__identityEEEvT0_PT3_T1_NS0_13GridEvenShareISN_EET2_T4__param_1];
	cvta.to.global.u64 	%rd126, %rd129;
	mul.wide.u32 	%rd127, %r3, 4;
	add.s64 	%rd128, %rd126, %rd127;
	st.global.u32 	[%rd128], %r574;
$L__BB6_50:
	ret;

}
	// .globl	_ZN3cub18CUB_300001_SM_10006detail6reduce28DeviceReduceSingleTileKernelINS2_10policy_hubIijN4cuda3std3__44plusIiEEE10Policy1000EPiSC_iS9_iiNS7_10__identityEEEvT0_T1_T2_T3_T4_T6_
.visible .entry _ZN3cub18CUB_300001_SM_10006detail6reduce28DeviceReduceSingleTileKernelINS2_10policy_hubIijN4cuda3std3__44plusIiEEE10Policy1000EPiSC_iS9_iiNS7_10__identityEEEvT0_T1_T2_T3_T4_T6_(
	.param .u64 .ptr .align 1 _ZN3cub18CUB_300001_SM_10006detail6reduce28DeviceReduceSingleTileKernelINS2_10policy_hubIijN4cuda3std3__44plusIiEEE10Policy1000EPiSC_iS9_iiNS7_10__identityEEEvT0_T1_T2_T3_T4_T6__param_0,
	.param .u64 .ptr .align 1 _ZN3cub18CUB_300001_SM_10006detail6reduce28DeviceReduceSingleTileKernelINS2_10policy_hubIijN4cuda3std3__44plusIiEEE10Policy1000EPiSC_iS9_iiNS7_10__identityEEEvT0_T1_T2_T3_T4_T6__param_1,
	.param .u32 _ZN3cub18CUB_300001_SM_10006detail6reduce28DeviceReduceSingleTileKernelINS2_10policy_hubIijN4cuda3std3__44plusIiEEE10Policy1000EPiSC_iS9_iiNS7_10__identityEEEvT0_T1_T2_T3_T4_T6__param_2,
	.param .align 1 .b8 _ZN3cub18CUB_300001_SM_10006detail6reduce28DeviceReduceSingleTileKernelINS2_10policy_hubIijN4cuda3std3__44plusIiEEE10Policy1000EPiSC_iS9_iiNS7_10__identityEEEvT0_T1_T2_T3_T4_T6__param_3[1],
	.param .u32 _ZN3cub18CUB_300001_SM_10006detail6reduce28DeviceReduceSingleTileKernelINS2_10policy_hubIijN4cuda3std3__44plusIiEEE10Policy1000EPiSC_iS9_iiNS7_10__identityEEEvT0_T1_T2_T3_T4_T6__param_4,
	.param .align 1 .b8 _ZN3cub18CUB_300001_SM_10006detail6reduce28DeviceReduceSingleTileKernelINS2_10policy_hubIijN4cuda3std3__44plusIiEEE10Policy1000EPiSC_iS9_iiNS7_10__identityEEEvT0_T1_T2_T3_T4_T6__param_5[1]
)
.maxntid 256
.minnctapersm 1
{
	.reg .pred 	%p<97>;
	.reg .b32 	%r<687>;
	.reg .b64 	%rd<125>;
	// demoted variable
	.shared .align 4 .b8 _ZZN3cub18CUB_300001_SM_10006detail6reduce28DeviceReduceSingleTileKernelINS2_10policy_hubIijN4cuda3std3__44plusIiEEE10Policy1000EPiSC_iS9_iiNS7_10__identityEEEvT0_T1_T2_T3_T4_T6_E12temp_storage[44];
	ld.param.u64 	%rd16, [_ZN3cub18CUB_300001_SM_10006detail6reduce28DeviceReduceSingleTileKernelINS2_10policy_hubIijN4cuda3std3__44plusIiEEE10Policy1000EPiSC_iS9_iiNS7_10__identityEEEvT0_T1_T2_T3_T4_T6__param_0];
	ld.param.u64 	%rd17, [_ZN3cub18CUB_300001_SM_10006detail6reduce28DeviceReduceSingleTileKernelINS2_10policy_hubIijN4cuda3std3__44plusIiEEE10Policy1000EPiSC_iS9_iiNS7_10__identityEEEvT0_T1_T2_T3_T4_T6__param_1];
	ld.param.u32 	%r120, [_ZN3cub18CUB_300001_SM_10006detail6reduce28DeviceReduceSingleTileKernelINS2_10policy_hubIijN4cuda3std3__44plusIiEEE10Policy1000EPiSC_iS9_iiNS7_10__identityEEEvT0_T1_T2_T3_T4_T6__param_2];
	ld.param.u32 	%r121, [_ZN3cub18CUB_300001_SM_10006detail6reduce28DeviceReduceSingleTileKernelINS2_10policy_hubIijN4cuda3std3__44plusIiEEE10Policy1000EPiSC_iS9_iiNS7_10__identityEEEvT0_T1_T2_T3_T4_T6__param_4];
	cvta.to.global.u64 	%rd1, %rd17;
	setp.ne.s32 	%p1, %r120, 0;
	@%p1 bra 	$L__BB7_3;
	mov.u32 	%r633, %tid.x;
	setp.ne.s32 	%p96, %r633, 0;
	@%p96 bra 	$L__BB7_74;
	st.global.u32 	[%rd1], %r121;
	bra.uni 	$L__BB7_74;
$L__BB7_3:
	and.b64  	%rd18, %rd16, 15;
	setp.ne.s64 	%p2, %rd18, 0;
	@%p2 bra 	$L__BB7_38;
	setp.gt.s32 	%p49, %r120, 4095;
	@%p49 bra 	$L__BB7_22;
	mov.u32 	%r1, %tid.x;
	setp.ge.s32 	%p66, %r1, %r120;
	mov.b32 	%r644, 0;
	mov.u32 	%r639, %r1;
	@%p66 bra 	$L__BB7_7;
	mul.wide.u32 	%rd113, %r1, 4;
	add.s64 	%rd112, %rd16, %rd113;
	// begin inline asm
	ld.global.nc.u32 %r644, [%rd112];
	// end inline asm
	add.s32 	%r639, %r1, 256;
$L__BB7_7:
	setp.ge.s32 	%p67, %r639, %r120;
	@%p67 bra 	$L__BB7_13;
	not.b32 	%r507, %r639;
	add.s32 	%r6, %r120, %r507;
	and.b32  	%r508, %r6, 768;
	setp.eq.s32 	%p68, %r508, 768;
	@%p68 bra 	$L__BB7_11;
	mul.wide.u32 	%rd114, %r639, 4;
	add.s64 	%rd121, %rd16, %rd114;
	shr.u32 	%r509, %r6, 8;
	add.s32 	%r510, %r509, 1;
	and.b32  	%r511, %r510, 3;
	neg.s32 	%r636, %r511;
$L__BB7_10:
	.pragma "nounroll";
	// begin inline asm
	ld.global.nc.u32 %r512, [%rd121];
	// end inline asm
	add.s32 	%r644, %r512, %r644;
	add.s32 	%r639, %r639, 256;
	add.s64 	%rd121, %rd121, 1024;
	add.s32 	%r636, %r636, 1;
	setp.ne.s32 	%p69, %r636, 0;
	@%p69 bra 	$L__BB7_10;
$L__BB7_11:
	setp.lt.u32 	%p70, %r6, 768;
	@%p70 bra 	$L__BB7_13;
$L__BB7_12:
	mul.wide.s32 	%rd120, %r639, 4;
	add.s64 	%rd116, %rd16, %rd120;
	// begin inline asm
	ld.global.nc.u32 %r513, [%rd116];
	// end inline asm
	add.s32 	%r517, %r513, %r644;
	add.s64 	%rd117, %rd116, 1024;
	// begin inline asm
	ld.global.nc.u32 %r514, [%rd117];
	// end inline asm
	add.s32 	%r518, %r514, %r517;
	add.s64 	%rd118, %rd116, 2048;
	// begin inline asm
	ld.global.nc.u32 %r515, [%rd118];
	// end inline asm
	add.s32 	%r519, %r515, %r518;
	add.s64 	%rd119, %rd116, 3072;
	// begin inline asm
	ld.global.nc.u32 %r516, [%rd119];
	// end inline asm
	add.s32 	%r644, %r516, %r519;
	add.s32 	%r639, %r639, 1024;
	setp.lt.s32 	%p71, %r639, %r120;
	@%p71 bra 	$L__BB7_12;
$L__BB7_13:
	setp.lt.s32 	%p72, %r120, 256;
	@%p72 bra 	$L__BB7_18;
	// begin inline asm
	mov.u32 %r583, %laneid;
	// end inline asm
	mov.b32 	%r586, 1;
	mov.b32 	%r607, 31;
	mov.b32 	%r608, -1;
	// begin inline asm
	shfl.sync.down.b32 %r584, %r644, %r586, %r607, %r608;
	// end inline asm
	setp.gt.s32 	%p88, %r583, 30;
	selp.b32 	%r609, 0, %r584, %p88;
	add.s32 	%r590, %r609, %r644;
	mov.b32 	%r591, 2;
	// begin inline asm
	shfl.sync.down.b32 %r589, %r590, %r591, %r607, %r608;
	// end inline asm
	setp.gt.s32 	%p89, %r583, 29;
	selp.b32 	%r610, 0, %r589, %p89;
	add.s32 	%r595, %r590, %r610;
	mov.b32 	%r596, 4;
	// begin inline asm
	shfl.sync.down.b32 %r594, %r595, %r596, %r607, %r608;
	// end inline asm
	setp.gt.s32 	%p90, %r583, 27;
	selp.b32 	%r611, 0, %r594, %p90;
	add.s32 	%r600, %r595, %r611;
	mov.b32 	%r601, 8;
	// begin inline asm
	shfl.sync.down.b32 %r599, %r600, %r601, %r607, %r608;
	// end inline asm
	setp.gt.s32 	%p91, %r583, 23;
	selp.b32 	%r612, 0, %r599, %p91;
	add.s32 	%r605, %r600, %r612;
	mov.b32 	%r606, 16;
	// begin inline asm
	shfl.sync.down.b32 %r604, %r605, %r606, %r607, %r608;
	// end inline asm
	setp.gt.s32 	%p92, %r583, 15;
	selp.b32 	%r613, 0, %r604, %p92;
	add.s32 	%r686, %r605, %r613;
	setp.ne.s32 	%p93, %r583, 0;
	@%p93 bra 	$L__BB7_16;
	shr.u32 	%r614, %r1, 3;
	and.b32  	%r615, %r614, 124;
	mov.u32 	%r616, _ZZN3cub18CUB_300001_SM_10006detail6reduce28DeviceReduceSingleTileKernelINS2_10policy_hubIijN4cuda3std3__44plusIiEEE10Policy1000EPiSC_iS9_iiNS7_10__identityEEEvT0_T1_T2_T3_T4_T6_E12temp_storage;
	add.s32 	%r617, %r616, %r615;
	st.shared.u32 	[%r617+8], %r686;
$L__BB7_16:
	bar.sync 	0;
	setp.ne.s32 	%p94, %r1, 0;
	@%p94 bra 	$L__BB7_72;
	ld.shared.u32 	%r618, [_ZZN3cub18CUB_300001_SM_10006detail6reduce28DeviceReduceSingleTileKernelINS2_10policy_hubIijN4cuda3std3__44plusIiEEE10Policy1000EPiSC_iS9_iiNS7_10__identityEEEvT0_T1_T2_T3_T4_T6_E12temp_storage+12];
	add.s32 	%r619, %r618, %r686;
	ld.shared.u32 	%r620, [_ZZN3cub18CUB_300001_SM_10006detail6reduce28DeviceReduceSingleTileKernelINS2_10policy_hubIijN4cuda3std3__44plusIiEEE10Policy1000EPiSC_iS9_iiNS7_10__identityEEEvT0_T1_T2_T3_T4_T6_E12temp_storage+16];
	add.s32 	%r621, %r619, %r620;
	ld.shared.u32 	%r622, [_ZZN3cub18CUB_300001_SM_10006detail6reduce28DeviceReduceSingleTileKernelINS2_10policy_hubIijN4cuda3std3__44plusIiEEE10Policy1000EPiSC_iS9_iiNS7_10__identityEEEvT0_T1_T2_T3_T4_T6_E12temp_storage+20];
	add.s32 	%r623, %r621, %r622;
	ld.shared.u32 	%r624, [_ZZN3cub18CUB_300001_SM_10006detail6reduce28DeviceReduceSingleTileKernelINS2_10policy_hubIijN4cuda3std3__44plusIiEEE10Policy1000EPiSC_iS9_iiNS7_10__identityEEEvT0_T1_T2_T3_T4_T6_E12temp_storage+24];
	add.s32 	%r625, %r623, %r624;
	ld.shared.u32 	%r626, [_ZZN3cub18CUB_300001_SM_10006detail6reduce28DeviceReduceSingleTileKernelINS2_10policy_hubIijN4cuda3std3__44plusIiEEE10Policy1000EPiSC_iS9_iiNS7_10__identityEEEvT0_T1_T2_T3_T4_T6_E12temp_storage+28];
	add.s32 	%r627, %r625, %r626;
	ld.shared.u32 	%r628, [_ZZN3cub18CUB_300001_SM_10006detail6reduce28DeviceReduceSingleTileKernelINS2_10policy_hubIijN4cuda3std3__44plusIiEEE10Policy1000EPiSC_iS9_iiNS7_10__identityEEEvT0_T1_T2_T3_T4_T6_E12temp_storage+32];
	add.s32 	%r629, %r627, %r628;
	ld.shared.u32 	%r630, [_ZZN3cub18CUB_300001_SM_10006detail6reduce28DeviceReduceSingleTileKernelINS2_10policy_hubIijN4cuda3std3__44plusIiEEE10Policy1000EPiSC_iS9_iiNS7_10__identityEEEvT0_T1_T2_T3_T4_T6_E12temp_storage+36];
	add.s32 	%r686, %r629, %r630;
	bra.uni 	$L__BB7_72;
$L__BB7_18:
	// begin inline asm
	mov.u32 %r520, %laneid;
	// end inline asm
	and.b32  	%r546, %r1, 992;
	add.s32 	%r547, %r546, 32;
	setp.gt.s32 	%p73, %r547, %r120;
	not.b32 	%r548, %r546;
	add.s32 	%r549, %r120, %r548;
	selp.b32 	%r544, %r549, 31, %p73;
	mov.b32 	%r523, 1;
	mov.b32 	%r545, -1;
	// begin inline asm
	shfl.sync.down.b32 %r521, %r644, %r523, %r544, %r545;
	// end inline asm
	setp.lt.s32 	%p74, %r520, %r544;
	selp.b32 	%r550, %r521, 0, %p74;
	add.s32 	%r527, %r550, %r644;
	mov.b32 	%r528, 2;
	// begin inline asm
	shfl.sync.down.b32 %r526, %r527, %r528, %r544, %r545;
	// end inline asm
	add.s32 	%r551, %r520, 2;
	setp.gt.s32 	%p75, %r551, %r544;
	selp.b32 	%r552, 0, %r526, %p75;
	add.s32 	%r532, %r527, %r552;
	mov.b32 	%r533, 4;
	// begin inline asm
	shfl.sync.down.b32 %r531, %r532, %r533, %r544, %r545;
	// end inline asm
	add.s32 	%r553, %r520, 4;
	setp.gt.s32 	%p76, %r553, %r544;
	selp.b32 	%r554, 0, %r531, %p76;
	add.s32 	%r537, %r532, %r554;
	mov.b32 	%r538, 8;
	// begin inline asm
	shfl.sync.down.b32 %r536, %r537, %r538, %r544, %r545;
	// end inline asm
	add.s32 	%r555, %r520, 8;
	setp.gt.s32 	%p77, %r555, %r544;
	selp.b32 	%r556, 0, %r536, %p77;
	add.s32 	%r542, %r537, %r556;
	mov.b32 	%r543, 16;
	// begin inline asm
	shfl.sync.down.b32 %r541, %r542, %r543, %r544, %r545;
	// end inline asm
	add.s32 	%r557, %r520, 16;
	setp.gt.s32 	%p78, %r557, %r544;
	selp.b32 	%r558, 0, %r541, %p78;
	add.s32 	%r686, %r542, %r558;
	setp.ne.s32 	%p79, %r520, 0;
	@%p79 bra 	$L__BB7_20;
	shr.u32 	%r559, %r1, 3;
	and.b32  	%r560, %r559, 124;
	mov.u32 	%r561, _ZZN3cub18CUB_300001_SM_10006detail6reduce28DeviceReduceSingleTileKernelINS2_10policy_hubIijN4cuda3std3__44plusIiEEE10Policy1000EPiSC_iS9_iiNS7_10__identityEEEvT0_T1_T2_T3_T4_T6_E12temp_storage;
	add.s32 	%r562, %r561, %r560;
	st.shared.u32 	[%r562+8], %r686;
$L__BB7_20:
	bar.sync 	0;
	setp.ne.s32 	%p80, %r1, 0;
	@%p80 bra 	$L__BB7_72;
	setp.gt.s32 	%p81, %r120, 32;
	ld.shared.u32 	%r563, [_ZZN3cub18CUB_300001_SM_10006detail6reduce28DeviceReduceSingleTileKernelINS2_10policy_hubIijN4cuda3std3__44plusIiEEE10Policy1000EPiSC_iS9_iiNS7_10__identityEEEvT0_T1_T2_T3_T4_T6_E12temp_storage+12];
	selp.b32 	%r564, %r563, 0, %p81;
	add.s32 	%r565, %r564, %r686;
	setp.gt.s32 	%p82, %r120, 64;
	ld.shared.u32 	%r566, [_ZZN3cub18CUB_300001_SM_10006detail6reduce28DeviceReduceSingleTileKernelINS2_10policy_hubIijN4cuda3std3__44plusIiEEE10Policy1000EPiSC_iS9_iiNS7_10__identityEEEvT0_T1_T2_T3_T4_T6_E12temp_storage+16];
	selp.b32 	%r567, %r566, 0, %p82;
	add.s32 	%r568, %r565, %r567;
	setp.gt.s32 	%p83, %r120, 96;
	ld.shared.u32 	%r569, [_ZZN3cub18CUB_300001_SM_10006detail6reduce28DeviceReduceSingleTileKernelINS2_10policy_hubIijN4cuda3std3__44plusIiEEE10Policy1000EPiSC_iS9_iiNS7_10__identityEEEvT0_T1_T2_T3_T4_T6_E12temp_storage+20];
	selp.b32 	%r570, %r569, 0, %p83;
	add.s32 	%r571, %r568, %r570;
	setp.gt.s32 	%p84, %r120, 128;
	ld.shared.u32 	%r572, [_ZZN3cub18CUB_300001_SM_10006detail6reduce28DeviceReduceSingleTileKernelINS2_10policy_hubIijN4cuda3std3__44plusIiEEE10Policy1000EPiSC_iS9_iiNS7_10__identityEEEvT0_T1_T2_T3_T4_T6_E12temp_storage+24];
	selp.b32 	%r573, %r572, 0, %p84;
	add.s32 	%r574, %r571, %r573;
	setp.gt.s32 	%p85, %r120, 160;
	ld.shared.u32 	%r575, [_ZZN3cub18CUB_300001_SM_10006detail6reduce28DeviceReduceSingleTileKernelINS2_10policy_hubIijN4cuda3std3__44plusIiEEE10Policy1000EPiSC_iS9_iiNS7_10__identityEEEvT0_T1_T2_T3_T4_T6_E12temp_storage+28];
	selp.b32 	%r576, %r575, 0, %p85;
	add.s32 	%r577, %r574, %r576;
	setp.gt.s32 	%p86, %r120, 192;
	ld.shared.u32 	%r578, [_ZZN3cub18CUB_300001_SM_10006detail6reduce28DeviceReduceSingleTileKernelINS2_10policy_hubIijN4cuda3std3__44plusIiEEE10Policy1000EPiSC_iS9_iiNS7_10__identityEEEvT0_T1_T2_T3_T4_T6_E12temp_storage+32];
	selp.b32 	%r579, %r578, 0, %p86;
	add.s32 	%r580, %r577, %r579;
	setp.gt.s32 	%p87, %r120, 224;
	ld.shared.u32 	%r581, [_ZZN3cub18CUB_300001_SM_10006detail6reduce28DeviceReduceSingleTileKernelINS2_10policy_hubIijN4cuda3std3__44plusIiEEE10Policy1000EPiSC_iS9_iiNS7_10__identityEEEvT0_T1_T2_T3_T4_T6_E12temp_storage+36];
	selp.b32 	%r582, %r581, 0, %p87;
	add.s32 	%r686, %r580, %r582;
	bra.uni 	$L__BB7_72;
$L__BB7_22:
	mov.u32 	%r26, %tid.x;
	shl.b32 	%r377, %r26, 2;
	mul.wide.u32 	%rd86, %r377, 4;
	add.s64 	%rd76, %rd16, %rd86;
	// begin inline asm
	ld.global.nc.v2.u64 {%rd74, %rd75}, [%rd76];
	// end inline asm
	mov.b64 	{%r378, %r379}, %rd75;
	mov.b64 	{%r380, %r381}, %rd74;
	add.s64 	%rd79, %rd76, 4096;
	// begin inline asm
	ld.global.nc.v2.u64 {%rd77, %rd78}, [%rd79];
	// end inline asm
	mov.b64 	{%r382, %r383}, %rd78;
	mov.b64 	{%r384, %r385}, %rd77;
	add.s64 	%rd82, %rd76, 8192;
	// begin inline asm
	ld.global.nc.v2.u64 {%rd80, %rd81}, [%rd82];
	// end inline asm
	mov.b64 	{%r386, %r387}, %rd81;
	mov.b64 	{%r388, %r389}, %rd80;
	add.s64 	%rd85, %rd76, 12288;
	// begin inline asm
	ld.global.nc.v2.u64 {%rd83, %rd84}, [%rd85];
	// end inline asm
	mov.b64 	{%r390, %r391}, %rd84;
	mov.b64 	{%r392, %r393}, %rd83;
	add.s32 	%r394, %r381, %r380;
	add.s32 	%r395, %r378, %r394;
	add.s32 	%r396, %r379, %r395;
	add.s32 	%r397, %r384, %r396;
	add.s32 	%r398, %r385, %r397;
	add.s32 	%r399, %r382, %r398;
	add.s32 	%r400, %r383, %r399;
	add.s32 	%r401, %r388, %r400;
	add.s32 	%r402, %r389, %r401;
	add.s32 	%r403, %r386, %r402;
	add.s32 	%r404, %r387, %r403;
	add.s32 	%r405, %r392, %r404;
	add.s32 	%r406, %r393, %r405;
	add.s32 	%r407, %r390, %r406;
	add.s32 	%r659, %r391, %r407;
	setp.lt.u32 	%p50, %r120, 8192;
	mov.b32 	%r648, 4096;
	@%p50 bra 	$L__BB7_26;
	add.s32 	%r28, %r120, -4096;
	mov.b32 	%r648, 4096;
$L__BB7_24:
	mul.wide.s32 	%rd99, %r648, 4;
	add.s64 	%rd89, %rd76, %rd99;
	// begin inline asm
	ld.global.nc.v2.u64 {%rd87, %rd88}, [%rd89];
	// end inline asm
	mov.b64 	{%r409, %r410}, %rd88;
	mov.b64 	{%r411, %r412}, %rd87;
	add.s64 	%rd92, %rd89, 4096;
	// begin inline asm
	ld.global.nc.v2.u64 {%rd90, %rd91}, [%rd92];
	// end inline asm
	mov.b64 	{%r413, %r414}, %rd91;
	mov.b64 	{%r415, %r416}, %rd90;
	add.s64 	%rd95, %rd89, 8192;
	// begin inline asm
	ld.global.nc.v2.u64 {%rd93, %rd94}, [%rd95];
	// end inline asm
	mov.b64 	{%r417, %r418}, %rd94;
	mov.b64 	{%r419, %r420}, %rd93;
	add.s64 	%rd98, %rd89, 12288;
	// begin inline asm
	ld.global.nc.v2.u64 {%rd96, %rd97}, [%rd98];
	// end inline asm
	mov.b64 	{%r421, %r422}, %rd97;
	mov.b64 	{%r423, %r424}, %rd96;
	add.s32 	%r425, %r411, %r659;
	add.s32 	%r426, %r412, %r425;
	add.s32 	%r427, %r409, %r426;
	add.s32 	%r428, %r410, %r427;
	add.s32 	%r429, %r415, %r428;
	add.s32 	%r430, %r416, %r429;
	add.s32 	%r431, %r413, %r430;
	add.s32 	%r432, %r414, %r431;
	add.s32 	%r433, %r419, %r432;
	add.s32 	%r434, %r420, %r433;
	add.s32 	%r435, %r417, %r434;
	add.s32 	%r436, %r418, %r435;
	add.s32 	%r437, %r423, %r436;
	add.s32 	%r438, %r424, %r437;
	add.s32 	%r439, %r421, %r438;
	add.s32 	%r659, %r422, %r439;
	sub.s32 	%r440, %r120, %r648;
	setp.lt.s32 	%p51, %r440, 4096;
	@%p51 bra 	$L__BB7_34;
	add.s32 	%r648, %r648, 4096;
	setp.le.s32 	%p52, %r648, %r28;
	@%p52 bra 	$L__BB7_24;
$L__BB7_26:
	setp.le.s32 	%p53, %r120, %r648;
	@%p53 bra 	$L__BB7_34;
	sub.s32 	%r35, %r120, %r648;
	setp.ge.s32 	%p54, %r26, %r35;
	@%p54 bra 	$L__BB7_34;
	not.b32 	%r442, %r26;
	add.s32 	%r443, %r120, %r442;
	sub.s32 	%r36, %r443, %r648;
	and.b32  	%r444, %r36, 768;
	setp.eq.s32 	%p55, %r444, 768;
	mov.u32 	%r653, %r26;
	@%p55 bra 	$L__BB7_31;
	add.s32 	%r650, %r26, %r648;
	shr.u32 	%r445, %r36, 8;
	add.s32 	%r446, %r445, 1;
	and.b32  	%r447, %r446, 3;
	neg.s32 	%r649, %r447;
	mov.u32 	%r653, %r26;
$L__BB7_30:
	.pragma "nounroll";
	mul.wide.u32 	%rd101, %r650, 4;
	add.s64 	%rd100, %rd16, %rd101;
	// begin inline asm
	ld.global.nc.u32 %r448, [%rd100];
	// end inline asm
	add.s32 	%r659, %r448, %r659;
	add.s32 	%r653, %r653, 256;
	add.s32 	%r650, %r650, 256;
	add.s32 	%r649, %r649, 1;
	setp.ne.s32 	%p56, %r649, 0;
	@%p56 bra 	$L__BB7_30;
$L__BB7_31:
	setp.lt.u32 	%p57, %r36, 768;
	@%p57 bra 	$L__BB7_34;
	cvt.u64.u32 	%rd102, %r653;
	cvt.u64.u32 	%rd103, %r648;
	add.s64 	%rd104, %rd102, %rd103;
	shl.b64 	%rd105, %rd104, 2;
	add.s64 	%rd106, %rd105, %rd16;
	add.s64 	%rd122, %rd106, 2048;
	add.s32 	%r656, %r653, %r648;
$L__BB7_33:
	mul.wide.u32 	%rd111, %r656, 4;
	add.s64 	%rd107, %rd16, %rd111;
	// begin inline asm
	ld.global.nc.u32 %r449, [%rd107];
	// end inline asm
	add.s32 	%r453, %r449, %r659;
	add.s64 	%rd108, %rd122, -1024;
	// begin inline asm
	ld.global.nc.u32 %r450, [%rd108];
	// end inline asm
	add.s32 	%r454, %r450, %r453;
	// begin inline asm
	ld.global.nc.u32 %r451, [%rd122];
	// end inline asm
	add.s32 	%r455, %r451, %r454;
	add.s64 	%rd110, %rd122, 1024;
	// begin inline asm
	ld.global.nc.u32 %r452, [%rd110];
	// end inline asm
	add.s32 	%r659, %r452, %r455;
	add.s32 	%r653, %r653, 1024;
	add.s64 	%rd122, %rd122, 4096;
	add.s32 	%r656, %r656, 1024;
	setp.lt.s32 	%p58, %r653, %r35;
	@%p58 bra 	$L__BB7_33;
$L__BB7_34:
	// begin inline asm
	mov.u32 %r456, %laneid;
	// end inline asm
	mov.b32 	%r459, 1;
	mov.b32 	%r480, 31;
	mov.b32 	%r481, -1;
	// begin inline asm
	shfl.sync.down.b32 %r457, %r659, %r459, %r480, %r481;
	// end inline asm
	setp.gt.s32 	%p59, %r456, 30;
	selp.b32 	%r482, 0, %r457, %p59;
	add.s32 	%r463, %r482, %r659;
	mov.b32 	%r464, 2;
	// begin inline asm
	shfl.sync.down.b32 %r462, %r463, %r464, %r480, %r481;
	// end inline asm
	setp.gt.s32 	%p60, %r456, 29;
	selp.b32 	%r483, 0, %r462, %p60;
	add.s32 	%r468, %r463, %r483;
	mov.b32 	%r469, 4;
	// begin inline asm
	shfl.sync.down.b32 %r467, %r468, %r469, %r480, %r481;
	// end inline asm
	setp.gt.s32 	%p61, %r456, 27;
	selp.b32 	%r484, 0, %r467, %p61;
	add.s32 	%r473, %r468, %r484;
	mov.b32 	%r474, 8;
	// begin inline asm
	shfl.sync.down.b32 %r472, %r473, %r474, %r480, %r481;
	// end inline asm
	setp.gt.s32 	%p62, %r456, 23;
	selp.b32 	%r485, 0, %r472, %p62;
	add.s32 	%r478, %r473, %r485;
	mov.b32 	%r479, 16;
	// begin inline asm
	shfl.sync.down.b32 %r477, %r478, %r479, %r480, %r481;
	// end inline asm
	setp.gt.s32 	%p63, %r456, 15;
	selp.b32 	%r486, 0, %r477, %p63;
	add.s32 	%r686, %r478, %r486;
	setp.ne.s32 	%p64, %r456, 0;
	@%p64 bra 	$L__BB7_36;
	shr.u32 	%r487, %r26, 3;
	and.b32  	%r488, %r487, 124;
	mov.u32 	%r489, _ZZN3cub18CUB_300001_SM_10006detail6reduce28DeviceReduceSingleTileKernelINS2_10policy_hubIijN4cuda3std3__44plusIiEEE10Policy1000EPiSC_iS9_iiNS7_10__identityEEEvT0_T1_T2_T3_T4_T6_E12temp_storage;
	add.s32 	%r490, %r489, %r488;
	st.shared.u32 	[%r490+8], %r686;
$L__BB7_36:
	bar.sync 	0;
	setp.ne.s32 	%p65, %r26, 0;
	@%p65 bra 	$L__BB7_72;
	ld.shared.u32 	%r491, [_ZZN3cub18CUB_300001_SM_10006detail6reduce28DeviceReduceSingleTileKernelINS2_10policy_hubIijN4cuda3std3__44plusIiEEE10Policy1000EPiSC_iS9_iiNS7_10__identityEEEvT0_T1_T2_T3_T4_T6_E12temp_storage+12];
	add.s32 	%r492, %r491, %r686;
	ld.shared.u32 	%r493, [_ZZN3cub18CUB_300001_SM_10006detail6reduce28DeviceReduceSingleTileKernelINS2_10policy_hubIijN4cuda3std3__44plusIiEEE10Policy1000EPiSC_iS9_iiNS7_10__identityEEEvT0_T1_T2_T3_T4_T6_E12temp_storage+16];
	add.s32 	%r494, %r492, %r493;
	ld.shared.u32 	%r495, [_ZZN3cub18CUB_300001_SM_10006detail6reduce28DeviceReduceSingleTileKernelINS2_10policy_hubIijN4cuda3std3__44plusIiEEE10Policy1000EPiSC_iS9_iiNS7_10__identityEEEvT0_T1_T2_T3_T4_T6_E12temp_storage+20];
	add.s32 	%r496, %r494, %r495;
	ld.shared.u32 	%r497, [_ZZN3cub18CUB_300001_SM_10006detail6reduce28DeviceReduceSingleTileKernelINS2_10policy_hubIijN4cuda3std3__44plusIiEEE10Policy1000EPiSC_iS9_iiNS7_10__identityEEEvT0_T1_T2_T3_T4_T6_E12temp_storage+24];
	add.s32 	%r498, %r496, %r497;
	ld.shared.u32 	%r499, [_ZZN3cub18CUB_300001_SM_10006detail6reduce28DeviceReduceSingleTileKernelINS2_10policy_hubIijN4cuda3std3__44plusIiEEE10Policy1000EPiSC_iS9_iiNS7_10__identityEEEvT0_T1_T2_T3_T4_T6_E12temp_storage+28];
	add.s32 	%r500, %r498, %r499;
	ld.shared.u32 	%r501, [_ZZN3cub18CUB_300001_SM_10006detail6reduce28DeviceReduceSingleTileKernelINS2_10policy_hubIijN4cuda3std3__44plusIiEEE10Policy1000EPiSC_iS9_iiNS7_10__identityEEEvT0_T1_T2_T3_T4_T6_E12temp_storage+32];
	add.s32 	%r502, %r500, %r501;
	ld.shared.u32 	%r503, [_ZZN3cub18CUB_300001_SM_10006detail6reduce28DeviceReduceSingleTileKernelINS2_10policy_hubIijN4cuda3std3__44plusIiEEE10Policy1000EPiSC_iS9_iiNS7_10__identityEEEvT0_T1_T2_T3_T4_T6_E12temp_storage+36];
	add.s32 	%r686, %r502, %r503;
	bra.uni 	$L__BB7_72;
$L__BB7_38:
	setp.gt.s32 	%p3, %r120, 4095;
	@%p3 bra 	$L__BB7_56;
	mov.u32 	%r60, %tid.x;
	setp.ge.s32 	%p20, %r60, %r120;
	mov.b32 	%r670, 0;
	mov.u32 	%r665, %r60;
	@%p20 bra 	$L__BB7_41;
	mul.wide.u32 	%rd66, %r60, 4;
	add.s64 	%rd65, %rd16, %rd66;
	// begin inline asm
	ld.global.nc.u32 %r670, [%rd65];
	// end inline asm
	add.s32 	%r665, %r60, 256;
$L__BB7_41:
	setp.ge.s32 	%p21, %r665, %r120;
	@%p21 bra 	$L__BB7_47;
	not.b32 	%r252, %r665;
	add.s32 	%r65, %r120, %r252;
	and.b32  	%r253, %r65, 768;
	setp.eq.s32 	%p22, %r253, 768;
	@%p22 bra 	$L__BB7_45;
	mul.wide.u32 	%rd67, %r665, 4;
	add.s64 	%rd123, %rd16, %rd67;
	shr.u32 	%r254, %r65, 8;
	add.s32 	%r255, %r254, 1;
	and.b32  	%r256, %r255, 3;
	neg.s32 	%r662, %r256;
$L__BB7_44:
	.pragma "nounroll";
	// begin inline asm
	ld.global.nc.u32 %r257, [%rd123];
	// end inline asm
	add.s32 	%r670, %r257, %r670;
	add.s32 	%r665, %r665, 256;
	add.s64 	%rd123, %rd123, 1024;
	add.s32 	%r662, %r662, 1;
	setp.ne.s32 	%p23, %r662, 0;
	@%p23 bra 	$L__BB7_44;
$L__BB7_45:
	setp.lt.u32 	%p24, %r65, 768;
	@%p24 bra 	$L__BB7_47;
$L__BB7_46:
	mul.wide.s32 	%rd73, %r665, 4;
	add.s64 	%rd69, %rd16, %rd73;
	// begin inline asm
	ld.global.nc.u32 %r258, [%rd69];
	// end inline asm
	add.s32 	%r262, %r258, %r670;
	add.s64 	%rd70, %rd69, 1024;
	// begin inline asm
	ld.global.nc.u32 %r259, [%rd70];
	// end inline asm
	add.s32 	%r263, %r259, %r262;
	add.s64 	%rd71, %rd69, 2048;
	// begin inline asm
	ld.global.nc.u32 %r260, [%rd71];
	// end inline asm
	add.s32 	%r264, %r260, %r263;
	add.s64 	%rd72, %rd69, 3072;
	// begin inline asm
	ld.global.nc.u32 %r261, [%rd72];
	// end inline asm
	add.s32 	%r670, %r261, %r264;
	add.s32 	%r665, %r665, 1024;
	setp.lt.s32 	%p25, %r665, %r120;
	@%p25 bra 	$L__BB7_46;
$L__BB7_47:
	setp.lt.s32 	%p26, %r120, 256;
	@%p26 bra 	$L__BB7_52;
	// begin inline asm
	mov.u32 %r328, %laneid;
	// end inline asm
	mov.b32 	%r331, 1;
	mov.b32 	%r352, 31;
	mov.b32 	%r353, -1;
	// begin inline asm
	shfl.sync.down.b32 %r329, %r670, %r331, %r352, %r353;
	// end inline asm
	setp.gt.s32 	%p42, %r328, 30;
	selp.b32 	%r354, 0, %r329, %p42;
	add.s32 	%r335, %r354, %r670;
	mov.b32 	%r336, 2;
	// begin inline asm
	shfl.sync.down.b32 %r334, %r335, %r336, %r352, %r353;
	// end inline asm
	setp.gt.s32 	%p43, %r328, 29;
	selp.b32 	%r355, 0, %r334, %p43;
	add.s32 	%r340, %r335, %r355;
	mov.b32 	%r341, 4;
	// begin inline asm
	shfl.sync.down.b32 %r339, %r340, %r341, %r352, %r353;
	// end inline asm
	setp.gt.s32 	%p44, %r328, 27;
	selp.b32 	%r356, 0, %r339, %p44;
	add.s32 	%r345, %r340, %r356;
	mov.b32 	%r346, 8;
	// begin inline asm
	shfl.sync.down.b32 %r344, %r345, %r346, %r352, %r353;
	// end inline asm
	setp.gt.s32 	%p45, %r328, 23;
	selp.b32 	%r357, 0, %r344, %p45;
	add.s32 	%r350, %r345, %r357;
	mov.b32 	%r351, 16;
	// begin inline asm
	shfl.sync.down.b32 %r349, %r350, %r351, %r352, %r353;
	// end inline asm
	setp.gt.s32 	%p46, %r328, 15;
	selp.b32 	%r358, 0, %r349, %p46;
	add.s32 	%r686, %r350, %r358;
	setp.ne.s32 	%p47, %r328, 0;
	@%p47 bra 	$L__BB7_50;
	shr.u32 	%r359, %r60, 3;
	and.b32  	%r360, %r359, 124;
	mov.u32 	%r361, _ZZN3cub18CUB_300001_SM_10006detail6reduce28DeviceReduceSingleTileKernelINS2_10policy_hubIijN4cuda3std3__44plusIiEEE10Policy1000EPiSC_iS9_iiNS7_10__identityEEEvT0_T1_T2_T3_T4_T6_E12temp_storage;
	add.s32 	%r362, %r361, %r360;
	st.shared.u32 	[%r362+8], %r686;
$L__BB7_50:
	bar.sync 	0;
	setp.ne.s32 	%p48, %r60, 0;
	@%p48 bra 	$L__BB7_72;
	ld.shared.u32 	%r363, [_ZZN3cub18CUB_300001_SM_10006detail6reduce28DeviceReduceSingleTileKernelINS2_10policy_hubIijN4cuda3std3__44plusIiEEE10Policy1000EPiSC_iS9_iiNS7_10__identityEEEvT0_T1_T2_T3_T4_T6_E12temp_storage+12];
	add.s32 	%r364, %r363, %r686;
	ld.shared.u32 	%r365, [_ZZN3cub18CUB_300001_SM_10006detail6reduce28DeviceReduceSingleTileKernelINS2_10policy_hubIijN4cuda3std3__44plusIiEEE10Policy1000EPiSC_iS9_iiNS7_10__identityEEEvT0_T1_T2_T3_T4_T6_E12temp_storage+16];
	add.s32 	%r366, %r364, %r365;
	ld.shared.u32 	%r367, [_ZZN3cub18CUB_300001_SM_10006detail6reduce28DeviceReduceSingleTileKernelINS2_10policy_hubIijN4cuda3std3__44plusIiEEE10Policy1000EPiSC_iS9_iiNS7_10__identityEEEvT0_T1_T2_T3_T4_T6_E12temp_storage+20];
	add.s32 	%r368, %r366, %r367;
	ld.shared.u32 	%r369, [_ZZN3cub18CUB_300001_SM_10006detail6reduce28DeviceReduceSingleTileKernelINS2_10policy_hubIijN4cuda3std3__44plusIiEEE10Policy1000EPiSC_iS9_iiNS7_10__identityEEEvT0_T1_T2_T3_T4_T6_E12temp_storage+24];
	add.s32 	%r370, %r368, %r369;
	ld.shared.u32 	%r371, [_ZZN3cub18CUB_300001_SM_10006detail6reduce28DeviceReduceSingleTileKernelINS2_10policy_hubIijN4cuda3std3__44plusIiEEE10Policy1000EPiSC_iS9_iiNS7_10__identityEEEvT0_T1_T2_T3_T4_T6_E12temp_storage+28];
	add.s32 	%r372, %r370, %r371;
	ld.shared.u32 	%r373, [_ZZN3cub18CUB_300001_SM_10006detail6reduce28DeviceReduceSingleTileKernelINS2_10policy_hubIijN4cuda3std3__44plusIiEEE10Policy1000EPiSC_iS9_iiNS7_10__identityEEEvT0_T1_T2_T3_T4_T6_E12temp_storage+32];
	add.s32 	%r374, %r372, %r373;
	ld.shared.u32 	%r375, [_ZZN3cub18CUB_300001_SM_10006detail6reduce28DeviceReduceSingleTileKernelINS2_10policy_hubIijN4cuda3std3__44plusIiEEE10Policy1000EPiSC_iS9_iiNS7_10__identityEEEvT0_T1_T2_T3_T4_T6_E12temp_storage+36];
	add.s32 	%r686, %r374, %r375;
	bra.uni 	$L__BB7_72;
$L__BB7_52:
	// begin inline asm
	mov.u32 %r265, %laneid;
	// end inline asm
	and.b32  	%r291, %r60, 992;
	add.s32 	%r292, %r291, 32;
	setp.gt.s32 	%p27, %r292, %r120;
	not.b32 	%r293, %r291;
	add.s32 	%r294, %r120, %r293;
	selp.b32 	%r289, %r294, 31, %p27;
	mov.b32 	%r268, 1;
	mov.b32 	%r290, -1;
	// begin inline asm
	shfl.sync.down.b32 %r266, %r670, %r268, %r289, %r290;
	// end inline asm
	setp.lt.s32 	%p28, %r265, %r289;
	selp.b32 	%r295, %r266, 0, %p28;
	add.s32 	%r272, %r295, %r670;
	mov.b32 	%r273, 2;
	// begin inline asm
	shfl.sync.down.b32 %r271, %r272, %r273, %r289, %r290;
	// end inline asm
	add.s32 	%r296, %r265, 2;
	setp.gt.s32 	%p29, %r296, %r289;
	selp.b32 	%r297, 0, %r271, %p29;
	add.s32 	%r277, %r272, %r297;
	mov.b32 	%r278, 4;
	// begin inline asm
	shfl.sync.down.b32 %r276, %r277, %r278, %r289, %r290;
	// end inline asm
	add.s32 	%r298, %r265, 4;
	setp.gt.s32 	%p30, %r298, %r289;
	selp.b32 	%r299, 0, %r276, %p30;
	add.s32 	%r282, %r277, %r299;
	mov.b32 	%r283, 8;
	// begin inline asm
	shfl.sync.down.b32 %r281, %r282, %r283, %r289, %r290;
	// end inline asm
	add.s32 	%r300, %r265, 8;
	setp.gt.s32 	%p31, %r300, %r289;
	selp.b32 	%r301, 0, %r281, %p31;
	add.s32 	%r287, %r282, %r301;
	mov.b32 	%r288, 16;
	// begin inline asm
	shfl.sync.down.b32 %r286, %r287, %r288, %r289, %r290;
	// end inline asm
	add.s32 	%r302, %r265, 16;
	setp.gt.s32 	%p32, %r302, %r289;
	selp.b32 	%r303, 0, %r286, %p32;
	add.s32 	%r686, %r287, %r303;
	setp.ne.s32 	%p33, %r265, 0;
	@%p33 bra 	$L__BB7_54;
	shr.u32 	%r304, %r60, 3;
	and.b32  	%r305, %r304, 124;
	mov.u32 	%r306, _ZZN3cub18CUB_300001_SM_10006detail6reduce28DeviceReduceSingleTileKernelINS2_10policy_hubIijN4cuda3std3__44plusIiEEE10Policy1000EPiSC_iS9_iiNS7_10__identityEEEvT0_T1_T2_T3_T4_T6_E12temp_storage;
	add.s32 	%r307, %r306, %r305;
	st.shared.u32 	[%r307+8], %r686;
$L__BB7_54:
	bar.sync 	0;
	setp.ne.s32 	%p34, %r60, 0;
	@%p34 bra 	$L__BB7_72;
	setp.gt.s32 	%p35, %r120, 32;
	ld.shared.u32 	%r308, [_ZZN3cub18CUB_300001_SM_10006detail6reduce28DeviceReduceSingleTileKernelINS2_10policy_hubIijN4cuda3std3__44plusIiEEE10Policy1000EPiSC_iS9_iiNS7_10__identityEEEvT0_T1_T2_T3_T4_T6_E12temp_storage+12];
	selp.b32 	%r309, %r308, 0, %p35;
	add.s32 	%r310, %r309, %r686;
	setp.gt.s32 	%p36, %r120, 64;
	ld.shared.u32 	%r311, [_ZZN3cub18CUB_300001_SM_10006detail6reduce28DeviceReduceSingleTileKernelINS2_10policy_hubIijN4cuda3std3__44plusIiEEE10Policy1000EPiSC_iS9_iiNS7_10__identityEEEvT0_T1_T2_T3_T4_T6_E12temp_storage+16];
	selp.b32 	%r312, %r311, 0, %p36;
	add.s32 	%r313, %r310, %r312;
	setp.gt.s32 	%p37, %r120, 96;
	ld.shared.u32 	%r314, [_ZZN3cub18CUB_300001_SM_10006detail6reduce28DeviceReduceSingleTileKernelINS2_10policy_hubIijN4cuda3std3__44plusIiEEE10Policy1000EPiSC_iS9_iiNS7_10__identityEEEvT0_T1_T2_T3_T4_T6_E12temp_storage+20];
	selp.b32 	%r315, %r314, 0, %p37;
	add.s32 	%r316, %r313, %r315;
	setp.gt.s32 	%p38, %r120, 128;
	ld.shared.u32 	%r317, [_ZZN3cub18CUB_300001_SM_10006detail6reduce28DeviceReduceSingleTileKernelINS2_10policy_hubIijN4cuda3std3__44plusIiEEE10Policy1000EPiSC_iS9_iiNS7_10__identityEEEvT0_T1_T2_T3_T4_T6_E12temp_storage+24];
	selp.b32 	%r318, %r317, 0, %p38;
	add.s32 	%r319, %r316, %r318;
	setp.gt.s32 	%p39, %r120, 160;
	ld.shared.u32 	%r320, [_ZZN3cub18CUB_300001_SM_10006detail6reduce28DeviceReduceSingleTileKernelINS2_10policy_hubIijN4cuda3std3__44plusIiEEE10Policy1000EPiSC_iS9_iiNS7_10__identityEEEvT0_T1_T2_T3_T4_T6_E12temp_storage+28];
	selp.b32 	%r321, %r320, 0, %p39;
	add.s32 	%r322, %r319, %r321;
	setp.gt.s32 	%p40, %r120, 192;
	ld.shared.u32 	%r323, [_ZZN3cub18CUB_300001_SM_10006detail6reduce28DeviceReduceSingleTileKernelINS2_10policy_hubIijN4cuda3std3__44plusIiEEE10Policy1000EPiSC_iS9_iiNS7_10__identityEEEvT0_T1_T2_T3_T4_T6_E12temp_storage+32];
	selp.b32 	%r324, %r323, 0, %p40;
	add.s32 	%r325, %r322, %r324;
	setp.gt.s32 	%p41, %r120, 224;
	ld.shared.u32 	%r326, [_ZZN3cub18CUB_300001_SM_10006detail6reduce28DeviceReduceSingleTileKernelINS2_10policy_hubIijN4cuda3std3__44plusIiEEE10Policy1000EPiSC_iS9_iiNS7_10__identityEEEvT0_T1_T2_T3_T4_T6_E12temp_storage+36];
	selp.b32 	%r327, %r326, 0, %p41;
	add.s32 	%r686, %r325, %r327;
	bra.uni 	$L__BB7_72;
$L__BB7_56:
	mov.u32 	%r85, %tid.x;
	mul.wide.u32 	%rd35, %r85, 4;
	add.s64 	%rd19, %rd16, %rd35;
	// begin inline asm
	ld.global.nc.u32 %r122, [%rd19];
	// end inline asm
	add.s64 	%rd20, %rd19, 1024;
	// begin inline asm
	ld.global.nc.u32 %r123, [%rd20];
	// end inline asm
	add.s64 	%rd21, %rd19, 2048;
	// begin inline asm
	ld.global.nc.u32 %r124, [%rd21];
	// end inline asm
	add.s64 	%rd22, %rd19, 3072;
	// begin inline asm
	ld.global.nc.u32 %r125, [%rd22];
	// end inline asm
	add.s64 	%rd23, %rd19, 4096;
	// begin inline asm
	ld.global.nc.u32 %r126, [%rd23];
	// end inline asm
	add.s64 	%rd24, %rd19, 5120;
	// begin inline asm
	ld.global.nc.u32 %r127, [%rd24];
	// end inline asm
	add.s64 	%rd25, %rd19, 6144;
	// begin inline asm
	ld.global.nc.u32 %r128, [%rd25];
	// end inline asm
	add.s64 	%rd26, %rd19, 7168;
	// begin inline asm
	ld.global.nc.u32 %r129, [%rd26];
	// end inline asm
	add.s64 	%rd27, %rd19, 8192;
	// begin inline asm
	ld.global.nc.u32 %r130, [%rd27];
	// end inline asm
	add.s64 	%rd28, %rd19, 9216;
	// begin inline asm
	ld.global.nc.u32 %r131, [%rd28];
	// end inline asm
	add.s64 	%rd29, %rd19, 10240;
	// begin inline asm
	ld.global.nc.u32 %r132, [%rd29];
	// end inline asm
	add.s64 	%rd30, %rd19, 11264;
	// begin inline asm
	ld.global.nc.u32 %r133, [%rd30];
	// end inline asm
	add.s64 	%rd31, %rd19, 12288;
	// begin inline asm
	ld.global.nc.u32 %r134, [%rd31];
	// end inline asm
	add.s64 	%rd32, %rd19, 13312;
	// begin inline asm
	ld.global.nc.u32 %r135, [%rd32];
	// end inline asm
	add.s64 	%rd33, %rd19, 14336;
	// begin inline asm
	ld.global.nc.u32 %r136, [%rd33];
	// end inline asm
	add.s64 	%rd34, %rd19, 15360;
	// begin inline asm
	ld.global.nc.u32 %r137, [%rd34];
	// end inline asm
	add.s32 	%r139, %r123, %r122;
	add.s32 	%r140, %r124, %r139;
	add.s32 	%r141, %r125, %r140;
	add.s32 	%r142, %r126, %r141;
	add.s32 	%r143, %r127, %r142;
	add.s32 	%r144, %r128, %r143;
	add.s32 	%r145, %r129, %r144;
	add.s32 	%r146, %r130, %r145;
	add.s32 	%r147, %r131, %r146;
	add.s32 	%r148, %r132, %r147;
	add.s32 	%r149, %r133, %r148;
	add.s32 	%r150, %r134, %r149;
	add.s32 	%r151, %r135, %r150;
	add.s32 	%r152, %r136, %r151;
	add.s32 	%r685, %r137, %r152;
	setp.lt.u32 	%p4, %r120, 8192;
	mov.b32 	%r674, 4096;
	@%p4 bra 	$L__BB7_60;
	add.s32 	%r87, %r120, -4096;
	mov.b32 	%r674, 4096;
$L__BB7_58:
	mul.wide.s32 	%rd52, %r674, 4;
	add.s64 	%rd36, %rd19, %rd52;
	// begin inline asm
	ld.global.nc.u32 %r154, [%rd36];
	// end inline asm
	add.s64 	%rd37, %rd36, 1024;
	// begin inline asm
	ld.global.nc.u32 %r155, [%rd37];
	// end inline asm
	add.s64 	%rd38, %rd36, 2048;
	// begin inline asm
	ld.global.nc.u32 %r156, [%rd38];
	// end inline asm
	add.s64 	%rd39, %rd36, 3072;
	// begin inline asm
	ld.global.nc.u32 %r157, [%rd39];
	// end inline asm
	add.s64 	%rd40, %rd36, 4096;
	// begin inline asm
	ld.global.nc.u32 %r158, [%rd40];
	// end inline asm
	add.s64 	%rd41, %rd36, 5120;
	// begin inline asm
	ld.global.nc.u32 %r159, [%rd41];
	// end inline asm
	add.s64 	%rd42, %rd36, 6144;
	// begin inline asm
	ld.global.nc.u32 %r160, [%rd42];
	// end inline asm
	add.s64 	%rd43, %rd36, 7168;
	// begin inline asm
	ld.global.nc.u32 %r161, [%rd43];
	// end inline asm
	add.s64 	%rd44, %rd36, 8192;
	// begin inline asm
	ld.global.nc.u32 %r162, [%rd44];
	// end inline asm
	add.s64 	%rd45, %rd36, 9216;
	// begin inline asm
	ld.global.nc.u32 %r163, [%rd45];
	// end inline asm
	add.s64 	%rd46, %rd36, 10240;
	// begin inline asm
	ld.global.nc.u32 %r164, [%rd46];
	// end inline asm
	add.s64 	%rd47, %rd36, 11264;
	// begin inline asm
	ld.global.nc.u32 %r165, [%rd47];
	// end inline asm
	add.s64 	%rd48, %rd36, 12288;
	// begin inline asm
	ld.global.nc.u32 %r166, [%rd48];
	// end inline asm
	add.s64 	%rd49, %rd36, 13312;
	// begin inline asm
	ld.global.nc.u32 %r167, [%rd49];
	// end inline asm
	add.s64 	%rd50, %rd36, 14336;
	// begin inline asm
	ld.global.nc.u32 %r168, [%rd50];
	// end inline asm
	add.s64 	%rd51, %rd36, 15360;
	// begin inline asm
	ld.global.nc.u32 %r169, [%rd51];
	// end inline asm
	add.s32 	%r170, %r154, %r685;
	add.s32 	%r171, %r155, %r170;
	add.s32 	%r172, %r156, %r171;
	add.s32 	%r173, %r157, %r172;
	add.s32 	%r174, %r158, %r173;
	add.s32 	%r175, %r159, %r174;
	add.s32 	%r176, %r160, %r175;
	add.s32 	%r177, %r161, %r176;
	add.s32 	%r178, %r162, %r177;
	add.s32 	%r179, %r163, %r178;
	add.s32 	%r180, %r164, %r179;
	add.s32 	%r181, %r165, %r180;
	add.s32 	%r182, %r166, %r181;
	add.s32 	%r183, %r167, %r182;
	add.s32 	%r184, %r168, %r183;
	add.s32 	%r685, %r169, %r184;
	sub.s32 	%r185, %r120, %r674;
	setp.lt.s32 	%p5, %r185, 4096;
	@%p5 bra 	$L__BB7_68;
	add.s32 	%r674, %r674, 4096;
	setp.le.s32 	%p6, %r674, %r87;
	@%p6 bra 	$L__BB7_58;
$L__BB7_60:
	setp.le.s32 	%p7, %r120, %r674;
	@%p7 bra 	$L__BB7_68;
	sub.s32 	%r94, %r120, %r674;
	setp.ge.s32 	%p8, %r85, %r94;
	@%p8 bra 	$L__BB7_68;
	not.b32 	%r187, %r85;
	add.s32 	%r188, %r120, %r187;
	sub.s32 	%r95, %r188, %r674;
	and.b32  	%r189, %r95, 768;
	setp.eq.s32 	%p9, %r189, 768;
	mov.u32 	%r679, %r85;
	@%p9 bra 	$L__BB7_65;
	add.s32 	%r676, %r85, %r674;
	shr.u32 	%r190, %r95, 8;
	add.s32 	%r191, %r190, 1;
	and.b32  	%r192, %r191, 3;
	neg.s32 	%r675, %r192;
	mov.u32 	%r679, %r85;
$L__BB7_64:
	.pragma "nounroll";
	mul.wide.u32 	%rd54, %r676, 4;
	add.s64 	%rd53, %rd16, %rd54;
	// begin inline asm
	ld.global.nc.u32 %r193, [%rd53];
	// end inline asm
	add.s32 	%r685, %r193, %r685;
	add.s32 	%r679, %r679, 256;
	add.s32 	%r676, %r676, 256;
	add.s32 	%r675, %r675, 1;
	setp.ne.s32 	%p10, %r675, 0;
	@%p10 bra 	$L__BB7_64;
$L__BB7_65:
	setp.lt.u32 	%p11, %r95, 768;
	@%p11 bra 	$L__BB7_68;
	cvt.u64.u32 	%rd55, %r679;
	cvt.u64.u32 	%rd56, %r674;
	add.s64 	%rd57, %rd55, %rd56;
	shl.b64 	%rd58, %rd57, 2;
	add.s64 	%rd59, %rd58, %rd16;
	add.s64 	%rd124, %rd59, 2048;
	add.s32 	%r682, %r679, %r674;
$L__BB7_67:
	mul.wide.u32 	%rd64, %r682, 4;
	add.s64 	%rd60, %rd16, %rd64;
	// begin inline asm
	ld.global.nc.u32 %r194, [%rd60];
	// end inline asm
	add.s32 	%r198, %r194, %r685;
	add.s64 	%rd61, %rd124, -1024;
	// begin inline asm
	ld.global.nc.u32 %r195, [%rd61];
	// end inline asm
	add.s32 	%r199, %r195, %r198;
	// begin inline asm
	ld.global.nc.u32 %r196, [%rd124];
	// end inline asm
	add.s32 	%r200, %r196, %r199;
	add.s64 	%rd63, %rd124, 1024;
	// begin inline asm
	ld.global.nc.u32 %r197, [%rd63];
	// end inline asm
	add.s32 	%r685, %r197, %r200;
	add.s32 	%r679, %r679, 1024;
	add.s64 	%rd124, %rd124, 4096;
	add.s32 	%r682, %r682, 1024;
	setp.lt.s32 	%p12, %r679, %r94;
	@%p12 bra 	$L__BB7_67;
$L__BB7_68:
	// begin inline asm
	mov.u32 %r201, %laneid;
	// end inline asm
	mov.b32 	%r204, 1;
	mov.b32 	%r225, 31;
	mov.b32 	%r226, -1;
	// begin inline asm
	shfl.sync.down.b32 %r202, %r685, %r204, %r225, %r226;
	// end inline asm
	setp.gt.s32 	%p13, %r201, 30;
	selp.b32 	%r227, 0, %r202, %p13;
	add.s32 	%r208, %r227, %r685;
	mov.b32 	%r209, 2;
	// begin inline asm
	shfl.sync.down.b32 %r207, %r208, %r209, %r225, %r226;
	// end inline asm
	setp.gt.s32 	%p14, %r201, 29;
	selp.b32 	%r228, 0, %r207, %p14;
	add.s32 	%r213, %r208, %r228;
	mov.b32 	%r214, 4;
	// begin inline asm
	shfl.sync.down.b32 %r212, %r213, %r214, %r225, %r226;
	// end inline asm
	setp.gt.s32 	%p15, %r201, 27;
	selp.b32 	%r229, 0, %r212, %p15;
	add.s32 	%r218, %r213, %r229;
	mov.b32 	%r219, 8;
	// begin inline asm
	shfl.sync.down.b32 %r217, %r218, %r219, %r225, %r226;
	// end inline asm
	setp.gt.s32 	%p16, %r201, 23;
	selp.b32 	%r230, 0, %r217, %p16;
	add.s32 	%r223, %r218, %r230;
	mov.b32 	%r224, 16;
	// begin inline asm
	shfl.sync.down.b32 %r222, %r223, %r224, %r225, %r226;
	// end inline asm
	setp.gt.s32 	%p17, %r201, 15;
	selp.b32 	%r231, 0, %r222, %p17;
	add.s32 	%r686, %r223, %r231;
	setp.ne.s32 	%p18, %r201, 0;
	@%p18 bra 	$L__BB7_70;
	shr.u32 	%r232, %r85, 3;
	and.b32  	%r233, %r232, 124;
	mov.u32 	%r234, _ZZN3cub18CUB_300001_SM_10006detail6reduce28DeviceReduceSingleTileKernelINS2_10policy_hubIijN4cuda3std3__44plusIiEEE10Policy1000EPiSC_iS9_iiNS7_10__identityEEEvT0_T1_T2_T3_T4_T6_E12temp_storage;
	add.s32 	%r235, %r234, %r233;
	st.shared.u32 	[%r235+8], %r686;
$L__BB7_70:
	bar.sync 	0;
	setp.ne.s32 	%p19, %r85, 0;
	@%p19 bra 	$L__BB7_72;
	ld.shared.u32 	%r236, [_ZZN3cub18CUB_300001_SM_10006detail6reduce28DeviceReduceSingleTileKernelINS2_10policy_hubIijN4cuda3std3__44plusIiEEE10Policy1000EPiSC_iS9_iiNS7_10__identityEEEvT0_T1_T2_T3_T4_T6_E12temp_storage+12];
	add.s32 	%r237, %r236, %r686;
	ld.shared.u32 	%r238, [_ZZN3cub18CUB_300001_SM_10006detail6reduce28DeviceReduceSingleTileKernelINS2_10policy_hubIijN4cuda3std3__44plusIiEEE10Policy1000EPiSC_iS9_iiNS7_10__identityEEEvT0_T1_T2_T3_T4_T6_E12temp_storage+16];
	add.s32 	%r239, %r237, %r238;
	ld.shared.u32 	%r240, [_ZZN3cub18CUB_300001_SM_10006detail6reduce28DeviceReduceSingleTileKernelINS2_10policy_hubIijN4cuda3std3__44plusIiEEE10Policy1000EPiSC_iS9_iiNS7_10__identityEEEvT0_T1_T2_T3_T4_T6_E12temp_storage+20];
	add.s32 	%r241, %r239, %r240;
	ld.shared.u32 	%r242, [_ZZN3cub18CUB_300001_SM_10006detail6reduce28DeviceReduceSingleTileKernelINS2_10policy_hubIijN4cuda3std3__44plusIiEEE10Policy1000EPiSC_iS9_iiNS7_10__identityEEEvT0_T1_T2_T3_T4_T6_E12temp_storage+24];
	add.s32 	%r243, %r241, %r242;
	ld.shared.u32 	%r244, [_ZZN3cub18CUB_300001_SM_10006detail6reduce28DeviceReduceSingleTileKernelINS2_10policy_hubIijN4cuda3std3__44plusIiEEE10Policy1000EPiSC_iS9_iiNS7_10__identityEEEvT0_T1_T2_T3_T4_T6_E12temp_storage+28];
	add.s32 	%r245, %r243, %r244;
	ld.shared.u32 	%r246, [_ZZN3cub18CUB_300001_SM_10006detail6reduce28DeviceReduceSingleTileKernelINS2_10policy_hubIijN4cuda3std3__44plusIiEEE10Policy1000EPiSC_iS9_iiNS7_10__identityEEEvT0_T1_T2_T3_T4_T6_E12temp_storage+32];
	add.s32 	%r247, %r245, %r246;
	ld.shared.u32 	%r248, [_ZZN3cub18CUB_300001_SM_10006detail6reduce28DeviceReduceSingleTileKernelINS2_10policy_hubIijN4cuda3std3__44plusIiEEE10Policy1000EPiSC_iS9_iiNS7_10__identityEEEvT0_T1_T2_T3_T4_T6_E12temp_storage+36];
	add.s32 	%r686, %r247, %r248;
$L__BB7_72:
	mov.u32 	%r631, %tid.x;
	setp.ne.s32 	%p95, %r631, 0;
	@%p95 bra 	$L__BB7_74;
	add.s32 	%r632, %r686, %r121;
	st.global.u32 	[%rd1], %r632;
$L__BB7_74:
	ret;

}
	// .globl	_ZN3cub18CUB_300001_SM_10006detail6reduce28DeviceReduceSingleTileKernelINS2_10policy_hubIiyN4cuda3std3__44plusIiEEE10Policy1000EN6thrust24THRUST_300001_SM_1000_NS6detail15normal_iteratorINSD_10device_ptrIiEEEEPiyS9_iiNS7_10__identityEEEvT0_T1_T2_T3_T4_T6_
.visible .entry _ZN3cub18CUB_300001_SM_10006detail6reduce28DeviceReduceSingleTileKernelINS2_10policy_hubIiyN4cuda3std3__44plusIiEEE10Policy1000EN6thrust24THRUST_300001_SM_1000_NS6detail15normal_iteratorINSD_10device_ptrIiEEEEPiyS9_iiNS7_10__identityEEEvT0_T1_T2_T3_T4_T6_(
	.param .align 8 .b8 _ZN3cub18CUB_300001_SM_10006detail6reduce28DeviceReduceSingleTileKernelINS2_10policy_hubIiyN4cuda3std3__44plusIiEEE10Policy1000EN6thrust24THRUST_300001_SM_1000_NS6detail15normal_iteratorINSD_10device_ptrIiEEEEPiyS9_iiNS7_10__identityEEEvT0_T1_T2_T3_T4_T6__param_0[8],
	.param .u64 .ptr .align 1 _ZN3cub18CUB_300001_SM_10006detail6reduce28DeviceReduceSingleTileKernelINS2_10policy_hubIiyN4cuda3std3__44plusIiEEE10Policy1000EN6thrust24THRUST_300001_SM_1000_NS6detail15normal_iteratorINSD_10device_ptrIiEEEEPiyS9_iiNS7_10__identityEEEvT0_T1_T2_T3_T4_T6__param_1,
	.param .u64 _ZN3cub18CUB_300001_SM_10006detail6reduce28DeviceReduceSingleTileKernelINS2_10policy_hubIiyN4cuda3std3__44plusIiEEE10Policy1000EN6thrust24THRUST_300001_SM_1000_NS6detail15normal_iteratorINSD_10device_ptrIiEEEEPiyS9_iiNS7_10__identityEEEvT0_T1_T2_T3_T4_T6__param_2,
	.param .align 1 .b8 _ZN3cub18CUB_300001_SM_10006detail6reduce28DeviceReduceSingleTileKernelINS2_10policy_hubIiyN4cuda3std3__44plusIiEEE10Policy1000EN6thrust24THRUST_300001_SM_1000_NS6detail15normal_iteratorINSD_10device_ptrIiEEEEPiyS9_iiNS7_10__identityEEEvT0_T1_T2_T3_T4_T6__param_3[1],
	.param .u32 _ZN3cub18CUB_300001_SM_10006detail6reduce28DeviceReduceSingleTileKernelINS2_10policy_hubIiyN4cuda3std3__44plusIiEEE10Policy1000EN6thrust24THRUST_300001_SM_1000_NS6detail15normal_iteratorINSD_10device_ptrIiEEEEPiyS9_iiNS7_10__identityEEEvT0_T1_T2_T3_T4_T6__param_4,
	.param .align 1 .b8 _ZN3cub18CUB_300001_SM_10006detail6reduce28DeviceReduceSingleTileKernelINS2_10policy_hubIiyN4cuda3std3__44plusIiEEE10Policy1000EN6thrust24THRUST_300001_SM_1000_NS6detail15normal_iteratorINSD_10device_ptrIiEEEEPiyS9_iiNS7_10__identityEEEvT0_T1_T2_T3_T4_T6__param_5[1]
)
.maxntid 256
.minnctapersm 1
{
	.reg .pred 	%p<59>;
	.reg .b32 	%r<471>;
	.reg .b64 	%rd<56>;
	// demoted variable
	.shared .align 4 .b8 _ZZN3cub18CUB_300001_SM_10006detail6reduce28DeviceReduceSingleTileKernelINS2_10policy_hubIiyN4cuda3std3__44plusIiEEE10Policy1000EN6thrust24THRUST_300001_SM_1000_NS6detail15normal_iteratorINSD_10device_ptrIiEEEEPiyS9_iiNS7_10__identityEEEvT0_T1_T2_T3_T4_T6_E12temp_storage[44];
	ld.param.u64 	%rd18, [_ZN3cub18CUB_300001_SM_10006detail6reduce28DeviceReduceSingleTileKernelINS2_10policy_hubIiyN4cuda3std3__44plusIiEEE10Policy1000EN6thrust24THRUST_300001_SM_1000_NS6detail15normal_iteratorINSD_10device_ptrIiEEEEPiyS9_iiNS7_10__identityEEEvT0_T1_T2_T3_T4_T6__param_0];
	ld.param.u64 	%rd20, [_ZN3cub18CUB_300001_SM_10006detail6reduce28DeviceReduceSingleTileKernelINS2_10policy_hubIiyN4cuda3std3__44plusIiEEE10Policy1000EN6thrust24THRUST_300001_SM_1000_NS6detail15normal_iteratorINSD_10device_ptrIiEEEEPiyS9_iiNS7_10__identityEEEvT0_T1_T2_T3_T4_T6__param_1];
	ld.param.u64 	%rd19, [_ZN3cub18CUB_300001_SM_10006detail6reduce28DeviceReduceSingleTileKernelINS2_10policy_hubIiyN4cuda3std3__44plusIiEEE10Policy1000EN6thrust24THRUST_300001_SM_1000_NS6detail15normal_iteratorINSD_10device_ptrIiEEEEPiyS9_iiNS7_10__identityEEEvT0_T1_T2_T3_T4_T6__param_2];
	ld.param.u32 	%r81, [_ZN3cub18CUB_300001_SM_10006detail6reduce28DeviceReduceSingleTileKernelINS2_10policy_hubIiyN4cuda3std3__44plusIiEEE10Policy1000EN6thrust24THRUST_300001_SM_1000_NS6detail15normal_iteratorINSD_10device_ptrIiEEEEPiyS9_iiNS7_10__identityEEEvT0_T1_T2_T3_T4_T6__param_4];
	cvta.to.global.u64 	%rd1, %rd20;
	setp.ne.s64 	%p1, %rd19, 0;
	@%p1 bra 	$L__BB8_3;
	mov.u32 	%r434, %tid.x;
	setp.ne.s32 	%p58, %r434, 0;
	@%p58 bra 	$L__BB8_51;
	st.global.u32 	[%rd1], %r81;
	bra.uni 	$L__BB8_51;
$L__BB8_3:
	cvta.to.global.u64 	%rd2, %rd18;
	setp.gt.u64 	%p2, %rd19, 4095;
	@%p2 bra 	$L__BB8_28;
	cvt.u32.u64 	%r1, %rd19;
	mov.u32 	%r2, %tid.x;
	setp.ge.u32 	%p24, %r2, %r1;
	mov.b32 	%r452, 0;
	mov.u32 	%r441, %r2;
	@%p24 bra 	$L__BB8_6;
	mul.wide.u32 	%rd41, %r2, 4;
	add.s64 	%rd42, %rd2, %rd41;
	ld.global.u32 	%r452, [%rd42];
	add.s32 	%r441, %r2, 256;
$L__BB8_6:
	setp.ge.u32 	%p25, %r441, %r1;
	@%p25 bra 	$L__BB8_19;
	not.b32 	%r261, %r441;
	add.s32 	%r262, %r261, %r1;
	shr.u32 	%r263, %r262, 8;
	add.s32 	%r7, %r263, 1;
	and.b32  	%r8, %r7, 15;
	setp.lt.u32 	%p26, %r262, 3840;
	@%p26 bra 	$L__BB8_10;
	and.b32  	%r264, %r7, 33554416;
	neg.s32 	%r437, %r264;
	mul.wide.u32 	%rd43, %r441, 4;
	add.s64 	%rd44, %rd43, %rd2;
	add.s64 	%rd51, %rd44, 8192;
$L__BB8_9:
	.pragma "nounroll";
	ld.global.u32 	%r265, [%rd51+-8192];
	add.s32 	%r266, %r265, %r452;
	ld.global.u32 	%r267, [%rd51+-7168];
	add.s32 	%r268, %r267, %r266;
	ld.global.u32 	%r269, [%rd51+-6144];
	add.s32 	%r270, %r269, %r268;
	ld.global.u32 	%r271, [%rd51+-5120];
	add.s32 	%r272, %r271, %r270;
	ld.global.u32 	%r273, [%rd51+-4096];
	add.s32 	%r274, %r273, %r272;
	ld.global.u32 	%r275, [%rd51+-3072];
	add.s32 	%r276, %r275, %r274;
	ld.global.u32 	%r277, [%rd51+-2048];
	add.s32 	%r278, %r277, %r276;
	ld.global.u32 	%r279, [%rd51+-1024];
	add.s32 	%r280, %r279, %r278;
	ld.global.u32 	%r281, [%rd51];
	add.s32 	%r282, %r281, %r280;
	ld.global.u32 	%r283, [%rd51+1024];
	add.s32 	%r284, %r283, %r282;
	ld.global.u32 	%r285, [%rd51+2048];
	add.s32 	%r286, %r285, %r284;
	ld.global.u32 	%r287, [%rd51+3072];
	add.s32 	%r288, %r287, %r286;
	ld.global.u32 	%r289, [%rd51+4096];
	add.s32 	%r290, %r289, %r288;
	ld.global.u32 	%r291, [%rd51+5120];
	add.s32 	%r292, %r291, %r290;
	ld.global.u32 	%r293, [%rd51+6144];
	add.s32 	%r294, %r293, %r292;
	ld.global.u32 	%r295, [%rd51+7168];
	add.s32 	%r452, %r295, %r294;
	add.s32 	%r441, %r441, 4096;
	add.s32 	%r437, %r437, 16;
	add.s64 	%rd51, %rd51, 16384;
	setp.ne.s32 	%p27, %r437, 0;
	@%p27 bra 	$L__BB8_9;
$L__BB8_10:
	setp.eq.s32 	%p28, %r8, 0;
	@%p28 bra 	$L__BB8_19;
	and.b32  	%r19, %r7, 7;
	setp.lt.u32 	%p29, %r8, 8;
	@%p29 bra 	$L__BB8_13;
	mul.wide.s32 	%rd45, %r441, 4;
	add.s64 	%rd46, %rd2, %rd45;
	ld.global.u32 	%r297, [%rd46];
	add.s32 	%r298, %r297, %r452;
	ld.global.u32 	%r299, [%rd46+1024];
	add.s32 	%r300, %r299, %r298;
	ld.global.u32 	%r301, [%rd46+2048];
	add.s32 	%r302, %r301, %r300;
	ld.global.u32 	%r303, [%rd46+3072];
	add.s32 	%r304, %r303, %r302;
	ld.global.u32 	%r305, [%rd46+4096];
	add.s32 	%r306, %r305, %r304;
	ld.global.u32 	%r307, [%rd46+5120];
	add.s32 	%r308, %r307, %r306;
	ld.global.u32 	%r309, [%rd46+6144];
	add.s32 	%r310, %r309, %r308;
	ld.global.u32 	%r311, [%rd46+7168];
	add.s32 	%r452, %r311, %r310;
	add.s32 	%r441, %r441, 2048;
$L__BB8_13:
	setp.eq.s32 	%p30, %r19, 0;
	@%p30 bra 	$L__BB8_19;
	and.b32  	%r25, %r7, 3;
	setp.lt.u32 	%p31, %r19, 4;
	@%p31 bra 	$L__BB8_16;
	mul.wide.s32 	%rd47, %r441, 4;
	add.s64 	%rd48, %rd2, %rd47;
	ld.global.u32 	%r313, [%rd48];
	add.s32 	%r314, %r313, %r452;
	ld.global.u32 	%r315, [%rd48+1024];
	add.s32 	%r316, %r315, %r314;
	ld.global.u32 	%r317, [%rd48+2048];
	add.s32 	%r318, %r317, %r316;
	ld.global.u32 	%r319, [%rd48+3072];
	add.s32 	%r452, %r319, %r318;
	add.s32 	%r441, %r441, 1024;
$L__BB8_16:
	setp.eq.s32 	%p32, %r25, 0;
	@%p32 bra 	$L__BB8_19;
	neg.s32 	%r449, %r25;
$L__BB8_18:
	.pragma "nounroll";
	mul.wide.s32 	%rd49, %r441, 4;
	add.s64 	%rd50, %rd2, %rd49;
	ld.global.u32 	%r320, [%rd50];
	add.s32 	%r452, %r320, %r452;
	add.s32 	%r441, %r441, 256;
	add.s32 	%r449, %r449, 1;
	setp.ne.s32 	%p33, %r449, 0;
	@%p33 bra 	$L__BB8_18;
$L__BB8_19:
	setp.lt.u64 	%p34, %rd19, 256;
	@%p34 bra 	$L__BB8_24;
	// begin inline asm
	mov.u32 %r384, %laneid;
	// end inline asm
	mov.b32 	%r387, 1;
	mov.b32 	%r408, 31;
	mov.b32 	%r409, -1;
	// begin inline asm
	shfl.sync.down.b32 %r385, %r452, %r387, %r408, %r409;
	// end inline asm
	setp.gt.s32 	%p50, %r384, 30;
	selp.b32 	%r410, 0, %r385, %p50;
	add.s32 	%r391, %r410, %r452;
	mov.b32 	%r392, 2;
	// begin inline asm
	shfl.sync.down.b32 %r390, %r391, %r392, %r408, %r409;
	// end inline asm
	setp.gt.s32 	%p51, %r384, 29;
	selp.b32 	%r411, 0, %r390, %p51;
	add.s32 	%r396, %r391, %r411;
	mov.b32 	%r397, 4;
	// begin inline asm
	shfl.sync.down.b32 %r395, %r396, %r397, %r408, %r409;
	// end inline asm
	setp.gt.s32 	%p52, %r384, 27;
	selp.b32 	%r412, 0, %r395, %p52;
	add.s32 	%r401, %r396, %r412;
	mov.b32 	%r402, 8;
	// begin inline asm
	shfl.sync.down.b32 %r400, %r401, %r402, %r408, %r409;
	// end inline asm
	setp.gt.s32 	%p53, %r384, 23;
	selp.b32 	%r413, 0, %r400, %p53;
	add.s32 	%r406, %r401, %r413;
	mov.b32 	%r407, 16;
	// begin inline asm
	shfl.sync.down.b32 %r405, %r406, %r407, %r408, %r409;
	// end inline asm
	setp.gt.s32 	%p54, %r384, 15;
	selp.b32 	%r414, 0, %r405, %p54;
	add.s32 	%r470, %r406, %r414;
	setp.ne.s32 	%p55, %r384, 0;
	@%p55 bra 	$L__BB8_22;
	shr.u32 	%r415, %r2, 3;
	and.b32  	%r416, %r415, 124;
	mov.u32 	%r417, _ZZN3cub18CUB_300001_SM_10006detail6reduce28DeviceReduceSingleTileKernelINS2_10policy_hubIiyN4cuda3std3__44plusIiEEE10Policy1000EN6thrust24THRUST_300001_SM_1000_NS6detail15normal_iteratorINSD_10device_ptrIiEEEEPiyS9_iiNS7_10__identityEEEvT0_T1_T2_T3_T4_T6_E12temp_storage;
	add.s32 	%r418, %r417, %r416;
	st.shared.u32 	[%r418+8], %r470;
$L__BB8_22:
	bar.sync 	0;
	setp.ne.s32 	%p56, %r2, 0;
	@%p56 bra 	$L__BB8_49;
	ld.shared.u32 	%r419, [_ZZN3cub18CUB_300001_SM_10006detail6reduce28DeviceReduceSingleTileKernelINS2_10policy_hubIiyN4cuda3std3__44plusIiEEE10Policy1000EN6thrust24THRUST_300001_SM_1000_NS6detail15normal_iteratorINSD_10device_ptrIiEEEEPiyS9_iiNS7_10__identityEEEvT0_T1_T2_T3_T4_T6_E12temp_storage+12];
	add.s32 	%r420, %r419, %r470;
	ld.shared.u32 	%r421, [_ZZN3cub18CUB_300001_SM_10006detail6reduce28DeviceReduceSingleTileKernelINS2_10policy_hubIiyN4cuda3std3__44plusIiEEE10Policy1000EN6thrust24THRUST_300001_SM_1000_NS6detail15normal_iteratorINSD_10device_ptrIiEEEEPiyS9_iiNS7_10__identityEEEvT0_T1_T2_T3_T4_T6_E12temp_storage+16];
	add.s32 	%r422, %r420, %r421;
	ld.shared.u32 	%r423, [_ZZN3cub18CUB_300001_SM_10006detail6reduce28DeviceReduceSingleTileKernelINS2_10policy_hubIiyN4cuda3std3__44plusIiEEE10Policy1000EN6thrust24THRUST_300001_SM_1000_NS6detail15normal_iteratorINSD_10device_ptrIiEEEEPiyS9_iiNS7_10__identityEEEvT0_T1_T2_T3_T4_T6_E12temp_storage+20];
	add.s32 	%r424, %r422, %r423;
	ld.shared.u32 	%r425, [_ZZN3cub18CUB_300001_SM_10006detail6reduce28DeviceReduceSingleTileKernelINS2_10policy_hubIiyN4cuda3std3__44plusIiEEE10Policy1000EN6thrust24THRUST_300001_SM_1000_NS6detail15normal_iteratorINSD_10device_ptrIiEEEEPiyS9_iiNS7_10__identityEEEvT0_T1_T2_T3_T4_T6_E12temp_storage+24];
	add.s32 	%r426, %r424, %r425;
	ld.shared.u32 	%r427, [_ZZN3cub18CUB_300001_SM_10006detail6reduce28DeviceReduceSingleTileKernelINS2_10policy_hubIiyN4cuda3std3__44plusIiEEE10Policy1000EN6thrust24THRUST_300001_SM_1000_NS6detail15normal_iteratorINSD_10device_ptrIiEEEEPiyS9_iiNS7_10__identityEEEvT0_T1_T2_T3_T4_T6_E12temp_storage+28];
	add.s32 	%r428, %r426, %r427;
	ld.shared.u32 	%r429, [_ZZN3cub18CUB_300001_SM_10006detail6reduce28DeviceReduceSingleTileKernelINS2_10policy_hubIiyN4cuda3std3__44plusIiEEE10Policy1000EN6thrust24THRUST_300001_SM_1000_NS6detail15normal_iteratorINSD_10device_ptrIiEEEEPiyS9_iiNS7_10__identityEEEvT0_T1_T2_T3_T4_T6_E12temp_storage+32];
	add.s32 	%r430, %r428, %r429;
	ld.shared.u32 	%r431, [_ZZN3cub18CUB_300001_SM_10006detail6reduce28DeviceReduceSingleTileKernelINS2_10policy_hubIiyN4cuda3std3__44plusIiEEE10Policy1000EN6thrust24THRUST_300001_SM_1000_NS6detail15normal_iteratorINSD_10device_ptrIiEEEEPiyS9_iiNS7_10__identityEEEvT0_T1_T2_T3_T4_T6_E12temp_storage+36];
	add.s32 	%r470, %r430, %r431;
	bra.uni 	$L__BB8_49;
$L__BB8_24:
	// begin inline asm
	mov.u32 %r321, %laneid;
	// end inline asm
	and.b32  	%r347, %r2, 992;
	add.s32 	%r348, %r347, 32;
	setp.gt.u32 	%p35, %r348, %r1;
	not.b32 	%r349, %r347;
	add.s32 	%r350, %r1, %r349;
	selp.b32 	%r345, %r350, 31, %p35;
	mov.b32 	%r324, 1;
	mov.b32 	%r346, -1;
	// begin inline asm
	shfl.sync.down.b32 %r322, %r452, %r324, %r345, %r346;
	// end inline asm
	setp.lt.s32 	%p36, %r321, %r345;
	selp.b32 	%r351, %r322, 0, %p36;
	add.s32 	%r328, %r351, %r452;
	mov.b32 	%r329, 2;
	// begin inline asm
	shfl.sync.down.b32 %r327, %r328, %r329, %r345, %r346;
	// end inline asm
	add.s32 	%r352, %r321, 2;
	setp.gt.s32 	%p37, %r352, %r345;
	selp.b32 	%r353, 0, %r327, %p37;
	add.s32 	%r333, %r328, %r353;
	mov.b32 	%r334, 4;
	// begin inline asm
	shfl.sync.down.b32 %r332, %r333, %r334, %r345, %r346;
	// end inline asm
	add.s32 	%r354, %r321, 4;
	setp.gt.s32 	%p38, %r354, %r345;
	selp.b32 	%r355, 0, %r332, %p38;
	add.s32 	%r338, %r333, %r355;
	mov.b32 	%r339, 8;
	// begin inline asm
	shfl.sync.down.b32 %r337, %r338, %r339, %r345, %r346;
	// end inline asm
	add.s32 	%r356, %r321, 8;
	setp.gt.s32 	%p39, %r356, %r345;
	selp.b32 	%r357, 0, %r337, %p39;
	add.s32 	%r343, %r338, %r357;
	mov.b32 	%r344, 16;
	// begin inline asm
	shfl.sync.down.b32 %r342, %r343, %r344, %r345, %r346;
	// end inline asm
	add.s32 	%r358, %r321, 16;
	setp.gt.s32 	%p40, %r358, %r345;
	selp.b32 	%r359, 0, %r342, %p40;
	add.s32 	%r470, %r343, %r359;
	setp.ne.s32 	%p41, %r321, 0;
	@%p41 bra 	$L__BB8_26;
	shr.u32 	%r360, %r2, 3;
	and.b32  	%r361, %r360, 124;
	mov.u32 	%r362, _ZZN3cub18CUB_300001_SM_10006detail6reduce28DeviceReduceSingleTileKernelINS2_10policy_hubIiyN4cuda3std3__44plusIiEEE10Policy1000EN6thrust24THRUST_300001_SM_1000_NS6detail15normal_iteratorINSD_10device_ptrIiEEEEPiyS9_iiNS7_10__identityEEEvT0_T1_T2_T3_T4_T6_E12temp_storage;
	add.s32 	%r363, %r362, %r361;
	st.shared.u32 	[%r363+8], %r470;
$L__BB8_26:
	bar.sync 	0;
	setp.ne.s32 	%p42, %r2, 0;
	@%p42 bra 	$L__BB8_49;
	setp.gt.u64 	%p43, %rd19, 32;
	ld.shared.u32 	%r364, [_ZZN3cub18CUB_300001_SM_10006detail6reduce28DeviceReduceSingleTileKernelINS2_10policy_hubIiyN4cuda3std3__44plusIiEEE10Policy1000EN6thrust24THRUST_300001_SM_1000_NS6detail15normal_iteratorINSD_10device_ptrIiEEEEPiyS9_iiNS7_10__identityEEEvT0_T1_T2_T3_T4_T6_E12temp_storage+12];
	selp.b32 	%r365, %r364, 0, %p43;
	add.s32 	%r366, %r365, %r470;
	setp.gt.u64 	%p44, %rd19, 64;
	ld.shared.u32 	%r367, [_ZZN3cub18CUB_300001_SM_10006detail6reduce28DeviceReduceSingleTileKernelINS2_10policy_hubIiyN4cuda3std3__44plusIiEEE10Policy1000EN6thrust24THRUST_300001_SM_1000_NS6detail15normal_iteratorINSD_10device_ptrIiEEEEPiyS9_iiNS7_10__identityEEEvT0_T1_T2_T3_T4_T6_E12temp_storage+16];
	selp.b32 	%r368, %r367, 0, %p44;
	add.s32 	%r369, %r366, %r368;
	setp.gt.u64 	%p45, %rd19, 96;
	ld.shared.u32 	%r370, [_ZZN3cub18CUB_300001_SM_10006detail6reduce28DeviceReduceSingleTileKernelINS2_10policy_hubIiyN4cuda3std3__44plusIiEEE10Policy1000EN6thrust24THRUST_300001_SM_1000_NS6detail15normal_iteratorINSD_10device_ptrIiEEEEPiyS9_iiNS7_10__identityEEEvT0_T1_T2_T3_T4_T6_E12temp_storage+20];
	selp.b32 	%r371, %r370, 0, %p45;
	add.s32 	%r372, %r369, %r371;
	setp.gt.u64 	%p46, %rd19, 128;
	ld.shared.u32 	%r373, [_ZZN3cub18CUB_300001_SM_10006detail6reduce28DeviceReduceSingleTileKernelINS2_10policy_hubIiyN4cuda3std3__44plusIiEEE10Policy1000EN6thrust24THRUST_300001_SM_1000_NS6detail15normal_iteratorINSD_10device_ptrIiEEEEPiyS9_iiNS7_10__identityEEEvT0_T1_T2_T3_T4_T6_E12temp_storage+24];
	selp.b32 	%r374, %r373, 0, %p46;
	add.s32 	%r375, %r372, %r374;
	setp.gt.u64 	%p47, %rd19, 160;
	ld.shared.u32 	%r376, [_ZZN3cub18CUB_300001_SM_10006detail6reduce28DeviceReduceSingleTileKernelINS2_10policy_hubIiyN4cuda3std3__44plusIiEEE10Policy1000EN6thrust24THRUST_300001_SM_1000_NS6detail15normal_iteratorINSD_10device_ptrIiEEEEPiyS9_iiNS7_10__identityEEEvT0_T1_T2_T3_T4_T6_E12temp_storage+28];
	selp.b32 	%r377, %r376, 0, %p47;
	add.s32 	%r378, %r375, %r377;
	setp.gt.u64 	%p48, %rd19, 192;
	ld.shared.u32 	%r379, [_ZZN3cub18CUB_300001_SM_10006detail6reduce28DeviceReduceSingleTileKernelINS2_10policy_hubIiyN4cuda3std3__44plusIiEEE10Policy1000EN6thrust24THRUST_300001_SM_1000_NS6detail15normal_iteratorINSD_10device_ptrIiEEEEPiyS9_iiNS7_10__identityEEEvT0_T1_T2_T3_T4_T6_E12temp_storage+32];
	selp.b32 	%r380, %r379, 0, %p48;
	add.s32 	%r381, %r378, %r380;
	setp.gt.u64 	%p49, %rd19, 224;
	ld.shared.u32 	%r382, [_ZZN3cub18CUB_300001_SM_10006detail6reduce28DeviceReduceSingleTileKernelINS2_10policy_hubIiyN4cuda3std3__44plusIiEEE10Policy1000EN6thrust24THRUST_300001_SM_1000_NS6detail15normal_iteratorINSD_10device_ptrIiEEEEPiyS9_iiNS7_10__identityEEEvT0_T1_T2_T3_T4_T6_E12temp_storage+36];
	selp.b32 	%r383, %r382, 0, %p49;
	add.s32 	%r470, %r381, %r383;
	bra.uni 	$L__BB8_49;
$L__BB8_28:
	mov.u32 	%r43, %tid.x;
	cvt.u64.u32 	%rd6, %r43;
	mul.wide.u32 	%rd22, %r43, 4;
	add.s64 	%rd7, %rd2, %rd22;
	ld.global.u32 	%r82, [%rd7];
	ld.global.u32 	%r83, [%rd7+1024];
	ld.global.u32 	%r84, [%rd7+2048];
	ld.global.u32 	%r85, [%rd7+3072];
	ld.global.u32 	%r86, [%rd7+4096];
	ld.global.u32 	%r87, [%rd7+5120];
	ld.global.u32 	%r88, [%rd7+6144];
	ld.global.u32 	%r89, [%rd7+7168];
	ld.global.u32 	%r90, [%rd7+8192];
	ld.global.u32 	%r91, [%rd7+9216];
	ld.global.u32 	%r92, [%rd7+10240];
	ld.global.u32 	%r93, [%rd7+11264];
	ld.global.u32 	%r94, [%rd7+12288];
	ld.global.u32 	%r95, [%rd7+13312];
	ld.global.u32 	%r96, [%rd7+14336];
	ld.global.u32 	%r97, [%rd7+15360];
	add.s32 	%r98, %r83, %r82;
	add.s32 	%r99, %r84, %r98;
	add.s32 	%r100, %r85, %r99;
	add.s32 	%r101, %r86, %r100;
	add.s32 	%r102, %r87, %r101;
	add.s32 	%r103, %r88, %r102;
	add.s32 	%r104, %r89, %r103;
	add.s32 	%r105, %r90, %r104;
	add.s32 	%r106, %r91, %r105;
	add.s32 	%r107, %r92, %r106;
	add.s32 	%r108, %r93, %r107;
	add.s32 	%r109, %r94, %r108;
	add.s32 	%r110, %r95, %r109;
	add.s32 	%r111, %r96, %r110;
	add.s32 	%r469, %r97, %r111;
	add.s64 	%rd8, %rd19, -4096;
	setp.lt.u64 	%p3, %rd8, 4096;
	mov.b64 	%rd53, 4096;
	@%p3 bra 	$L__BB8_32;
	mov.b64 	%rd53, 4096;
$L__BB8_30:
	shl.b64 	%rd24, %rd53, 2;
	add.s64 	%rd25, %rd7, %rd24;
	ld.global.u32 	%r112, [%rd25];
	ld.global.u32 	%r113, [%rd25+1024];
	ld.global.u32 	%r114, [%rd25+2048];
	ld.global.u32 	%r115, [%rd25+3072];
	ld.global.u32 	%r116, [%rd25+4096];
	ld.global.u32 	%r117, [%rd25+5120];
	ld.global.u32 	%r118, [%rd25+6144];
	ld.global.u32 	%r119, [%rd25+7168];
	ld.global.u32 	%r120, [%rd25+8192];
	ld.global.u32 	%r121, [%rd25+9216];
	ld.global.u32 	%r122, [%rd25+10240];
	ld.global.u32 	%r123, [%rd25+11264];
	ld.global.u32 	%r124, [%rd25+12288];
	ld.global.u32 	%r125, [%rd25+13312];
	ld.global.u32 	%r126, [%rd25+14336];
	ld.global.u32 	%r127, [%rd25+15360];
	add.s32 	%r128, %r112, %r469;
	add.s32 	%r129, %r113, %r128;
	add.s32 	%r130, %r114, %r129;
	add.s32 	%r131, %r115, %r130;
	add.s32 	%r132, %r116, %r131;
	add.s32 	%r133, %r117, %r132;
	add.s32 	%r134, %r118, %r133;
	add.s32 	%r135, %r119, %r134;
	add.s32 	%r136, %r120, %r135;
	add.s32 	%r137, %r121, %r136;
	add.s32 	%r138, %r122, %r137;
	add.s32 	%r139, %r123, %r138;
	add.s32 	%r140, %r124, %r139;
	add.s32 	%r141, %r125, %r140;
	add.s32 	%r142, %r126, %r141;
	add.s32 	%r469, %r127, %r142;
	sub.s64 	%rd26, %rd19, %rd53;
	setp.lt.u64 	%p4, %rd26, 4096;
	@%p4 bra 	$L__BB8_45;
	add.s64 	%rd53, %rd53, 4096;
	setp.le.u64 	%p5, %rd53, %rd8;
	@%p5 bra 	$L__BB8_30;
$L__BB8_32:
	setp.le.u64 	%p6, %rd19, %rd53;
	cvt.u32.u64 	%r143, %rd53;
	cvt.u32.u64 	%r144, %rd19;
	sub.s32 	%r145, %r144, %r143;
	setp.ge.s32 	%p7, %r43, %r145;
	or.pred  	%p8, %p6, %p7;
	@%p8 bra 	$L__BB8_45;
	not.b32 	%r149, %r43;
	add.s32 	%r150, %r149, %r144;
	sub.s32 	%r152, %r150, %r143;
	shr.u32 	%r153, %r152, 8;
	add.s32 	%r48, %r153, 1;
	and.b32  	%r49, %r48, 15;
	setp.lt.u32 	%p9, %r152, 3840;
	mov.u32 	%r459, %r43;
	@%p9 bra 	$L__BB8_36;
	and.b32  	%r154, %r48, 33554416;
	neg.s32 	%r455, %r154;
	add.s64 	%rd27, %rd53, %rd6;
	shl.b64 	%rd28, %rd27, 2;
	add.s64 	%rd29, %rd28, %rd2;
	add.s64 	%rd54, %rd29, 8192;
	mov.u32 	%r459, %r43;
$L__BB8_35:
	.pragma "nounroll";
	ld.global.u32 	%r155, [%rd54+-8192];
	add.s32 	%r156, %r155, %r469;
	ld.global.u32 	%r157, [%rd54+-7168];
	add.s32 	%r158, %r157, %r156;
	ld.global.u32 	%r159, [%rd54+-6144];
	add.s32 	%r160, %r159, %r158;
	ld.global.u32 	%r161, [%rd54+-5120];
	add.s32 	%r162, %r161, %r160;
	ld.global.u32 	%r163, [%rd54+-4096];
	add.s32 	%r164, %r163, %r162;
	ld.global.u32 	%r165, [%rd54+-3072];
	add.s32 	%r166, %r165, %r164;
	ld.global.u32 	%r167, [%rd54+-2048];
	add.s32 	%r168, %r167, %r166;
	ld.global.u32 	%r169, [%rd54+-1024];
	add.s32 	%r170, %r169, %r168;
	ld.global.u32 	%r171, [%rd54];
	add.s32 	%r172, %r171, %r170;
	ld.global.u32 	%r173, [%rd54+1024];
	add.s32 	%r174, %r173, %r172;
	ld.global.u32 	%r175, [%rd54+2048];
	add.s32 	%r176, %r175, %r174;
	ld.global.u32 	%r177, [%rd54+3072];
	add.s32 	%r178, %r177, %r176;
	ld.global.u32 	%r179, [%rd54+4096];
	add.s32 	%r180, %r179, %r178;
	ld.global.u32 	%r181, [%rd54+5120];
	add.s32 	%r182, %r181, %r180;
	ld.global.u32 	%r183, [%rd54+6144];
	add.s32 	%r184, %r183, %r182;
	ld.global.u32 	%r185, [%rd54+7168];
	add.s32 	%r469, %r185, %r184;
	add.s32 	%r459, %r459, 4096;
	add.s32 	%r455, %r455, 16;
	add.s64 	%rd54, %rd54, 16384;
	setp.ne.s32 	%p10, %r455, 0;
	@%p10 bra 	$L__BB8_35;
$L__BB8_36:
	setp.eq.s32 	%p11, %r49, 0;
	@%p11 bra 	$L__BB8_45;
	and.b32  	%r60, %r48, 7;
	setp.lt.u32 	%p12, %r49, 8;
	@%p12 bra 	$L__BB8_39;
	cvt.u64.u32 	%rd30, %r459;
	add.s64 	%rd31, %rd53, %rd30;
	shl.b64 	%rd32, %rd31, 2;
	add.s64 	%rd33, %rd2, %rd32;
	ld.global.u32 	%r187, [%rd33];
	add.s32 	%r188, %r187, %r469;
	ld.global.u32 	%r189, [%rd33+1024];
	add.s32 	%r190, %r189, %r188;
	ld.global.u32 	%r191, [%rd33+2048];
	add.s32 	%r192, %r191, %r190;
	ld.global.u32 	%r193, [%rd33+3072];
	add.s32 	%r194, %r193, %r192;
	ld.global.u32 	%r195, [%rd33+4096];
	add.s32 	%r196, %r195, %r194;
	ld.global.u32 	%r197, [%rd33+5120];
	add.s32 	%r198, %r197, %r196;
	ld.global.u32 	%r199, [%rd33+6144];
	add.s32 	%r200, %r199, %r198;
	ld.global.u32 	%r201, [%rd33+7168];
	add.s32 	%r469, %r201, %r200;
	add.s32 	%r459, %r459, 2048;
$L__BB8_39:
	setp.eq.s32 	%p13, %r60, 0;
	@%p13 bra 	$L__BB8_45;
	and.b32  	%r66, %r48, 3;
	setp.lt.u32 	%p14, %r60, 4;
	@%p14 bra 	$L__BB8_42;
	cvt.u64.u32 	%rd34, %r459;
	add.s64 	%rd35, %rd53, %rd34;
	shl.b64 	%rd36, %rd35, 2;
	add.s64 	%rd37, %rd2, %rd36;
	ld.global.u32 	%r203, [%rd37];
	add.s32 	%r204, %r203, %r469;
	ld.global.u32 	%r205, [%rd37+1024];
	add.s32 	%r206, %r205, %r204;
	ld.global.u32 	%r207, [%rd37+2048];
	add.s32 	%r208, %r207, %r206;
	ld.global.u32 	%r209, [%rd37+3072];
	add.s32 	%r469, %r209, %r208;
	add.s32 	%r459, %r459, 1024;
$L__BB8_42:
	setp.eq.s32 	%p15, %r66, 0;
	@%p15 bra 	$L__BB8_45;
	cvt.u64.u32 	%rd38, %r459;
	add.s64 	%rd39, %rd53, %rd38;
	shl.b64 	%rd40, %rd39, 2;
	add.s64 	%rd55, %rd2, %rd40;
	neg.s32 	%r467, %r66;
$L__BB8_44:
	.pragma "nounroll";
	ld.global.u32 	%r210, [%rd55];
	add.s32 	%r469, %r210, %r469;
	add.s64 	%rd55, %rd55, 1024;
	add.s32 	%r467, %r467, 1;
	setp.ne.s32 	%p16, %r467, 0;
	@%p16 bra 	$L__BB8_44;
$L__BB8_45:
	// begin inline asm
	mov.u32 %r211, %laneid;
	// end inline asm
	mov.b32 	%r214, 1;
	mov.b32 	%r235, 31;
	mov.b32 	%r236, -1;
	// begin inline asm
	shfl.sync.down.b32 %r212, %r469, %r214, %r235, %r236;
	// end inline asm
	setp.gt.s32 	%p17, %r211, 30;
	selp.b32 	%r237, 0, %r212, %p17;
	add.s32 	%r218, %r237, %r469;
	mov.b32 	%r219, 2;
	// begin inline asm
	shfl.sync.down.b32 %r217, %r218, %r219, %r235, %r236;
	// end inline asm
	setp.gt.s32 	%p18, %r211, 29;
	selp.b32 	%r238, 0, %r217, %p18;
	add.s32 	%r223, %r218, %r238;
	mov.b32 	%r224, 4;
	// begin inline asm
	shfl.sync.down.b32 %r222, %r223, %r224, %r235, %r236;
	// end inline asm
	setp.gt.s32 	%p19, %r211, 27;
	selp.b32 	%r239, 0, %r222, %p19;
	add.s32 	%r228, %r223, %r239;
	mov.b32 	%r229, 8;
	// begin inline asm
	shfl.sync.down.b32 %r227, %r228, %r229, %r235, %r236;
	// end inline asm
	setp.gt.s32 	%p20, %r211, 23;
	selp.b32 	%r240, 0, %r227, %p20;
	add.s32 	%r233, %r228, %r240;
	mov.b32 	%r234, 16;
	// begin inline asm
	shfl.sync.down.b32 %r232, %r233, %r234, %r235, %r236;
	// end inline asm
	setp.gt.s32 	%p21, %r211, 15;
	selp.b32 	%r241, 0, %r232, %p21;
	add.s32 	%r470, %r233, %r241;
	setp.ne.s32 	%p22, %r211, 0;
	@%p22 bra 	$L__BB8_47;
	shr.u32 	%r242, %r43, 3;
	and.b32  	%r243, %r242, 124;
	mov.u32 	%r244, _ZZN3cub18CUB_300001_SM_10006detail6reduce28DeviceReduceSingleTileKernelINS2_10policy_hubIiyN4cuda3std3__44plusIiEEE10Policy1000EN6thrust24THRUST_300001_SM_1000_NS6detail15normal_iteratorINSD_10device_ptrIiEEEEPiyS9_iiNS7_10__identityEEEvT0_T1_T2_T3_T4_T6_E12temp_storage;
	add.s32 	%r245, %r244, %r243;
	st.shared.u32 	[%r245+8], %r470;
$L__BB8_47:
	bar.sync 	0;
	setp.ne.s32 	%p23, %r43, 0;
	@%p23 bra 	$L__BB8_49;
	ld.shared.u32 	%r246, [_ZZN3cub18CUB_300001_SM_10006detail6reduce28DeviceReduceSingleTileKernelINS2_10policy_hubIiyN4cuda3std3__44plusIiEEE10Policy1000EN6thrust24THRUST_300001_SM_1000_NS6detail15normal_iteratorINSD_10device_ptrIiEEEEPiyS9_iiNS7_10__identityEEEvT0_T1_T2_T3_T4_T6_E12temp_storage+12];
	add.s32 	%r247, %r246, %r470;
	ld.shared.u32 	%r248, [_ZZN3cub18CUB_300001_SM_10006detail6reduce28DeviceReduceSingleTileKernelINS2_10policy_hubIiyN4cuda3std3__44plusIiEEE10Policy1000EN6thrust24THRUST_300001_SM_1000_NS6detail15normal_iteratorINSD_10device_ptrIiEEEEPiyS9_iiNS7_10__identityEEEvT0_T1_T2_T3_T4_T6_E12temp_storage+16];
	add.s32 	%r249, %r247, %r248;
	ld.shared.u32 	%r250, [_ZZN3cub18CUB_300001_SM_10006detail6reduce28DeviceReduceSingleTileKernelINS2_10policy_hubIiyN4cuda3std3__44plusIiEEE10Policy1000EN6thrust24THRUST_300001_SM_1000_NS6detail15normal_iteratorINSD_10device_ptrIiEEEEPiyS9_iiNS7_10__identityEEEvT0_T1_T2_T3_T4_T6_E12temp_storage+20];
	add.s32 	%r251, %r249, %r250;
	ld.shared.u32 	%r252, [_ZZN3cub18CUB_300001_SM_10006detail6reduce28DeviceReduceSingleTileKernelINS2_10policy_hubIiyN4cuda3std3__44plusIiEEE10Policy1000EN6thrust24THRUST_300001_SM_1000_NS6detail15normal_iteratorINSD_10device_ptrIiEEEEPiyS9_iiNS7_10__identityEEEvT0_T1_T2_T3_T4_T6_E12temp_storage+24];
	add.s32 	%r253, %r251, %r252;
	ld.shared.u32 	%r254, [_ZZN3cub18CUB_300001_SM_10006detail6reduce28DeviceReduceSingleTileKernelINS2_10policy_hubIiyN4cuda3std3__44plusIiEEE10Policy1000EN6thrust24THRUST_300001_SM_1000_NS6detail15normal_iteratorINSD_10device_ptrIiEEEEPiyS9_iiNS7_10__identityEEEvT0_T1_T2_T3_T4_T6_E12temp_storage+28];
	add.s32 	%r255, %r253, %r254;
	ld.shared.u32 	%r256, [_ZZN3cub18CUB_300001_SM_10006detail6reduce28DeviceReduceSingleTileKernelINS2_10policy_hubIiyN4cuda3std3__44plusIiEEE10Policy1000EN6thrust24THRUST_300001_SM_1000_NS6detail15normal_iteratorINSD_10device_ptrIiEEEEPiyS9_iiNS7_10__identityEEEvT0_T1_T2_T3_T4_T6_E12temp_storage+32];
	add.s32 	%r257, %r255, %r256;
	ld.shared.u32 	%r258, [_ZZN3cub18CUB_300001_SM_10006detail6reduce28DeviceReduceSingleTileKernelINS2_10policy_hubIiyN4cuda3std3__44plusIiEEE10Policy1000EN6thrust24THRUST_300001_SM_1000_NS6detail15normal_iteratorINSD_10device_ptrIiEEEEPiyS9_iiNS7_10__identityEEEvT0_T1_T2_T3_T4_T6_E12temp_storage+36];
	add.s32 	%r470, %r257, %r258;
$L__BB8_49:
	mov.u32 	%r432, %tid.x;
	setp.ne.s32 	%p57, %r432, 0;
	@%p57 bra 	$L__BB8_51;
	add.s32 	%r433, %r470, %r81;
	st.global.u32 	[%rd1], %r433;
$L__BB8_51:
	ret;

}
	// .globl	_ZN3cub18CUB_300001_SM_10006detail6reduce18DeviceReduceKernelINS2_10policy_hubIiyN4cuda3std3__44plusIiEEE10Policy1000EN6thrust24THRUST_300001_SM_1000_NS6detail15normal_iteratorINSD_10device_ptrIiEEEEyS9_iNS7_10__identityEEEvT0_PT3_T1_NS0_13GridEvenShareISN_EET2_T4_
.visible .entry _ZN3cub18CUB_300001_SM_10006detail6reduce18DeviceReduceKernelINS2_10policy_hubIiyN4cuda3std3__44plusIiEEE10Policy1000EN6thrust24THRUST_300001_SM_1000_NS6detail15normal_iteratorINSD_10device_ptrIiEEEEyS9_iNS7_10__identityEEEvT0_PT3_T1_NS0_13GridEvenShareISN_EET2_T4_(
	.param .align 8 .b8 _ZN3cub18CUB_300001_SM_10006detail6reduce18DeviceReduceKernelINS2_10policy_hubIiyN4cuda3std3__44plusIiEEE10Policy1000EN6thrust24THRUST_300001_SM_1000_NS6detail15normal_iteratorINSD_10device_ptrIiEEEEyS9_iNS7_10__identityEEEvT0_PT3_T1_NS0_13GridEvenShareISN_EET2_T4__param_0[8],
	.param .u64 .ptr .align 1 _ZN3cub18CUB_300001_SM_10006detail6reduce18DeviceReduceKernelINS2_10policy_hubIiyN4cuda3std3__44plusIiEEE10Policy1000EN6thrust24THRUST_300001_SM_1000_NS6detail15normal_iteratorINSD_10device_ptrIiEEEEyS9_iNS7_10__identityEEEvT0_PT3_T1_NS0_13GridEvenShareISN_EET2_T4__param_1,
	.param .u64 _ZN3cub18CUB_300001_SM_10006detail6reduce18DeviceReduceKernelINS2_10policy_hubIiyN4cuda3std3__44plusIiEEE10Policy1000EN6thrust24THRUST_300001_SM_1000_NS6detail15normal_iteratorINSD_10device_ptrIiEEEEyS9_iNS7_10__identityEEEvT0_PT3_T1_NS0_13GridEvenShareISN_EET2_T4__param_2,
	.param .align 8 .b8 _ZN3cub18CUB_300001_SM_10006detail6reduce18DeviceReduceKernelINS2_10policy_hubIiyN4cuda3std3__44plusIiEEE10Policy1000EN6thrust24THRUST_300001_SM_1000_NS6detail15normal_iteratorINSD_10device_ptrIiEEEEyS9_iNS7_10__identityEEEvT0_PT3_T1_NS0_13GridEvenShareISN_EET2_T4__param_3[72],
	.param .align 1 .b8 _ZN3cub18CUB_300001_SM_10006detail6reduce18DeviceReduceKernelINS2_10policy_hubIiyN4cuda3std3__44plusIiEEE10Policy1000EN6thrust24THRUST_300001_SM_1000_NS6detail15normal_iteratorINSD_10device_ptrIiEEEEyS9_iNS7_10__identityEEEvT0_PT3_T1_NS0_13GridEvenShareISN_EET2_T4__param_4[1],
	.param .align 1 .b8 _ZN3cub18CUB_300001_SM_10006detail6reduce18DeviceReduceKernelINS2_10policy_hubIiyN4cuda3std3__44plusIiEEE10Policy1000EN6thrust24THRUST_300001_SM_1000_NS6detail15normal_iteratorINSD_10device_ptrIiEEEEyS9_iNS7_10__identityEEEvT0_PT3_T1_NS0_13GridEvenShareISN_EET2_T4__param_5[1]
)
.maxntid 256
{
	.reg .pred 	%p<57>;
	.reg .b16 	%rs<4>;
	.reg .b32 	%r<502>;
	.reg .b64 	%rd<78>;
	// demoted variable
	.shared .align 4 .b8 _ZZN3cub18CUB_300001_SM_10006detail6reduce18DeviceReduceKernelINS2_10policy_hubIiyN4cuda3std3__44plusIiEEE10Policy1000EN6thrust24THRUST_300001_SM_1000_NS6detail15normal_iteratorINSD_10device_ptrIiEEEEyS9_iNS7_10__identityEEEvT0_PT3_T1_NS0_13GridEvenShareISN_EET2_T4_E12temp_storage[44];
	ld.param.u64 	%rd1, [_ZN3cub18CUB_300001_SM_10006detail6reduce18DeviceReduceKernelINS2_10policy_hubIiyN4cuda3std3__44plusIiEEE10Policy1000EN6thrust24THRUST_300001_SM_1000_NS6detail15normal_iteratorINSD_10device_ptrIiEEEEyS9_iNS7_10__identityEEEvT0_PT3_T1_NS0_13GridEvenShareISN_EET2_T4__param_3+32];
	ld.param.u32 	%r1, [_ZN3cub18CUB_300001_SM_10006detail6reduce18DeviceReduceKernelINS2_10policy_hubIiyN4cuda3std3__44plusIiEEE10Policy1000EN6thrust24THRUST_300001_SM_1000_NS6detail15normal_iteratorINSD_10device_ptrIiEEEEyS9_iNS7_10__identityEEEvT0_PT3_T1_NS0_13GridEvenShareISN_EET2_T4__param_3+40];
	ld.param.u64 	%rd25, [_ZN3cub18CUB_300001_SM_10006detail6reduce18DeviceReduceKernelINS2_10policy_hubIiyN4cuda3std3__44plusIiEEE10Policy1000EN6thrust24THRUST_300001_SM_1000_NS6detail15normal_iteratorINSD_10device_ptrIiEEEEyS9_iNS7_10__identityEEEvT0_PT3_T1_NS0_13GridEvenShareISN_EET2_T4__param_0];
	cvta.to.global.u64 	%rd2, %rd25;
	mov.u32 	%r2, %ctaid.x;
	shl.b32 	%r88, %r1, 12;
	cvt.s64.s32 	%rd3, %r88;
	shl.b32 	%r89, %r2, 12;
	cvt.u64.u32 	%rd4, %r89;
	sub.s64 	%rd5, %rd1, %rd4;
	setp.gt.u64 	%p1, %rd5, 4095;
	@%p1 bra 	$L__BB9_25;
	cvt.u32.u64 	%r287, %rd4;
	cvt.u32.u64 	%r3, %rd1;
	sub.s32 	%r4, %r3, %r287;
	mov.u32 	%r5, %tid.x;
	setp.ge.s32 	%p23, %r5, %r4;
	mov.b32 	%r482, 0;
	mov.u32 	%r471, %r5;
	@%p23 bra 	$L__BB9_3;
	add.s32 	%r289, %r287, %r5;
	mul.wide.u32 	%rd51, %r289, 4;
	add.s64 	%rd52, %rd2, %rd51;
	ld.global.u32 	%r482, [%rd52];
	add.s32 	%r471, %r5, 256;
$L__BB9_3:
	setp.ge.s32 	%p24, %r471, %r4;
	@%p24 bra 	$L__BB9_16;
	not.b32 	%r292, %r471;
	add.s32 	%r293, %r292, %r3;
	sub.s32 	%r294, %r293, %r287;
	shr.u32 	%r295, %r294, 8;
	add.s32 	%r10, %r295, 1;
	and.b32  	%r11, %r10, 15;
	setp.lt.u32 	%p25, %r294, 3840;
	@%p25 bra 	$L__BB9_7;
	and.b32  	%r296, %r10, 33554416;
	neg.s32 	%r467, %r296;
	mul.wide.u32 	%rd53, %r2, 16384;
	mul.wide.u32 	%rd54, %r471, 4;
	or.b64  	%rd55, %rd53, %rd54;
	add.s64 	%rd56, %rd55, %rd2;
	add.s64 	%rd72, %rd56, 8192;
$L__BB9_6:
	.pragma "nounroll";
	ld.global.u32 	%r297, [%rd72+-8192];
	add.s32 	%r298, %r297, %r482;
	ld.global.u32 	%r299, [%rd72+-7168];
	add.s32 	%r300, %r299, %r298;
	ld.global.u32 	%r301, [%rd72+-6144];
	add.s32 	%r302, %r301, %r300;
	ld.global.u32 	%r303, [%rd72+-5120];
	add.s32 	%r304, %r303, %r302;
	ld.global.u32 	%r305, [%rd72+-4096];
	add.s32 	%r306, %r305, %r304;
	ld.global.u32 	%r307, [%rd72+-3072];
	add.s32 	%r308, %r307, %r306;
	ld.global.u32 	%r309, [%rd72+-2048];
	add.s32 	%r310, %r309, %r308;
	ld.global.u32 	%r311, [%rd72+-1024];
	add.s32 	%r312, %r311, %r310;
	ld.global.u32 	%r313, [%rd72];
	add.s32 	%r314, %r313, %r312;
	ld.global.u32 	%r315, [%rd72+1024];
	add.s32 	%r316, %r315, %r314;
	ld.global.u32 	%r317, [%rd72+2048];
	add.s32 	%r318, %r317, %r316;
	ld.global.u32 	%r319, [%rd72+3072];
	add.s32 	%r320, %r319, %r318;
	ld.global.u32 	%r321, [%rd72+4096];
	add.s32 	%r322, %r321, %r320;
	ld.global.u32 	%r323, [%rd72+5120];
	add.s32 	%r324, %r323, %r322;
	ld.global.u32 	%r325, [%rd72+6144];
	add.s32 	%r326, %r325, %r324;
	ld.global.u32 	%r327, [%rd72+7168];
	add.s32 	%r482, %r327, %r326;
	add.s32 	%r471, %r471, 4096;
	add.s32 	%r467, %r467, 16;
	add.s64 	%rd72, %rd72, 16384;
	setp.ne.s32 	%p26, %r467, 0;
	@%p26 bra 	$L__BB9_6;
$L__BB9_7:
	setp.eq.s32 	%p27, %r11, 0;
	@%p27 bra 	$L__BB9_16;
	and.b32  	%r22, %r10, 7;
	setp.lt.u32 	%p28, %r11, 8;
	@%p28 bra 	$L__BB9_10;
	cvt.s64.s32 	%rd57, %r471;
	add.s64 	%rd58, %rd57, %rd4;
	shl.b64 	%rd59, %rd58, 2;
	add.s64 	%rd60, %rd2, %rd59;
	ld.global.u32 	%r329, [%rd60];
	add.s32 	%r330, %r329, %r482;
	ld.global.u32 	%r331, [%rd60+1024];
	add.s32 	%r332, %r331, %r330;
	ld.global.u32 	%r333, [%rd60+2048];
	add.s32 	%r334, %r333, %r332;
	ld.global.u32 	%r335, [%rd60+3072];
	add.s32 	%r336, %r335, %r334;
	ld.global.u32 	%r337, [%rd60+4096];
	add.s32 	%r338, %r337, %r336;
	ld.global.u32 	%r339, [%rd60+5120];
	add.s32 	%r340, %r339, %r338;
	ld.global.u32 	%r341, [%rd60+6144];
	add.s32 	%r342, %r341, %r340;
	ld.global.u32 	%r343, [%rd60+7168];
	add.s32 	%r482, %r343, %r342;
	add.s32 	%r471, %r471, 2048;
$L__BB9_10:
	setp.eq.s32 	%p29, %r22, 0;
	@%p29 bra 	$L__BB9_16;
	and.b32  	%r28, %r10, 3;
	setp.lt.u32 	%p30, %r22, 4;
	@%p30 bra 	$L__BB9_13;
	cvt.s64.s32 	%rd61, %r471;
	add.s64 	%rd62, %rd61, %rd4;
	shl.b64 	%rd63, %rd62, 2;
	add.s64 	%rd64, %rd2, %rd63;
	ld.global.u32 	%r345, [%rd64];
	add.s32 	%r346, %r345, %r482;
	ld.global.u32 	%r347, [%rd64+1024];
	add.s32 	%r348, %r347, %r346;
	ld.global.u32 	%r349, [%rd64+2048];
	add.s32 	%r350, %r349, %r348;
	ld.global.u32 	%r351, [%rd64+3072];
	add.s32 	%r482, %r351, %r350;
	add.s32 	%r471, %r471, 1024;
$L__BB9_13:
	setp.eq.s32 	%p31, %r28, 0;
	@%p31 bra 	$L__BB9_16;
	mul.wide.u32 	%rd65, %r2, 16384;
	add.s64 	%rd9, %rd2, %rd65;
	neg.s32 	%r479, %r28;
$L__BB9_15:
	.pragma "nounroll";
	mul.wide.s32 	%rd66, %r471, 4;
	add.s64 	%rd67, %rd9, %rd66;
	ld.global.u32 	%r352, [%rd67];
	add.s32 	%r482, %r352, %r482;
	add.s32 	%r471, %r471, 256;
	add.s32 	%r479, %r479, 1;
	setp.ne.s32 	%p32, %r479, 0;
	@%p32 bra 	$L__BB9_15;
$L__BB9_16:
	setp.lt.s32 	%p33, %r4, 256;
	@%p33 bra 	$L__BB9_21;
	// begin inline asm
	mov.u32 %r416, %laneid;
	// end inline asm
	mov.b32 	%r419, 1;
	mov.b32 	%r440, 31;
	mov.b32 	%r441, -1;
	// begin inline asm
	shfl.sync.down.b32 %r417, %r482, %r419, %r440, %r441;
	// end inline asm
	setp.gt.s32 	%p49, %r416, 30;
	selp.b32 	%r442, 0, %r417, %p49;
	add.s32 	%r423, %r442, %r482;
	mov.b32 	%r424, 2;
	// begin inline asm
	shfl.sync.down.b32 %r422, %r423, %r424, %r440, %r441;
	// end inline asm
	setp.gt.s32 	%p50, %r416, 29;
	selp.b32 	%r443, 0, %r422, %p50;
	add.s32 	%r428, %r423, %r443;
	mov.b32 	%r429, 4;
	// begin inline asm
	shfl.sync.down.b32 %r427, %r428, %r429, %r440, %r441;
	// end inline asm
	setp.gt.s32 	%p51, %r416, 27;
	selp.b32 	%r444, 0, %r427, %p51;
	add.s32 	%r433, %r428, %r444;
	mov.b32 	%r434, 8;
	// begin inline asm
	shfl.sync.down.b32 %r432, %r433, %r434, %r440, %r441;
	// end inline asm
	setp.gt.s32 	%p52, %r416, 23;
	selp.b32 	%r445, 0, %r432, %p52;
	add.s32 	%r438, %r433, %r445;
	mov.b32 	%r439, 16;
	// begin inline asm
	shfl.sync.down.b32 %r437, %r438, %r439, %r440, %r441;
	// end inline asm
	setp.gt.s32 	%p53, %r416, 15;
	selp.b32 	%r446, 0, %r437, %p53;
	add.s32 	%r501, %r438, %r446;
	setp.ne.s32 	%p54, %r416, 0;
	@%p54 bra 	$L__BB9_19;
	shr.u32 	%r447, %r5, 3;
	and.b32  	%r448, %r447, 124;
	mov.u32 	%r449, _ZZN3cub18CUB_300001_SM_10006detail6reduce18DeviceReduceKernelINS2_10policy_hubIiyN4cuda3std3__44plusIiEEE10Policy1000EN6thrust24THRUST_300001_SM_1000_NS6detail15normal_iteratorINSD_10device_ptrIiEEEEyS9_iNS7_10__identityEEEvT0_PT3_T1_NS0_13GridEvenShareISN_EET2_T4_E12temp_storage;
	add.s32 	%r450, %r449, %r448;
	st.shared.u32 	[%r450+8], %r501;
$L__BB9_19:
	bar.sync 	0;
	setp.ne.s32 	%p55, %r5, 0;
	@%p55 bra 	$L__BB9_46;
	ld.shared.u32 	%r451, [_ZZN3cub18CUB_300001_SM_10006detail6reduce18DeviceReduceKernelINS2_10policy_hubIiyN4cuda3std3__44plusIiEEE10Policy1000EN6thrust24THRUST_300001_SM_1000_NS6detail15normal_iteratorINSD_10device_ptrIiEEEEyS9_iNS7_10__identityEEEvT0_PT3_T1_NS0_13GridEvenShareISN_EET2_T4_E12temp_storage+12];
	add.s32 	%r452, %r451, %r501;
	ld.shared.u32 	%r453, [_ZZN3cub18CUB_300001_SM_10006detail6reduce18DeviceReduceKernelINS2_10policy_hubIiyN4cuda3std3__44plusIiEEE10Policy1000EN6thrust24THRUST_300001_SM_1000_NS6detail15normal_iteratorINSD_10device_ptrIiEEEEyS9_iNS7_10__identityEEEvT0_PT3_T1_NS0_13GridEvenShareISN_EET2_T4_E12temp_storage+16];
	add.s32 	%r454, %r452, %r453;
	ld.shared.u32 	%r455, [_ZZN3cub18CUB_300001_SM_10006detail6reduce18DeviceReduceKernelINS2_10policy_hubIiyN4cuda3std3__44plusIiEEE10Policy1000EN6thrust24THRUST_300001_SM_1000_NS6detail15normal_iteratorINSD_10device_ptrIiEEEEyS9_iNS7_10__identityEEEvT0_PT3_T1_NS0_13GridEvenShareISN_EET2_T4_E12temp_storage+20];
	add.s32 	%r456, %r454, %r455;
	ld.shared.u32 	%r457, [_ZZN3cub18CUB_300001_SM_10006detail6reduce18DeviceReduceKernelINS2_10policy_hubIiyN4cuda3std3__44plusIiEEE10Policy1000EN6thrust24THRUST_300001_SM_1000_NS6detail15normal_iteratorINSD_10device_ptrIiEEEEyS9_iNS7_10__identityEEEvT0_PT3_T1_NS0_13GridEvenShareISN_EET2_T4_E12temp_storage+24];
	add.s32 	%r458, %r456, %r457;
	ld.shared.u32 	%r459, [_ZZN3cub18CUB_300001_SM_10006detail6reduce18DeviceReduceKernelINS2_10policy_hubIiyN4cuda3std3__44plusIiEEE10Policy1000EN6thrust24THRUST_300001_SM_1000_NS6detail15normal_iteratorINSD_10device_ptrIiEEEEyS9_iNS7_10__identityEEEvT0_PT3_T1_NS0_13GridEvenShareISN_EET2_T4_E12temp_storage+28];
	add.s32 	%r460, %r458, %r459;
	ld.shared.u32 	%r461, [_ZZN3cub18CUB_300001_SM_10006detail6reduce18DeviceReduceKernelINS2_10policy_hubIiyN4cuda3std3__44plusIiEEE10Policy1000EN6thrust24THRUST_300001_SM_1000_NS6detail15normal_iteratorINSD_10device_ptrIiEEEEyS9_iNS7_10__identityEEEvT0_PT3_T1_NS0_13GridEvenShareISN_EET2_T4_E12temp_storage+32];
	add.s32 	%r462, %r460, %r461;
	ld.shared.u32 	%r463, [_ZZN3cub18CUB_300001_SM_10006detail6reduce18DeviceReduceKernelINS2_10policy_hubIiyN4cuda3std3__44plusIiEEE10Policy1000EN6thrust24THRUST_300001_SM_1000_NS6detail15normal_iteratorINSD_10device_ptrIiEEEEyS9_iNS7_10__identityEEEvT0_PT3_T1_NS0_13GridEvenShareISN_EET2_T4_E12temp_storage+36];
	add.s32 	%r501, %r462, %r463;
	bra.uni 	$L__BB9_46;
$L__BB9_21:
	// begin inline asm
	mov.u32 %r353, %laneid;
	// end inline asm
	and.b32  	%r379, %r5, 992;
	add.s32 	%r380, %r379, 32;
	setp.gt.s32 	%p34, %r380, %r4;
	not.b32 	%r381, %r379;
	add.s32 	%r382, %r4, %r381;
	selp.b32 	%r377, %r382, 31, %p34;
	mov.b32 	%r356, 1;
	mov.b32 	%r378, -1;
	// begin inline asm
	shfl.sync.down.b32 %r354, %r482, %r356, %r377, %r378;
	// end inline asm
	setp.lt.s32 	%p35, %r353, %r377;
	selp.b32 	%r383, %r354, 0, %p35;
	add.s32 	%r360, %r383, %r482;
	mov.b32 	%r361, 2;
	// begin inline asm
	shfl.sync.down.b32 %r359, %r360, %r361, %r377, %r378;
	// end inline asm
	add.s32 	%r384, %r353, 2;
	setp.gt.s32 	%p36, %r384, %r377;
	selp.b32 	%r385, 0, %r359, %p36;
	add.s32 	%r365, %r360, %r385;
	mov.b32 	%r366, 4;
	// begin inline asm
	shfl.sync.down.b32 %r364, %r365, %r366, %r377, %r378;
	// end inline asm
	add.s32 	%r386, %r353, 4;
	setp.gt.s32 	%p37, %r386, %r377;
	selp.b32 	%r387, 0, %r364, %p37;
	add.s32 	%r370, %r365, %r387;
	mov.b32 	%r371, 8;
	// begin inline asm
	shfl.sync.down.b32 %r369, %r370, %r371, %r377, %r378;
	// end inline asm
	add.s32 	%r388, %r353, 8;
	setp.gt.s32 	%p38, %r388, %r377;
	selp.b32 	%r389, 0, %r369, %p38;
	add.s32 	%r375, %r370, %r389;
	mov.b32 	%r376, 16;
	// begin inline asm
	shfl.sync.down.b32 %r374, %r375, %r376, %r377, %r378;
	// end inline asm
	add.s32 	%r390, %r353, 16;
	setp.gt.s32 	%p39, %r390, %r377;
	selp.b32 	%r391, 0, %r374, %p39;
	add.s32 	%r501, %r375, %r391;
	setp.ne.s32 	%p40, %r353, 0;
	@%p40 bra 	$L__BB9_23;
	shr.u32 	%r392, %r5, 3;
	and.b32  	%r393, %r392, 124;
	mov.u32 	%r394, _ZZN3cub18CUB_300001_SM_10006detail6reduce18DeviceReduceKernelINS2_10policy_hubIiyN4cuda3std3__44plusIiEEE10Policy1000EN6thrust24THRUST_300001_SM_1000_NS6detail15normal_iteratorINSD_10device_ptrIiEEEEyS9_iNS7_10__identityEEEvT0_PT3_T1_NS0_13GridEvenShareISN_EET2_T4_E12temp_storage;
	add.s32 	%r395, %r394, %r393;
	st.shared.u32 	[%r395+8], %r501;
$L__BB9_23:
	bar.sync 	0;
	setp.ne.s32 	%p41, %r5, 0;
	@%p41 bra 	$L__BB9_46;
	setp.gt.s32 	%p42, %r4, 32;
	ld.shared.u32 	%r396, [_ZZN3cub18CUB_300001_SM_10006detail6reduce18DeviceReduceKernelINS2_10policy_hubIiyN4cuda3std3__44plusIiEEE10Policy1000EN6thrust24THRUST_300001_SM_1000_NS6detail15normal_iteratorINSD_10device_ptrIiEEEEyS9_iNS7_10__identityEEEvT0_PT3_T1_NS0_13GridEvenShareISN_EET2_T4_E12temp_storage+12];
	selp.b32 	%r397, %r396, 0, %p42;
	add.s32 	%r398, %r397, %r501;
	setp.gt.s32 	%p43, %r4, 64;
	ld.shared.u32 	%r399, [_ZZN3cub18CUB_300001_SM_10006detail6reduce18DeviceReduceKernelINS2_10policy_hubIiyN4cuda3std3__44plusIiEEE10Policy1000EN6thrust24THRUST_300001_SM_1000_NS6detail15normal_iteratorINSD_10device_ptrIiEEEEyS9_iNS7_10__identityEEEvT0_PT3_T1_NS0_13GridEvenShareISN_EET2_T4_E12temp_storage+16];
	selp.b32 	%r400, %r399, 0, %p43;
	add.s32 	%r401, %r398, %r400;
	setp.gt.s32 	%p44, %r4, 96;
	ld.shared.u32 	%r402, [_ZZN3cub18CUB_300001_SM_10006detail6reduce18DeviceReduceKernelINS2_10policy_hubIiyN4cuda3std3__44plusIiEEE10Policy1000EN6thrust24THRUST_300001_SM_1000_NS6detail15normal_iteratorINSD_10device_ptrIiEEEEyS9_iNS7_10__identityEEEvT0_PT3_T1_NS0_13GridEvenShareISN_EET2_T4_E12temp_storage+20];
	selp.b32 	%r403, %r402, 0, %p44;
	add.s32 	%r404, %r401, %r403;
	setp.gt.s32 	%p45, %r4, 128;
	ld.shared.u32 	%r405, [_ZZN3cub18CUB_300001_SM_10006detail6reduce18DeviceReduceKernelINS2_10policy_hubIiyN4cuda3std3__44plusIiEEE10Policy1000EN6thrust24THRUST_300001_SM_1000_NS6detail15normal_iteratorINSD_10device_ptrIiEEEEyS9_iNS7_10__identityEEEvT0_PT3_T1_NS0_13GridEvenShareISN_EET2_T4_E12temp_storage+24];
	selp.b32 	%r406, %r405, 0, %p45;
	add.s32 	%r407, %r404, %r406;
	setp.gt.s32 	%p46, %r4, 160;
	ld.shared.u32 	%r408, [_ZZN3cub18CUB_300001_SM_10006detail6reduce18DeviceReduceKernelINS2_10policy_hubIiyN4cuda3std3__44plusIiEEE10Policy1000EN6thrust24THRUST_300001_SM_1000_NS6detail15normal_iteratorINSD_10device_ptrIiEEEEyS9_iNS7_10__identityEEEvT0_PT3_T1_NS0_13GridEvenShareISN_EET2_T4_E12temp_storage+28];
	selp.b32 	%r409, %r408, 0, %p46;
	add.s32 	%r410, %r407, %r409;
	setp.gt.s32 	%p47, %r4, 192;
	ld.shared.u32 	%r411, [_ZZN3cub18CUB_300001_SM_10006detail6reduce18DeviceReduceKernelINS2_10policy_hubIiyN4cuda3std3__44plusIiEEE10Policy1000EN6thrust24THRUST_300001_SM_1000_NS6detail15normal_iteratorINSD_10device_ptrIiEEEEyS9_iNS7_10__identityEEEvT0_PT3_T1_NS0_13GridEvenShareISN_EET2_T4_E12temp_storage+32];
	selp.b32 	%r412, %r411, 0, %p47;
	add.s32 	%r413, %r410, %r412;
	setp.gt.s32 	%p48, %r4, 224;
	ld.shared.u32 	%r414, [_ZZN3cub18CUB_300001_SM_10006detail6reduce18DeviceReduceKernelINS2_10policy_hubIiyN4cuda3std3__44plusIiEEE10Policy1000EN6thrust24THRUST_300001_SM_1000_NS6detail15normal_iteratorINSD_10device_ptrIiEEEEyS9_iNS7_10__identityEEEvT0_PT3_T1_NS0_13GridEvenShareISN_EET2_T4_E12temp_storage+36];
	selp.b32 	%r415, %r414, 0, %p48;
	add.s32 	%r501, %r413, %r415;
	bra.uni 	$L__BB9_46;
$L__BB9_25:
	cvt.u32.u64 	%r90, %rd4;
	mov.u32 	%r46, %tid.x;
	add.s32 	%r91, %r46, %r90;
	mul.wide.u32 	%rd26, %r91, 4;
	add.s64 	%rd27, %rd2, %rd26;
	ld.global.u32 	%r92, [%rd27];
	ld.global.u32 	%r93, [%rd27+1024];
	ld.global.u32 	%r94, [%rd27+2048];
	ld.global.u32 	%r95, [%rd27+3072];
	ld.global.u32 	%r96, [%rd27+4096];
	ld.global.u32 	%r97, [%rd27+5120];
	ld.global.u32 	%r98, [%rd27+6144];
	ld.global.u32 	%r99, [%rd27+7168];
	ld.global.u32 	%r100, [%rd27+8192];
	ld.global.u32 	%r101, [%rd27+9216];
	ld.global.u32 	%r102, [%rd27+10240];
	ld.global.u32 	%r103, [%rd27+11264];
	ld.global.u32 	%r104, [%rd27+12288];
	ld.global.u32 	%r105, [%rd27+13312];
	ld.global.u32 	%r106, [%rd27+14336];
	ld.global.u32 	%r107, [%rd27+15360];
	add.s32 	%r108, %r93, %r92;
	add.s32 	%r109, %r94, %r108;
	add.s32 	%r110, %r95, %r109;
	add.s32 	%r111, %r96, %r110;
	add.s32 	%r112, %r97, %r111;
	add.s32 	%r113, %r98, %r112;
	add.s32 	%r114, %r99, %r113;
	add.s32 	%r115, %r100, %r114;
	add.s32 	%r116, %r101, %r115;
	add.s32 	%r117, %r102, %r116;
	add.s32 	%r118, %r103, %r117;
	add.s32 	%r119, %r104, %r118;
	add.s32 	%r120, %r105, %r119;
	add.s32 	%r121, %r106, %r120;
	add.s32 	%r500, %r107, %r121;
	setp.lt.u64 	%p2, %rd5, %rd3;
	@%p2 bra 	$L__BB9_42;
	cvt.u32.u64 	%r123, %rd3;
	cvt.u64.u32 	%rd28, %r46;
	add.s64 	%rd74, %rd4, %rd3;
	cvt.u32.u64 	%r48, %rd1;
	not.b32 	%r125, %r46;
	add.s32 	%r126, %r125, %r48;
	sub.s32 	%r127, %r126, %r123;
	sub.s32 	%r483, %r127, %r90;
	add.s64 	%rd29, %rd74, %rd28;
	shl.b64 	%rd30, %rd29, 2;
	add.s64 	%rd31, %rd30, %rd2;
	add.s64 	%rd73, %rd31, 8192;
	mov.b32 	%r484, 0;
	shl.b32 	%r128, %r1, 12;
	mov.u64 	%rd75, %rd4;
$L__BB9_27:
	cvt.s64.s32 	%rd15, %r128;
	add.s64 	%rd75, %rd75, %rd15;
	add.s64 	%rd32, %rd1, -4096;
	setp.gt.u64 	%p3, %rd75, %rd32;
	@%p3 bra 	$L__BB9_29;
	shl.b32 	%r129, %r1, 12;
	cvt.s64.s32 	%rd33, %r129;
	cvt.u64.u32 	%rd34, %r46;
	add.s64 	%rd35, %rd75, %rd34;
	shl.b64 	%rd36, %rd35, 2;
	add.s64 	%rd37, %rd2, %rd36;
	ld.global.u32 	%r130, [%rd37];
	ld.global.u32 	%r131, [%rd37+1024];
	ld.global.u32 	%r132, [%rd37+2048];
	ld.global.u32 	%r133, [%rd37+3072];
	ld.global.u32 	%r134, [%rd37+4096];
	ld.global.u32 	%r135, [%rd37+5120];
	ld.global.u32 	%r136, [%rd37+6144];
	ld.global.u32 	%r137, [%rd37+7168];
	ld.global.u32 	%r138, [%rd37+8192];
	ld.global.u32 	%r139, [%rd37+9216];
	ld.global.u32 	%r140, [%rd37+10240];
	ld.global.u32 	%r141, [%rd37+11264];
	ld.global.u32 	%r142, [%rd37+12288];
	ld.global.u32 	%r143, [%rd37+13312];
	ld.global.u32 	%r144, [%rd37+14336];
	ld.global.u32 	%r145, [%rd37+15360];
	add.s32 	%r146, %r130, %r500;
	add.s32 	%r147, %r131, %r146;
	add.s32 	%r148, %r132, %r147;
	add.s32 	%r149, %r133, %r148;
	add.s32 	%r150, %r134, %r149;
	add.s32 	%r151, %r135, %r150;
	add.s32 	%r152, %r136, %r151;
	add.s32 	%r153, %r137, %r152;
	add.s32 	%r154, %r138, %r153;
	add.s32 	%r155, %r139, %r154;
	add.s32 	%r156, %r140, %r155;
	add.s32 	%r157, %r141, %r156;
	add.s32 	%r158, %r142, %r157;
	add.s32 	%r159, %r143, %r158;
	add.s32 	%r160, %r144, %r159;
	add.s32 	%r500, %r145, %r160;
	sub.s64 	%rd38, %rd1, %rd75;
	setp.lt.u64 	%p4, %rd38, %rd33;
	add.s32 	%r484, %r484, 1;
	add.s64 	%rd74, %rd74, %rd33;
	sub.s32 	%r483, %r483, %r129;
	mul.wide.s32 	%rd39, %r129, 4;
	add.s64 	%rd73, %rd73, %rd39;
	@%p4 bra 	$L__BB9_42;
	bra.uni 	$L__BB9_27;
$L__BB9_29:
	setp.le.u64 	%p5, %rd1, %rd75;
	cvt.u32.u64 	%r161, %rd75;
	cvt.u32.u64 	%r162, %rd1;
	sub.s32 	%r163, %r162, %r161;
	setp.ge.s32 	%p6, %r46, %r163;
	or.pred  	%p7, %p5, %p6;
	@%p7 bra 	$L__BB9_42;
	cvt.u32.u64 	%r166, %rd15;
	cvt.u32.u64 	%r167, %rd4;
	not.b32 	%r168, %r46;
	add.s32 	%r169, %r168, %r48;
	add.s32 	%r170, %r166, %r167;
	sub.s32 	%r171, %r169, %r170;
	mul.lo.s32 	%r172, %r1, %r484;
	shl.b32 	%r173, %r172, 12;
	sub.s32 	%r174, %r171, %r173;
	shr.u32 	%r175, %r174, 8;
	add.s32 	%r56, %r175, 1;
	and.b32  	%r57, %r56, 15;
	setp.lt.u32 	%p8, %r174, 3840;
	mov.u32 	%r490, %r46;
	@%p8 bra 	$L__BB9_33;
	shr.u32 	%r176, %r483, 8;
	add.s32 	%r177, %r176, 1;
	and.b32  	%r178, %r177, 33554416;
	neg.s32 	%r486, %r178;
	mov.u32 	%r490, %r46;
$L__BB9_32:
	.pragma "nounroll";
	ld.global.u32 	%r179, [%rd73+-8192];
	add.s32 	%r180, %r179, %r500;
	ld.global.u32 	%r181, [%rd73+-7168];
	add.s32 	%r182, %r181, %r180;
	ld.global.u32 	%r183, [%rd73+-6144];
	add.s32 	%r184, %r183, %r182;
	ld.global.u32 	%r185, [%rd73+-5120];
	add.s32 	%r186, %r185, %r184;
	ld.global.u32 	%r187, [%rd73+-4096];
	add.s32 	%r188, %r187, %r186;
	ld.global.u32 	%r189, [%rd73+-3072];
	add.s32 	%r190, %r189, %r188;
	ld.global.u32 	%r191, [%rd73+-2048];
	add.s32 	%r192, %r191, %r190;
	ld.global.u32 	%r193, [%rd73+-1024];
	add.s32 	%r194, %r193, %r192;
	ld.global.u32 	%r195, [%rd73];
	add.s32 	%r196, %r195, %r194;
	ld.global.u32 	%r197, [%rd73+1024];
	add.s32 	%r198, %r197, %r196;
	ld.global.u32 	%r199, [%rd73+2048];
	add.s32 	%r200, %r199, %r198;
	ld.global.u32 	%r201, [%rd73+3072];
	add.s32 	%r202, %r201, %r200;
	ld.global.u32 	%r203, [%rd73+4096];
	add.s32 	%r204, %r203, %r202;
	ld.global.u32 	%r205, [%rd73+5120];
	add.s32 	%r206, %r205, %r204;
	ld.global.u32 	%r207, [%rd73+6144];
	add.s32 	%r208, %r207, %r206;
	ld.global.u32 	%r209, [%rd73+7168];
	add.s32 	%r500, %r209, %r208;
	add.s32 	%r490, %r490, 4096;
	add.s32 	%r486, %r486, 16;
	add.s64 	%rd73, %rd73, 16384;
	setp.ne.s32 	%p9, %r486, 0;
	@%p9 bra 	$L__BB9_32;
$L__BB9_33:
	setp.eq.s32 	%p10, %r57, 0;
	@%p10 bra 	$L__BB9_42;
	and.b32  	%r68, %r56, 7;
	setp.lt.u32 	%p11, %r57, 8;
	@%p11 bra 	$L__BB9_36;
	cvt.u64.u32 	%rd40, %r490;
	add.s64 	%rd41, %rd75, %rd40;
	shl.b64 	%rd42, %rd41, 2;
	add.s64 	%rd43, %rd2, %rd42;
	ld.global.u32 	%r211, [%rd43];
	add.s32 	%r212, %r211, %r500;
	ld.global.u32 	%r213, [%rd43+1024];
	add.s32 	%r214, %r213, %r212;
	ld.global.u32 	%r215, [%rd43+2048];
	add.s32 	%r216, %r215, %r214;
	ld.global.u32 	%r217, [%rd43+3072];
	add.s32 	%r218, %r217, %r216;
	ld.global.u32 	%r219, [%rd43+4096];
	add.s32 	%r220, %r219, %r218;
	ld.global.u32 	%r221, [%rd43+5120];
	add.s32 	%r222, %r221, %r220;
	ld.global.u32 	%r223, [%rd43+6144];
	add.s32 	%r224, %r223, %r222;
	ld.global.u32 	%r225, [%rd43+7168];
	add.s32 	%r500, %r225, %r224;
	add.s32 	%r490, %r490, 2048;
$L__BB9_36:
	setp.eq.s32 	%p12, %r68, 0;
	@%p12 bra 	$L__BB9_42;
	setp.lt.u32 	%p13, %r68, 4;
	@%p13 bra 	$L__BB9_39;
	cvt.u64.u32 	%rd44, %r490;
	add.s64 	%rd45, %rd75, %rd44;
	shl.b64 	%rd46, %rd45, 2;
	add.s64 	%rd47, %rd2, %rd46;
	ld.global.u32 	%r227, [%rd47];
	add.s32 	%r228, %r227, %r500;
	ld.global.u32 	%r229, [%rd47+1024];
	add.s32 	%r230, %r229, %r228;
	ld.global.u32 	%r231, [%rd47+2048];
	add.s32 	%r232, %r231, %r230;
	ld.global.u32 	%r233, [%rd47+3072];
	add.s32 	%r500, %r233, %r232;
	add.s32 	%r490, %r490, 1024;
$L__BB9_39:
	and.b32  	%r234, %r56, 3;
	setp.eq.s32 	%p14, %r234, 0;
	@%p14 bra 	$L__BB9_42;
	cvt.u64.u32 	%rd48, %r490;
	add.s64 	%rd49, %rd48, %rd74;
	shl.b64 	%rd50, %rd49, 2;
	add.s64 	%rd77, %rd2, %rd50;
	cvt.u16.u32 	%rs1, %r483;
	shr.u16 	%rs2, %rs1, 8;
	add.s16 	%rs3, %rs2, 1;
	cvt.u32.u16 	%r235, %rs3;
	and.b32  	%r236, %r235, 3;
	neg.s32 	%r498, %r236;
$L__BB9_41:
	.pragma "nounroll";
	ld.global.u32 	%r237, [%rd77];
	add.s32 	%r500, %r237, %r500;
	add.s64 	%rd77, %rd77, 1024;
	add.s32 	%r498, %r498, 1;
	setp.ne.s32 	%p15, %r498, 0;
	@%p15 bra 	$L__BB9_41;
$L__BB9_42:
	// begin inline asm
	mov.u32 %r238, %laneid;
	// end inline asm
	mov.b32 	%r241, 1;
	mov.b32 	%r262, 31;
	mov.b32 	%r263, -1;
	// begin inline asm
	shfl.sync.down.b32 %r239, %r500, %r241, %r262, %r263;
	// end inline asm
	setp.gt.s32 	%p16, %r238, 30;
	selp.b32 	%r264, 0, %r239, %p16;
	add.s32 	%r245, %r264, %r500;
	mov.b32 	%r246, 2;
	// begin inline asm
	shfl.sync.down.b32 %r244, %r245, %r246, %r262, %r263;
	// end inline asm
	setp.gt.s32 	%p17, %r238, 29;
	selp.b32 	%r265, 0, %r244, %p17;
	add.s32 	%r250, %r245, %r265;
	mov.b32 	%r251, 4;
	// begin inline asm
	shfl.sync.down.b32 %r249, %r250, %r251, %r262, %r263;
	// end inline asm
	setp.gt.s32 	%p18, %r238, 27;
	selp.b32 	%r266, 0, %r249, %p18;
	add.s32 	%r255, %r250, %r266;
	mov.b32 	%r256, 8;
	// begin inline asm
	shfl.sync.down.b32 %r254, %r255, %r256, %r262, %r263;
	// end inline asm
	setp.gt.s32 	%p19, %r238, 23;
	selp.b32 	%r267, 0, %r254, %p19;
	add.s32 	%r260, %r255, %r267;
	mov.b32 	%r261, 16;
	// begin inline asm
	shfl.sync.down.b32 %r259, %r260, %r261, %r262, %r263;
	// end inline asm
	setp.gt.s32 	%p20, %r238, 15;
	selp.b32 	%r268, 0, %r259, %p20;
	add.s32 	%r501, %r260, %r268;
	setp.ne.s32 	%p21, %r238, 0;
	@%p21 bra 	$L__BB9_44;
	shr.u32 	%r269, %r46, 3;
	and.b32  	%r270, %r269, 124;
	mov.u32 	%r271, _ZZN3cub18CUB_300001_SM_10006detail6reduce18DeviceReduceKernelINS2_10policy_hubIiyN4cuda3std3__44plusIiEEE10Policy1000EN6thrust24THRUST_300001_SM_1000_NS6detail15normal_iteratorINSD_10device_ptrIiEEEEyS9_iNS7_10__identityEEEvT0_PT3_T1_NS0_13GridEvenShareISN_EET2_T4_E12temp_storage;
	add.s32 	%r272, %r271, %r270;
	st.shared.u32 	[%r272+8], %r501;
$L__BB9_44:
	bar.sync 	0;
	setp.ne.s32 	%p22, %r46, 0;
	@%p22 bra 	$L__BB9_46;
	ld.shared.u32 	%r273, [_ZZN3cub18CUB_300001_SM_10006detail6reduce18DeviceReduceKernelINS2_10policy_hubIiyN4cuda3std3__44plusIiEEE10Policy1000EN6thrust24THRUST_300001_SM_1000_NS6detail15normal_iteratorINSD_10device_ptrIiEEEEyS9_iNS7_10__identityEEEvT0_PT3_T1_NS0_13GridEvenShareISN_EET2_T4_E12temp_storage+12];
	add.s32 	%r274, %r273, %r501;
	ld.shared.u32 	%r275, [_ZZN3cub18CUB_300001_SM_10006detail6reduce18DeviceReduceKernelINS2_10policy_hubIiyN4cuda3std3__44plusIiEEE10Policy1000EN6thrust24THRUST_300001_SM_1000_NS6detail15normal_iteratorINSD_10device_ptrIiEEEEyS9_iNS7_10__identityEEEvT0_PT3_T1_NS0_13GridEvenShareISN_EET2_T4_E12temp_storage+16];
	add.s32 	%r276, %r274, %r275;
	ld.shared.u32 	%r277, [_ZZN3cub18CUB_300001_SM_10006detail6reduce18DeviceReduceKernelINS2_10policy_hubIiyN4cuda3std3__44plusIiEEE10Policy1000EN6thrust24THRUST_300001_SM_1000_NS6detail15normal_iteratorINSD_10device_ptrIiEEEEyS9_iNS7_10__identityEEEvT0_PT3_T1_NS0_13GridEvenShareISN_EET2_T4_E12temp_storage+20];
	add.s32 	%r278, %r276, %r277;
	ld.shared.u32 	%r279, [_ZZN3cub18CUB_300001_SM_10006detail6reduce18DeviceReduceKernelINS2_10policy_hubIiyN4cuda3std3__44plusIiEEE10Policy1000EN6thrust24THRUST_300001_SM_1000_NS6detail15normal_iteratorINSD_10device_ptrIiEEEEyS9_iNS7_10__identityEEEvT0_PT3_T1_NS0_13GridEvenShareISN_EET2_T4_E12temp_storage+24];
	add.s32 	%r280, %r278, %r279;
	ld.shared.u32 	%r281, [_ZZN3cub18CUB_300001_SM_10006detail6reduce18DeviceReduceKernelINS2_10policy_hubIiyN4cuda3std3__44plusIiEEE10Policy1000EN6thrust24THRUST_300001_SM_1000_NS6detail15normal_iteratorINSD_10device_ptrIiEEEEyS9_iNS7_10__identityEEEvT0_PT3_T1_NS0_13GridEvenShareISN_EET2_T4_E12temp_storage+28];
	add.s32 	%r282, %r280, %r281;
	ld.shared.u32 	%r283, [_ZZN3cub18CUB_300001_SM_10006detail6reduce18DeviceReduceKernelINS2_10policy_hubIiyN4cuda3std3__44plusIiEEE10Policy1000EN6thrust24THRUST_300001_SM_1000_NS6detail15normal_iteratorINSD_10device_ptrIiEEEEyS9_iNS7_10__identityEEEvT0_PT3_T1_NS0_13GridEvenShareISN_EET2_T4_E12temp_storage+32];
	add.s32 	%r284, %r282, %r283;
	ld.shared.u32 	%r285, [_ZZN3cub18CUB_300001_SM_10006detail6reduce18DeviceReduceKernelINS2_10policy_hubIiyN4cuda3std3__44plusIiEEE10Policy1000EN6thrust24THRUST_300001_SM_1000_NS6detail15normal_iteratorINSD_10device_ptrIiEEEEyS9_iNS7_10__identityEEEvT0_PT3_T1_NS0_13GridEvenShareISN_EET2_T4_E12temp_storage+36];
	add.s32 	%r501, %r284, %r285;
$L__BB9_46:
	mov.u32 	%r464, %tid.x;
	setp.ne.s32 	%p56, %r464, 0;
	@%p56 bra 	$L__BB9_48;
	ld.param.u64 	%rd71, [_ZN3cub18CUB_300001_SM_10006detail6reduce18DeviceReduceKernelINS2_10policy_hubIiyN4cuda3std3__44plusIiEEE10Policy1000EN6thrust24THRUST_300001_SM_1000_NS6detail15normal_iteratorINSD_10device_ptrIiEEEEyS9_iNS7_10__identityEEEvT0_PT3_T1_NS0_13GridEvenShareISN_EET2_T4__param_1];
	cvta.to.global.u64 	%rd68, %rd71;
	mul.wide.u32 	%rd69, %r2, 4;
	add.s64 	%rd70, %rd68, %rd69;
	st.global.u32 	[%rd70], %r501;
$L__BB9_48:
	ret;

}
	// .globl	_ZN3cub18CUB_300001_SM_10006detail6reduce28DeviceReduceSingleTileKernelINS2_10policy_hubIiyN4cuda3std3__44plusIiEEE10Policy1000EPiSC_iS9_iiNS7_10__identityEEEvT0_T1_T2_T3_T4_T6_
.visible .entry _ZN3cub18CUB_300001_SM_10006detail6reduce28DeviceReduceSingleTileKernelINS2_10policy_hubIiyN4cuda3std3__44plusIiEEE10Policy1000EPiSC_iS9_iiNS7_10__identityEEEvT0_T1_T2_T3_T4_T6_(
	.param .u64 .ptr .align 1 _ZN3cub18CUB_300001_SM_10006detail6reduce28DeviceReduceSingleTileKernelINS2_10policy_hubIiyN4cuda3std3__44plusIiEEE10Policy1000EPiSC_iS9_iiNS7_10__identityEEEvT0_T1_T2_T3_T4_T6__param_0,
	.param .u64 .ptr .align 1 _ZN3cub18CUB_300001_SM_10006detail6reduce28DeviceReduceSingleTileKernelINS2_10policy_hubIiyN4cuda3std3__44plusIiEEE10Policy1000EPiSC_iS9_iiNS7_10__identityEEEvT0_T1_T2_T3_T4_T6__param_1,
	.param .u32 _ZN3cub18CUB_300001_SM_10006detail6reduce28DeviceReduceSingleTileKernelINS2_10policy_hubIiyN4cuda3std3__44plusIiEEE10Policy1000EPiSC_iS9_iiNS7_10__identityEEEvT0_T1_T2_T3_T4_T6__param_2,
	.param .align 1 .b8 _ZN3cub18CUB_300001_SM_10006detail6reduce28DeviceReduceSingleTileKernelINS2_10policy_hubIiyN4cuda3std3__44plusIiEEE10Policy1000EPiSC_iS9_iiNS7_10__identityEEEvT0_T1_T2_T3_T4_T6__param_3[1],
	.param .u32 _ZN3cub18CUB_300001_SM_10006detail6reduce28DeviceReduceSingleTileKernelINS2_10policy_hubIiyN4cuda3std3__44plusIiEEE10Policy1000EPiSC_iS9_iiNS7_10__identityEEEvT0_T1_T2_T3_T4_T6__param_4,
	.param .align 1 .b8 _ZN3cub18CUB_300001_SM_10006detail6reduce28DeviceReduceSingleTileKernelINS2_10policy_hubIiyN4cuda3std3__44plusIiEEE10Policy1000EPiSC_iS9_iiNS7_10__identityEEEvT0_T1_T2_T3_T4_T6__param_5[1]
)
.maxntid 256
.minnctapersm 1
{
	.reg .pred 	%p<97>;
	.reg .b32 	%r<687>;
	.reg .b64 	%rd<125>;
	// demoted variable
	.shared .align 4 .b8 _ZZN3cub18CUB_300001_SM_10006detail6reduce28DeviceReduceSingleTileKernelINS2_10policy_hubIiyN4cuda3std3__44plusIiEEE10Policy1000EPiSC_iS9_iiNS7_10__identityEEEvT0_T1_T2_T3_T4_T6_E12temp_storage[44];
	ld.param.u64 	%rd16, [_ZN3cub18CUB_300001_SM_10006detail6reduce28DeviceReduceSingleTileKernelINS2_10policy_hubIiyN4cuda3std3__44plusIiEEE10Policy1000EPiSC_iS9_iiNS7_10__identityEEEvT0_T1_T2_T3_T4_T6__param_0];
	ld.param.u64 	%rd17, [_ZN3cub18CUB_300001_SM_10006detail6reduce28DeviceReduceSingleTileKernelINS2_10policy_hubIiyN4cuda3std3__44plusIiEEE10Policy1000EPiSC_iS9_iiNS7_10__identityEEEvT0_T1_T2_T3_T4_T6__param_1];
	ld.param.u32 	%r120, [_ZN3cub18CUB_300001_SM_10006detail6reduce28DeviceReduceSingleTileKernelINS2_10policy_hubIiyN4cuda3std3__44plusIiEEE10Policy1000EPiSC_iS9_iiNS7_10__identityEEEvT0_T1_T2_T3_T4_T6__param_2];
	ld.param.u32 	%r121, [_ZN3cub18CUB_300001_SM_10006detail6reduce28DeviceReduceSingleTileKernelINS2_10policy_hubIiyN4cuda3std3__44plusIiEEE10Policy1000EPiSC_iS9_iiNS7_10__identityEEEvT0_T1_T2_T3_T4_T6__param_4];
	cvta.to.global.u64 	%rd1, %rd17;
	setp.ne.s32 	%p1, %r120, 0;
	@%p1 bra 	$L__BB10_3;
	mov.u32 	%r633, %tid.x;
	setp.ne.s32 	%p96, %r633, 0;
	@%p96 bra 	$L__BB10_74;
	st.global.u32 	[%rd1], %r121;
	bra.uni 	$L__BB10_74;
$L__BB10_3:
	and.b64  	%rd18, %rd16, 15;
	setp.ne.s64 	%p2, %rd18, 0;
	@%p2 bra 	$L__BB10_38;
	setp.gt.s32 	%p49, %r120, 4095;
	@%p49 bra 	$L__BB10_22;
	mov.u32 	%r1, %tid.x;
	setp.ge.s32 	%p66, %r1, %r120;
	mov.b32 	%r644, 0;
	mov.u32 	%r639, %r1;
	@%p66 bra 	$L__BB10_7;
	mul.wide.u32 	%rd113, %r1, 4;
	add.s64 	%rd112, %rd16, %rd113;
	// begin inline asm
	ld.global.nc.u32 %r644, [%rd112];
	// end inline asm
	add.s32 	%r639, %r1, 256;
$L__BB10_7:
	setp.ge.s32 	%p67, %r639, %r120;
	@%p67 bra 	$L__BB10_13;
	not.b32 	%r507, %r639;
	add.s32 	%r6, %r120, %r507;
	and.b32  	%r508, %r6, 768;
	setp.eq.s32 	%p68, %r508, 768;
	@%p68 bra 	$L__BB10_11;
	mul.wide.u32 	%rd114, %r639, 4;
	add.s64 	%rd121, %rd16, %rd114;
	shr.u32 	%r509, %r6, 8;
	add.s32 	%r510, %r509, 1;
	and.b32  	%r511, %r510, 3;
	neg.s32 	%r636, %r511;
$L__BB10_10:
	.pragma "nounroll";
	// begin inline asm
	ld.global.nc.u32 %r512, [%rd121];
	// end inline asm
	add.s32 	%r644, %r512, %r644;
	add.s32 	%r639, %r639, 256;
	add.s64 	%rd121, %rd121, 1024;
	add.s32 	%r636, %r636, 1;
	setp.ne.s32 	%p69, %r636, 0;
	@%p69 bra 	$L__BB10_10;
$L__BB10_11:
	setp.lt.u32 	%p70, %r6, 768;
	@%p70 bra 	$L__BB10_13;
$L__BB10_12:
	mul.wide.s32 	%rd120, %r639, 4;
	add.s64 	%rd116, %rd16, %rd120;
	// begin inline asm
	ld.global.nc.u32 %r513, [%rd116];
	// end inline asm
	add.s32 	%r517, %r513, %r644;
	add.s64 	%rd117, %rd116, 1024;
	// begin inline asm
	ld.global.nc.u32 %r514, [%rd117];
	// end inline asm
	add.s32 	%r518, %r514, %r517;
	add.s64 	%rd118, %rd116, 2048;
	// begin inline asm
	ld.global.nc.u32 %r515, [%rd118];
	// end inline asm
	add.s32 	%r519, %r515, %r518;
	add.s64 	%rd119, %rd116, 3072;
	// begin inline asm
	ld.global.nc.u32 %r516, [%rd119];
	// end inline asm
	add.s32 	%r644, %r516, %r519;
	add.s32 	%r639, %r639, 1024;
	setp.lt.s32 	%p71, %r639, %r120;
	@%p71 bra 	$L__BB10_12;
$L__BB10_13:
	setp.lt.s32 	%p72, %r120, 256;
	@%p72 bra 	$L__BB10_18;
	// begin inline asm
	mov.u32 %r583, %laneid;
	// end inline asm
	mov.b32 	%r586, 1;
	mov.b32 	%r607, 31;
	mov.b32 	%r608, -1;
	// begin inline asm
	shfl.sync.down.b32 %r584, %r644, %r586, %r607, %r608;
	// end inline asm
	setp.gt.s32 	%p88, %r583, 30;
	selp.b32 	%r609, 0, %r584, %p88;
	add.s32 	%r590, %r609, %r644;
	mov.b32 	%r591, 2;
	// begin inline asm
	shfl.sync.down.b32 %r589, %r590, %r591, %r607, %r608;
	// end inline asm
	setp.gt.s32 	%p89, %r583, 29;
	selp.b32 	%r610, 0, %r589, %p89;
	add.s32 	%r595, %r590, %r610;
	mov.b32 	%r596, 4;
	// begin inline asm
	shfl.sync.down.b32 %r594, %r595, %r596, %r607, %r608;
	// end inline asm
	setp.gt.s32 	%p90, %r583, 27;
	selp.b32 	%r611, 0, %r594, %p90;
	add.s32 	%r600, %r595, %r611;
	mov.b32 	%r601, 8;
	// begin inline asm
	shfl.sync.down.b32 %r599, %r600, %r601, %r607, %r608;
	// end inline asm
	setp.gt.s32 	%p91, %r583, 23;
	selp.b32 	%r612, 0, %r599, %p91;
	add.s32 	%r605, %r600, %r612;
	mov.b32 	%r606, 16;
	// begin inline asm
	shfl.sync.down.b32 %r604, %r605, %r606, %r607, %r608;
	// end inline asm
	setp.gt.s32 	%p92, %r583, 15;
	selp.b32 	%r613, 0, %r604, %p92;
	add.s32 	%r686, %r605, %r613;
	setp.ne.s32 	%p93, %r583, 0;
	@%p93 bra 	$L__BB10_16;
	shr.u32 	%r614, %r1, 3;
	and.b32  	%r615, %r614, 124;
	mov.u32 	%r616, _ZZN3cub18CUB_300001_SM_10006detail6reduce28DeviceReduceSingleTileKernelINS2_10policy_hubIiyN4cuda3std3__44plusIiEEE10Policy1000EPiSC_iS9_iiNS7_10__identityEEEvT0_T1_T2_T3_T4_T6_E12temp_storage;
	add.s32 	%r617, %r616, %r615;
	st.shared.u32 	[%r617+8], %r686;
$L__BB10_16:
	bar.sync 	0;
	setp.ne.s32 	%p94, %r1, 0;
	@%p94 bra 	$L__BB10_72;
	ld.shared.u32 	%r618, [_ZZN3cub18CUB_300001_SM_10006detail6reduce28DeviceReduceSingleTileKernelINS2_10policy_hubIiyN4cuda3std3__44plusIiEEE10Policy1000EPiSC_iS9_iiNS7_10__identityEEEvT0_T1_T2_T3_T4_T6_E12temp_storage+12];
	add.s32 	%r619, %r618, %r686;
	ld.shared.u32 	%r620, [_ZZN3cub18CUB_300001_SM_10006detail6reduce28DeviceReduceSingleTileKernelINS2_10policy_hubIiyN4cuda3std3__44plusIiEEE10Policy1000EPiSC_iS9_iiNS7_10__identityEEEvT0_T1_T2_T3_T4_T6_E12temp_storage+16];
	add.s32 	%r621, %r619, %r620;
	ld.shared.u32 	%r622, [_ZZN3cub18CUB_300001_SM_10006detail6reduce28DeviceReduceSingleTileKernelINS2_10policy_hubIiyN4cuda3std3__44plusIiEEE10Policy1000EPiSC_iS9_iiNS7_10__identityEEEvT0_T1_T2_T3_T4_T6_E12temp_storage+20];
	add.s32 	%r623, %r621, %r622;
	ld.shared.u32 	%r624, [_ZZN3cub18CUB_300001_SM_10006detail6reduce28DeviceReduceSingleTileKernelINS2_10policy_hubIiyN4cuda3std3__44plusIiEEE10Policy1000EPiSC_iS9_iiNS7_10__identityEEEvT0_T1_T2_T3_T4_T6_E12temp_storage+24];
	add.s32 	%r625, %r623, %r624;
	ld.shared.u32 	%r626, [_ZZN3cub18CUB_300001_SM_10006detail6reduce28DeviceReduceSingleTileKernelINS2_10policy_hubIiyN4cuda3std3__44plusIiEEE10Policy1000EPiSC_iS9_iiNS7_10__identityEEEvT0_T1_T2_T3_T4_T6_E12temp_storage+28];
	add.s32 	%r627, %r625, %r626;
	ld.shared.u32 	%r628, [_ZZN3cub18CUB_300001_SM_10006detail6reduce28DeviceReduceSingleTileKernelINS2_10policy_hubIiyN4cuda3std3__44plusIiEEE10Policy1000EPiSC_iS9_iiNS7_10__identityEEEvT0_T1_T2_T3_T4_T6_E12temp_storage+32];
	add.s32 	%r629, %r627, %r628;
	ld.shared.u32 	%r630, [_ZZN3cub18CUB_300001_SM_10006detail6reduce28DeviceReduceSingleTileKernelINS2_10policy_hubIiyN4cuda3std3__44plusIiEEE10Policy1000EPiSC_iS9_iiNS7_10__identityEEEvT0_T1_T2_T3_T4_T6_E12temp_storage+36];
	add.s32 	%r686, %r629, %r630;
	bra.uni 	$L__BB10_72;
$L__BB10_18:
	// begin inline asm
	mov.u32 %r520, %laneid;
	// end inline asm
	and.b32  	%r546, %r1, 992;
	add.s32 	%r547, %r546, 32;
	setp.gt.s32 	%p73, %r547, %r120;
	not.b32 	%r548, %r546;
	add.s32 	%r549, %r120, %r548;
	selp.b32 	%r544, %r549, 31, %p73;
	mov.b32 	%r523, 1;
	mov.b32 	%r545, -1;
	// begin inline asm
	shfl.sync.down.b32 %r521, %r644, %r523, %r544, %r545;
	// end inline asm
	setp.lt.s32 	%p74, %r520, %r544;
	selp.b32 	%r550, %r521, 0, %p74;
	add.s32 	%r527, %r550, %r644;
	mov.b32 	%r528, 2;
	// begin inline asm
	shfl.sync.down.b32 %r526, %r527, %r528, %r544, %r545;
	// end inline asm
	add.s32 	%r551, %r520, 2;
	setp.gt.s32 	%p75, %r551, %r544;
	selp.b32 	%r552, 0, %r526, %p75;
	add.s32 	%r532, %r527, %r552;
	mov.b32 	%r533, 4;
	// begin inline asm
	shfl.sync.down.b32 %r531, %r532, %r533, %r544, %r545;
	// end inline asm
	add.s32 	%r553, %r520, 4;
	setp.gt.s32 	%p76, %r553, %r544;
	selp.b32 	%r554, 0, %r531, %p76;
	add.s32 	%r537, %r532, %r554;
	mov.b32 	%r538, 8;
	// begin inline asm
	shfl.sync.down.b32 %r536, %r537, %r538, %r544, %r545;
	// end inline asm
	add.s32 	%r555, %r520, 8;
	setp.gt.s32 	%p77, %r555, %r544;
	selp.b32 	%r556, 0, %r536, %p77;
	add.s32 	%r542, %r537, %r556;
	mov.b32 	%r543, 16;
	// begin inline asm
	shfl.sync.down.b32 %r541, %r542, %r543, %r544, %r545;
	// end inline asm
	add.s32 	%r557, %r520, 16;
	setp.gt.s32 	%p78, %r557, %r544;
	selp.b32 	%r558, 0, %r541, %p78;
	add.s32 	%r686, %r542, %r558;
	setp.ne.s32 	%p79, %r520, 0;
	@%p79 bra 	$L__BB10_20;
	shr.u32 	%r559, %r1, 3;
	and.b32  	%r560, %r559, 124;
	mov.u32 	%r561, _ZZN3cub18CUB_300001_SM_10006detail6reduce28DeviceReduceSingleTileKernelINS2_10policy_hubIiyN4cuda3std3__44plusIiEEE10Policy1000EPiSC_iS9_iiNS7_10__identityEEEvT0_T1_T2_T3_T4_T6_E12temp_storage;
	add.s32 	%r562, %r561, %r560;
	st.shared.u32 	[%r562+8], %r686;
$L__BB10_20:
	bar.sync 	0;
	setp.ne.s32 	%p80, %r1, 0;
	@%p80 bra 	$L__BB10_72;
	setp.gt.s32 	%p81, %r120, 32;
	ld.shared.u32 	%r563, [_ZZN3cub18CUB_300001_SM_10006detail6reduce28DeviceReduceSingleTileKernelINS2_10policy_hubIiyN4cuda3std3__44plusIiEEE10Policy1000EPiSC_iS9_iiNS7_10__identityEEEvT0_T1_T2_T3_T4_T6_E12temp_storage+12];
	selp.b32 	%r564, %r563, 0, %p81;
	add.s32 	%r565, %r564, %r686;
	setp.gt.s32 	%p82, %r120, 64;
	ld.shared.u32 	%r566, [_ZZN3cub18CUB_300001_SM_10006detail6reduce28DeviceReduceSingleTileKernelINS2_10policy_hubIiyN4cuda3std3__44plusIiEEE10Policy1000EPiSC_iS9_iiNS7_10__identityEEEvT0_T1_T2_T3_T4_T6_E12temp_storage+16];
	selp.b32 	%r567, %r566, 0, %p82;
	add.s32 	%r568, %r565, %r567;
	setp.gt.s32 	%p83, %r120, 96;
	ld.shared.u32 	%r569, [_ZZN3cub18CUB_300001_SM_10006detail6reduce28DeviceReduceSingleTileKernelINS2_10policy_hubIiyN4cuda3std3__44plusIiEEE10Policy1000EPiSC_iS9_iiNS7_10__identityEEEvT0_T1_T2_T3_T4_T6_E12temp_storage+20];
	selp.b32 	%r570, %r569, 0, %p83;
	add.s32 	%r571, %r568, %r570;
	setp.gt.s32 	%p84, %r120, 128;
	ld.shared.u32 	%r572, [_ZZN3cub18CUB_300001_SM_10006detail6reduce28DeviceReduceSingleTileKernelINS2_10policy_hubIiyN4cuda3std3__44plusIiEEE10Policy1000EPiSC_iS9_iiNS7_10__identityEEEvT0_T1_T2_T3_T4_T6_E12temp_storage+24];
	selp.b32 	%r573, %r572, 0, %p84;
	add.s32 	%r574, %r571, %r573;
	setp.gt.s32 	%p85, %r120, 160;
	ld.shared.u32 	%r575, [_ZZN3cub18CUB_300001_SM_10006detail6reduce28DeviceReduceSingleTileKernelINS2_10policy_hubIiyN4cuda3std3__44plusIiEEE10Policy1000EPiSC_iS9_iiNS7_10__identityEEEvT0_T1_T2_T3_T4_T6_E12temp_storage+28];
	selp.b32 	%r576, %r575, 0, %p85;
	add.s32 	%r577, %r574, %r576;
	setp.gt.s32 	%p86, %r120, 192;
	ld.shared.u32 	%r578, [_ZZN3cub18CUB_300001_SM_10006detail6reduce28DeviceReduceSingleTileKernelINS2_10policy_hubIiyN4cuda3std3__44plusIiEEE10Policy1000EPiSC_iS9_iiNS7_10__identityEEEvT0_T1_T2_T3_T4_T6_E12temp_storage+32];
	selp.b32 	%r579, %r578, 0, %p86;
	add.s32 	%r580, %r577, %r579;
	setp.gt.s32 	%p87, %r120, 224;
	ld.shared.u32 	%r581, [_ZZN3cub18CUB_300001_SM_10006detail6reduce28DeviceReduceSingleTileKernelINS2_10policy_hubIiyN4cuda3std3__44plusIiEEE10Policy1000EPiSC_iS9_iiNS7_10__identityEEEvT0_T1_T2_T3_T4_T6_E12temp_storage+36];
	selp.b32 	%r582, %r581, 0, %p87;
	add.s32 	%r686, %r580, %r582;
	bra.uni 	$L__BB10_72;
$L__BB10_22:
	mov.u32 	%r26, %tid.x;
	shl.b32 	%r377, %r26, 2;
	mul.wide.u32 	%rd86, %r377, 4;
	add.s64 	%rd76, %rd16, %rd86;
	// begin inline asm
	ld.global.nc.v2.u64 {%rd74, %rd75}, [%rd76];
	// end inline asm
	mov.b64 	{%r378, %r379}, %rd75;
	mov.b64 	{%r380, %r381}, %rd74;
	add.s64 	%rd79, %rd76, 4096;
	// begin inline asm
	ld.global.nc.v2.u64 {%rd77, %rd78}, [%rd79];
	// end inline asm
	mov.b64 	{%r382, %r383}, %rd78;
	mov.b64 	{%r384, %r385}, %rd77;
	add.s64 	%rd82, %rd76, 8192;
	// begin inline asm
	ld.global.nc.v2.u64 {%rd80, %rd81}, [%rd82];
	// end inline asm
	mov.b64 	{%r386, %r387}, %rd81;
	mov.b64 	{%r388, %r389}, %rd80;
	add.s64 	%rd85, %rd76, 12288;
	// begin inline asm
	ld.global.nc.v2.u64 {%rd83, %rd84}, [%rd85];
	// end inline asm
	mov.b64 	{%r390, %r391}, %rd84;
	mov.b64 	{%r392, %r393}, %rd83;
	add.s32 	%r394, %r381, %r380;
	add.s32 	%r395, %r378, %r394;
	add.s32 	%r396, %r379, %r395;
	add.s32 	%r397, %r384, %r396;
	add.s32 	%r398, %r385, %r397;
	add.s32 	%r399, %r382, %r398;
	add.s32 	%r400, %r383, %r399;
	add.s32 	%r401, %r388, %r400;
	add.s32 	%r402, %r389, %r401;
	add.s32 	%r403, %r386, %r402;
	add.s32 	%r404, %r387, %r403;
	add.s32 	%r405, %r392, %r404;
	add.s32 	%r406, %r393, %r405;
	add.s32 	%r407, %r390, %r406;
	add.s32 	%r659, %r391, %r407;
	setp.lt.u32 	%p50, %r120, 8192;
	mov.b32 	%r648, 4096;
	@%p50 bra 	$L__BB10_26;
	add.s32 	%r28, %r120, -4096;
	mov.b32 	%r648, 4096;
$L__BB10_24:
	mul.wide.s32 	%rd99, %r648, 4;
	add.s64 	%rd89, %rd76, %rd99;
	// begin inline asm
	ld.global.nc.v2.u64 {%rd87, %rd88}, [%rd89];
	// end inline asm
	mov.b64 	{%r409, %r410}, %rd88;
	mov.b64 	{%r411, %r412}, %rd87;
	add.s64 	%rd92, %rd89, 4096;
	// begin inline asm
	ld.global.nc.v2.u64 {%rd90, %rd91}, [%rd92];
	// end inline asm
	mov.b64 	{%r413, %r414}, %rd91;
	mov.b64 	{%r415, %r416}, %rd90;
	add.s64 	%rd95, %rd89, 8192;
	// begin inline asm
	ld.global.nc.v2.u64 {%rd93, %rd94}, [%rd95];
	// end inline asm
	mov.b64 	{%r417, %r418}, %rd94;
	mov.b64 	{%r419, %r420}, %rd93;
	add.s64 	%rd98, %rd89, 12288;
	// begin inline asm
	ld.global.nc.v2.u64 {%rd96, %rd97}, [%rd98];
	// end inline asm
	mov.b64 	{%r421, %r422}, %rd97;
	mov.b64 	{%r423, %r424}, %rd96;
	add.s32 	%r425, %r411, %r659;
	add.s32 	%r426, %r412, %r425;
	add.s32 	%r427, %r409, %r426;
	add.s32 	%r428, %r410, %r427;
	add.s32 	%r429, %r415, %r428;
	add.s32 	%r430, %r416, %r429;
	add.s32 	%r431, %r413, %r430;
	add.s32 	%r432, %r414, %r431;
	add.s32 	%r433, %r419, %r432;
	add.s32 	%r434, %r420, %r433;
	add.s32 	%r435, %r417, %r434;
	add.s32 	%r436, %r418, %r435;
	add.s32 	%r437, %r423, %r436;
	add.s32 	%r438, %r424, %r437;
	add.s32 	%r439, %r421, %r438;
	add.s32 	%r659, %r422, %r439;
	sub.s32 	%r440, %r120, %r648;
	setp.lt.s32 	%p51, %r440, 4096;
	@%p51 bra 	$L__BB10_34;
	add.s32 	%r648, %r648, 4096;
	setp.le.s32 	%p52, %r648, %r28;
	@%p52 bra 	$L__BB10_24;
$L__BB10_26:
	setp.le.s32 	%p53, %r120, %r648;
	@%p53 bra 	$L__BB10_34;
	sub.s32 	%r35, %r120, %r648;
	setp.ge.s32 	%p54, %r26, %r35;
	@%p54 bra 	$L__BB10_34;
	not.b32 	%r442, %r26;
	add.s32 	%r443, %r120, %r442;
	sub.s32 	%r36, %r443, %r648;
	and.b32  	%r444, %r36, 768;
	setp.eq.s32 	%p55, %r444, 768;
	mov.u32 	%r653, %r26;
	@%p55 bra 	$L__BB10_31;
	add.s32 	%r650, %r26, %r648;
	shr.u32 	%r445, %r36, 8;
	add.s32 	%r446, %r445, 1;
	and.b32  	%r447, %r446, 3;
	neg.s32 	%r649, %r447;
	mov.u32 	%r653, %r26;
$L__BB10_30:
	.pragma "nounroll";
	mul.wide.u32 	%rd101, %r650, 4;
	add.s64 	%rd100, %rd16, %rd101;
	// begin inline asm
	ld.global.nc.u32 %r448, [%rd100];
	// end inline asm
	add.s32 	%r659, %r448, %r659;
	add.s32 	%r653, %r653, 256;
	add.s32 	%r650, %r650, 256;
	add.s32 	%r649, %r649, 1;
	setp.ne.s32 	%p56, %r649, 0;
	@%p56 bra 	$L__BB10_30;
$L__BB10_31:
	setp.lt.u32 	%p57, %r36, 768;
	@%p57 bra 	$L__BB10_34;
	cvt.u64.u32 	%rd102, %r653;
	cvt.u64.u32 	%rd103, %r648;
	add.s64 	%rd104, %rd102, %rd103;
	shl.b64 	%rd105, %rd104, 2;
	add.s64 	%rd106, %rd105, %rd16;
	add.s64 	%rd122, %rd106, 2048;
	add.s32 	%r656, %r653, %r648;
$L__BB10_33:
	mul.wide.u32 	%rd111, %r656, 4;
	add.s64 	%rd107, %rd16, %rd111;
	// begin inline asm
	ld.global.nc.u32 %r449, [%rd107];
	// end inline asm
	add.s32 	%r453, %r449, %r659;
	add.s64 	%rd108, %rd122, -1024;
	// begin inline asm
	ld.global.nc.u32 %r450, [%rd108];
	// end inline asm
	add.s32 	%r454, %r450, %r453;
	// begin inline asm
	ld.global.nc.u32 %r451, [%rd122];
	// end inline asm
	add.s32 	%r455, %r451, %r454;
	add.s64 	%rd110, %rd122, 1024;
	// begin inline asm
	ld.global.nc.u32 %r452, [%rd110];
	// end inline asm
	add.s32 	%r659, %r452, %r455;
	add.s32 	%r653, %r653, 1024;
	add.s64 	%rd122, %rd122, 4096;
	add.s32 	%r656, %r656, 1024;
	setp.lt.s32 	%p58, %r653, %r35;
	@%p58 bra 	$L__BB10_33;
$L__BB10_34:
	// begin inline asm
	mov.u32 %r456, %laneid;
	// end inline asm
	mov.b32 	%r459, 1;
	mov.b32 	%r480, 31;
	mov.b32 	%r481, -1;
	// begin inline asm
	shfl.sync.down.b32 %r457, %r659, %r459, %r480, %r481;
	// end inline asm
	setp.gt.s32 	%p59, %r456, 30;
	selp.b32 	%r482, 0, %r457, %p59;
	add.s32 	%r463, %r482, %r659;
	mov.b32 	%r464, 2;
	// begin inline asm
	shfl.sync.down.b32 %r462, %r463, %r464, %r480, %r481;
	// end inline asm
	setp.gt.s32 	%p60, %r456, 29;
	selp.b32 	%r483, 0, %r462, %p60;
	add.s32 	%r468, %r463, %r483;
	mov.b32 	%r469, 4;
	// begin inline asm
	shfl.sync.down.b32 %r467, %r468, %r469, %r480, %r481;
	// end inline asm
	setp.gt.s32 	%p61, %r456, 27;
	selp.b32 	%r484, 0, %r467, %p61;
	add.s32 	%r473, %r468, %r484;
	mov.b32 	%r474, 8;
	// begin inline asm
	shfl.sync.down.b32 %r472, %r473, %r474, %r480, %r481;
	// end inline asm
	setp.gt.s32 	%p62, %r456, 23;
	selp.b32 	%r485, 0, %r472, %p62;
	add.s32 	%r478, %r473, %r485;
	mov.b32 	%r479, 16;
	// begin inline asm
	shfl.sync.down.b32 %r477, %r478, %r479, %r480, %r481;
	// end inline asm
	setp.gt.s32 	%p63, %r456, 15;
	selp.b32 	%r486, 0, %r477, %p63;
	add.s32 	%r686, %r478, %r486;
	setp.ne.s32 	%p64, %r456, 0;
	@%p64 bra 	$L__BB10_36;
	shr.u32 	%r487, %r26, 3;
	and.b32  	%r488, %r487, 124;
	mov.u32 	%r489, _ZZN3cub18CUB_300001_SM_10006detail6reduce28DeviceReduceSingleTileKernelINS2_10policy_hubIiyN4cuda3std3__44plusIiEEE10Policy1000EPiSC_iS9_iiNS7_10__identityEEEvT0_T1_T2_T3_T4_T6_E12temp_storage;
	add.s32 	%r490, %r489, %r488;
	st.shared.u32 	[%r490+8], %r686;
$L__BB10_36:
	bar.sync 	0;
	setp.ne.s32 	%p65, %r26, 0;
	@%p65 bra 	$L__BB10_72;
	ld.shared.u32 	%r491, [_ZZN3cub18CUB_300001_SM_10006detail6reduce28DeviceReduceSingleTileKernelINS2_10policy_hubIiyN4cuda3std3__44plusIiEEE10Policy1000EPiSC_iS9_iiNS7_10__identityEEEvT0_T1_T2_T3_T4_T6_E12temp_storage+12];
	add.s32 	%r492, %r491, %r686;
	ld.shared.u32 	%r493, [_ZZN3cub18CUB_300001_SM_10006detail6reduce28DeviceReduceSingleTileKernelINS2_10policy_hubIiyN4cuda3std3__44plusIiEEE10Policy1000EPiSC_iS9_iiNS7_10__identityEEEvT0_T1_T2_T3_T4_T6_E12temp_storage+16];
	add.s32 	%r494, %r492, %r493;
	ld.shared.u32 	%r495, [_ZZN3cub18CUB_300001_SM_10006detail6reduce28DeviceReduceSingleTileKernelINS2_10policy_hubIiyN4cuda3std3__44plusIiEEE10Policy1000EPiSC_iS9_iiNS7_10__identityEEEvT0_T1_T2_T3_T4_T6_E12temp_storage+20];
	add.s32 	%r496, %r494, %r495;
	ld.shared.u32 	%r497, [_ZZN3cub18CUB_300001_SM_10006detail6reduce28DeviceReduceSingleTileKernelINS2_10policy_hubIiyN4cuda3std3__44plusIiEEE10Policy1000EPiSC_iS9_iiNS7_10__identityEEEvT0_T1_T2_T3_T4_T6_E12temp_storage+24];
	add.s32 	%r498, %r496, %r497;
	ld.shared.u32 	%r499, [_ZZN3cub18CUB_300001_SM_10006detail6reduce28DeviceReduceSingleTileKernelINS2_10policy_hubIiyN4cuda3std3__44plusIiEEE10Policy1000EPiSC_iS9_iiNS7_10__identityEEEvT0_T1_T2_T3_T4_T6_E12temp_storage+28];
	add.s32 	%r500, %r498, %r499;
	ld.shared.u32 	%r501, [_ZZN3cub18CUB_300001_SM_10006detail6reduce28DeviceReduceSingleTileKernelINS2_10policy_hubIiyN4cuda3std3__44plusIiEEE10Policy1000EPiSC_iS9_iiNS7_10__identityEEEvT0_T1_T2_T3_T4_T6_E12temp_storage+32];
	add.s32 	%r502, %r500, %r501;
	ld.shared.u32 	%r503, [_ZZN3cub18CUB_300001_SM_10006detail6reduce28DeviceReduceSingleTileKernelINS2_10policy_hubIiyN4cuda3std3__44plusIiEEE10Policy1000EPiSC_iS9_iiNS7_10__identityEEEvT0_T1_T2_T3_T4_T6_E12temp_storage+36];
	add.s32 	%r686, %r502, %r503;
	bra.uni 	$L__BB10_72;
$L__BB10_38:
	setp.gt.s32 	%p3, %r120, 4095;
	@%p3 bra 	$L__BB10_56;
	mov.u32 	%r60, %tid.x;
	setp.ge.s32 	%p20, %r60, %r120;
	mov.b32 	%r670, 0;
	mov.u32 	%r665, %r60;
	@%p20 bra 	$L__BB10_41;
	mul.wide.u32 	%rd66, %r60, 4;
	add.s64 	%rd65, %rd16, %rd66;
	// begin inline asm
	ld.global.nc.u32 %r670, [%rd65];
	// end inline asm
	add.s32 	%r665, %r60, 256;
$L__BB10_41:
	setp.ge.s32 	%p21, %r665, %r120;
	@%p21 bra 	$L__BB10_47;
	not.b32 	%r252, %r665;
	add.s32 	%r65, %r120, %r252;
	and.b32  	%r253, %r65, 768;
	setp.eq.s32 	%p22, %r253, 768;
	@%p22 bra 	$L__BB10_45;
	mul.wide.u32 	%rd67, %r665, 4;
	add.s64 	%rd123, %rd16, %rd67;
	shr.u32 	%r254, %r65, 8;
	add.s32 	%r255, %r254, 1;
	and.b32  	%r256, %r255, 3;
	neg.s32 	%r662, %r256;
$L__BB10_44:
	.pragma "nounroll";
	// begin inline asm
	ld.global.nc.u32 %r257, [%rd123];
	// end inline asm
	add.s32 	%r670, %r257, %r670;
	add.s32 	%r665, %r665, 256;
	add.s64 	%rd123, %rd123, 1024;
	add.s32 	%r662, %r662, 1;
	setp.ne.s32 	%p23, %r662, 0;
	@%p23 bra 	$L__BB10_44;
$L__BB10_45:
	setp.lt.u32 	%p24, %r65, 768;
	@%p24 bra 	$L__BB10_47;
$L__BB10_46:
	mul.wide.s32 	%rd73, %r665, 4;
	add.s64 	%rd69, %rd16, %rd73;
	// begin inline asm
	ld.global.nc.u32 %r258, [%rd69];
	// end inline asm
	add.s32 	%r262, %r258, %r670;
	add.s64 	%rd70, %rd69, 1024;
	// begin inline asm
	ld.global.nc.u32 %r259, [%rd70];
	// end inline asm
	add.s32 	%r263, %r259, %r262;
	add.s64 	%rd71, %rd69, 2048;
	// begin inline asm
	ld.global.nc.u32 %r260, [%rd71];
	// end inline asm
	add.s32 	%r264, %r260, %r263;
	add.s64 	%rd72, %rd69, 3072;
	// begin inline asm
	ld.global.nc.u32 %r261, [%rd72];
	// end inline asm
	add.s32 	%r670, %r261, %r264;
	add.s32 	%r665, %r665, 1024;
	setp.lt.s32 	%p25, %r665, %r120;
	@%p25 bra 	$L__BB10_46;
$L__BB10_47:
	setp.lt.s32 	%p26, %r120, 256;
	@%p26 bra 	$L__BB10_52;
	// begin inline asm
	mov.u32 %r328, %laneid;
	// end inline asm
	mov.b32 	%r331, 1;
	mov.b32 	%r352, 31;
	mov.b32 	%r353, -1;
	// begin inline asm
	shfl.sync.down.b32 %r329, %r670, %r331, %r352, %r353;
	// end inline asm
	setp.gt.s32 	%p42, %r328, 30;
	selp.b32 	%r354, 0, %r329, %p42;
	add.s32 	%r335, %r354, %r670;
	mov.b32 	%r336, 2;
	// begin inline asm
	shfl.sync.down.b32 %r334, %r335, %r336, %r352, %r353;
	// end inline asm
	setp.gt.s32 	%p43, %r328, 29;
	selp.b32 	%r355, 0, %r334, %p43;
	add.s32 	%r340, %r335, %r355;
	mov.b32 	%r341, 4;
	// begin inline asm
	shfl.sync.down.b32 %r339, %r340, %r341, %r352, %r353;
	// end inline asm
	setp.gt.s32 	%p44, %r328, 27;
	selp.b32 	%r356, 0, %r339, %p44;
	add.s32 	%r345, %r340, %r356;
	mov.b32 	%r346, 8;
	// begin inline asm
	shfl.sync.down.b32 %r344, %r345, %r346, %r352, %r353;
	// end inline asm
	setp.gt.s32 	%p45, %r328, 23;
	selp.b32 	%r357, 0, %r344, %p45;
	add.s32 	%r350, %r345, %r357;
	mov.b32 	%r351, 16;
	// begin inline asm
	shfl.sync.down.b32 %r349, %r350, %r351, %r352, %r353;
	// end inline asm
	setp.gt.s32 	%p46, %r328, 15;
	selp.b32 	%r358, 0, %r349, %p46;
	add.s32 	%r686, %r350, %r358;
	setp.ne.s32 	%p47, %r328, 0;
	@%p47 bra 	$L__BB10_50;
	shr.u32 	%r359, %r60, 3;
	and.b32  	%r360, %r359, 124;
	mov.u32 	%r361, _ZZN3cub18CUB_300001_SM_10006detail6reduce28DeviceReduceSingleTileKernelINS2_10policy_hubIiyN4cuda3std3__44plusIiEEE10Policy1000EPiSC_iS9_iiNS7_10__identityEEEvT0_T1_T2_T3_T4_T6_E12temp_storage;
	add.s32 	%r362, %r361, %r360;
	st.shared.u32 	[%r362+8], %r686;
$L__BB10_50:
	bar.sync 	0;
	setp.ne.s32 	%p48, %r60, 0;
	@%p48 bra 	$L__BB10_72;
	ld.shared.u32 	%r363, [_ZZN3cub18CUB_300001_SM_10006detail6reduce28DeviceReduceSingleTileKernelINS2_10policy_hubIiyN4cuda3std3__44plusIiEEE10Policy1000EPiSC_iS9_iiNS7_10__identityEEEvT0_T1_T2_T3_T4_T6_E12temp_storage+12];
	add.s32 	%r364, %r363, %r686;
	ld.shared.u32 	%r365, [_ZZN3cub18CUB_300001_SM_10006detail6reduce28DeviceReduceSingleTileKernelINS2_10policy_hubIiyN4cuda3std3__44plusIiEEE10Policy1000EPiSC_iS9_iiNS7_10__identityEEEvT0_T1_T2_T3_T4_T6_E12temp_storage+16];
	add.s32 	%r366, %r364, %r365;
	ld.shared.u32 	%r367, [_ZZN3cub18CUB_300001_SM_10006detail6reduce28DeviceReduceSingleTileKernelINS2_10policy_hubIiyN4cuda3std3__44plusIiEEE10Policy1000EPiSC_iS9_iiNS7_10__identityEEEvT0_T1_T2_T3_T4_T6_E12temp_storage+20];
	add.s32 	%r368, %r366, %r367;
	ld.shared.u32 	%r369, [_ZZN3cub18CUB_300001_SM_10006detail6reduce28DeviceReduceSingleTileKernelINS2_10policy_hubIiyN4cuda3std3__44plusIiEEE10Policy1000EPiSC_iS9_iiNS7_10__identityEEEvT0_T1_T2_T3_T4_T6_E12temp_storage+24];
	add.s32 	%r370, %r368, %r369;
	ld.shared.u32 	%r371, [_ZZN3cub18CUB_300001_SM_10006detail6reduce28DeviceReduceSingleTileKernelINS2_10policy_hubIiyN4cuda3std3__44plusIiEEE10Policy1000EPiSC_iS9_iiNS7_10__identityEEEvT0_T1_T2_T3_T4_T6_E12temp_storage+28];
	add.s32 	%r372, %r370, %r371;
	ld.shared.u32 	%r373, [_ZZN3cub18CUB_300001_SM_10006detail6reduce28DeviceReduceSingleTileKernelINS2_10policy_hubIiyN4cuda3std3__44plusIiEEE10Policy1000EPiSC_iS9_iiNS7_10__identityEEEvT0_T1_T2_T3_T4_T6_E12temp_storage+32];
	add.s32 	%r374, %r372, %r373;
	ld.shared.u32 	%r375, [_ZZN3cub18CUB_300001_SM_10006detail6reduce28DeviceReduceSingleTileKernelINS2_10policy_hubIiyN4cuda3std3__44plusIiEEE10Policy1000EPiSC_iS9_iiNS7_10__identityEEEvT0_T1_T2_T3_T4_T6_E12temp_storage+36];
	add.s32 	%r686, %r374, %r375;
	bra.uni 	$L__BB10_72;
$L__BB10_52:
	// begin inline asm
	mov.u32 %r265, %laneid;
	// end inline asm
	and.b32  	%r291, %r60, 992;
	add.s32 	%r292, %r291, 32;
	setp.gt.s32 	%p27, %r292, %r120;
	not.b32 	%r293, %r291;
	add.s32 	%r294, %r120, %r293;
	selp.b32 	%r289, %r294, 31, %p27;
	mov.b32 	%r268, 1;
	mov.b32 	%r290, -1;
	// begin inline asm
	shfl.sync.down.b32 %r266, %r670, %r268, %r289, %r290;
	// end inline asm
	setp.lt.s32 	%p28, %r265, %r289;
	selp.b32 	%r295, %r266, 0, %p28;
	add.s32 	%r272, %r295, %r670;
	mov.b32 	%r273, 2;
	// begin inline asm
	shfl.sync.down.b32 %r271, %r272, %r273, %r289, %r290;
	// end inline asm
	add.s32 	%r296, %r265, 2;
	setp.gt.s32 	%p29, %r296, %r289;
	selp.b32 	%r297, 0, %r271, %p29;
	add.s32 	%r277, %r272, %r297;
	mov.b32 	%r278, 4;
	// begin inline asm
	shfl.sync.down.b32 %r276, %r277, %r278, %r289, %r290;
	// end inline asm
	add.s32 	%r298, %r265, 4;
	setp.gt.s32 	%p30, %r298, %r289;
	selp.b32 	%r299, 0, %r276, %p30;
	add.s32 	%r282, %r277, %r299;
	mov.b32 	%r283, 8;
	// begin inline asm
	shfl.sync.down.b32 %r281, %r282, %r283, %r289, %r290;
	// end inline asm
	add.s32 	%r300, %r265, 8;
	setp.gt.s32 	%p31, %r300, %r289;
	selp.b32 	%r301, 0, %r281, %p31;
	add.s32 	%r287, %r282, %r301;
	mov.b32 	%r288, 16;
	// begin inline asm
	shfl.sync.down.b32 %r286, %r287, %r288, %r289, %r290;
	// end inline asm
	add.s32 	%r302, %r265, 16;
	setp.gt.s32 	%p32, %r302, %r289;
	selp.b32 	%r303, 0, %r286, %p32;
	add.s32 	%r686, %r287, %r303;
	setp.ne.s32 	%p33, %r265, 0;
	@%p33 bra 	$L__BB10_54;
	shr.u32 	%r304, %r60, 3;
	and.b32  	%r305, %r304, 124;
	mov.u32 	%r306, _ZZN3cub18CUB_300001_SM_10006detail6reduce28DeviceReduceSingleTileKernelINS2_10policy_hubIiyN4cuda3std3__44plusIiEEE10Policy1000EPiSC_iS9_iiNS7_10__identityEEEvT0_T1_T2_T3_T4_T6_E12temp_storage;
	add.s32 	%r307, %r306, %r305;
	st.shared.u32 	[%r307+8], %r686;
$L__BB10_54:
	bar.sync 	0;
	setp.ne.s32 	%p34, %r60, 0;
	@%p34 bra 	$L__BB10_72;
	setp.gt.s32 	%p35, %r120, 32;
	ld.shared.u32 	%r308, [_ZZN3cub18CUB_300001_SM_10006detail6reduce28DeviceReduceSingleTileKernelINS2_10policy_hubIiyN4cuda3std3__44plusIiEEE10Policy1000EPiSC_iS9_iiNS7_10__identityEEEvT0_T1_T2_T3_T4_T6_E12temp_storage+12];
	selp.b32 	%r309, %r308, 0, %p35;
	add.s32 	%r310, %r309, %r686;
	setp.gt.s32 	%p36, %r120, 64;
	ld.shared.u32 	%r311, [_ZZN3cub18CUB_300001_SM_10006detail6reduce28DeviceReduceSingleTileKernelINS2_10policy_hubIiyN4cuda3std3__44plusIiEEE10Policy1000EPiSC_iS9_iiNS7_10__identityEEEvT0_T1_T2_T3_T4_T6_E12temp_storage+16];
	selp.b32 	%r312, %r311, 0, %p36;
	add.s32 	%r313, %r310, %r312;
	setp.gt.s32 	%p37, %r120, 96;
	ld.shared.u32 	%r314, [_ZZN3cub18CUB_300001_SM_10006detail6reduce28DeviceReduceSingleTileKernelINS2_10policy_hubIiyN4cuda3std3__44plusIiEEE10Policy1000EPiSC_iS9_iiNS7_10__identityEEEvT0_T1_T2_T3_T4_T6_E12temp_storage+20];
	selp.b32 	%r315, %r314, 0, %p37;
	add.s32 	%r316, %r313, %r315;
	setp.gt.s32 	%p38, %r120, 128;
	ld.shared.u32 	%r317, [_ZZN3cub18CUB_300001_SM_10006detail6reduce28DeviceReduceSingleTileKernelINS2_10policy_hubIiyN4cuda3std3__44plusIiEEE10Policy1000EPiSC_iS9_iiNS7_10__identityEEEvT0_T1_T2_T3_T4_T6_E12temp_storage+24];
	selp.b32 	%r318, %r317, 0, %p38;
	add.s32 	%r319, %r316, %r318;
	setp.gt.s32 	%p39, %r120, 160;
	ld.shared.u32 	%r320, [_ZZN3cub18CUB_300001_SM_10006detail6reduce28DeviceReduceSingleTileKernelINS2_10policy_hubIiyN4cuda3std3__44plusIiEEE10Policy1000EPiSC_iS9_iiNS7_10__identityEEEvT0_T1_T2_T3_T4_T6_E12temp_storage+28];
	selp.b32 	%r321, %r320, 0, %p39;
	add.s32 	%r322, %r319, %r321;
	setp.gt.s32 	%p40, %r120, 192;
	ld.shared.u32 	%r323, [_ZZN3cub18CUB_300001_SM_10006detail6reduce28DeviceReduceSingleTileKernelINS2_10policy_hubIiyN4cuda3std3__44plusIiEEE10Policy1000EPiSC_iS9_iiNS7_10__identityEEEvT0_T1_T2_T3_T4_T6_E12temp_storage+32];
	selp.b32 	%r324, %r323, 0, %p40;
	add.s32 	%r325, %r322, %r324;
	setp.gt.s32 	%p41, %r120, 224;
	ld.shared.u32 	%r326, [_ZZN3cub18CUB_300001_SM_10006detail6reduce28DeviceReduceSingleTileKernelINS2_10policy_hubIiyN4cuda3std3__44plusIiEEE10Policy1000EPiSC_iS9_iiNS7_10__identityEEEvT0_T1_T2_T3_T4_T6_E12temp_storage+36];
	selp.b32 	%r327, %r326, 0, %p41;
	add.s32 	%r686, %r325, %r327;
	bra.uni 	$L__BB10_72;
$L__BB10_56:
	mov.u32 	%r85, %tid.x;
	mul.wide.u32 	%rd35, %r85, 4;
	add.s64 	%rd19, %rd16, %rd35;
	// begin inline asm
	ld.global.nc.u32 %r122, [%rd19];
	// end inline asm
	add.s64 	%rd20, %rd19, 1024;
	// begin inline asm
	ld.global.nc.u32 %r123, [%rd20];
	// end inline asm
	add.s64 	%rd21, %rd19, 2048;
	// begin inline asm
	ld.global.nc.u32 %r124, [%rd21];
	// end inline asm
	add.s64 	%rd22, %rd19, 3072;
	// begin inline asm
	ld.global.nc.u32 %r125, [%rd22];
	// end inline asm
	add.s64 	%rd23, %rd19, 4096;
	// begin inline asm
	ld.global.nc.u32 %r126, [%rd23];
	// end inline asm
	add.s64 	%rd24, %rd19, 5120;
	// begin inline asm
	ld.global.nc.u32 %r127, [%rd24];
	// end inline asm
	add.s64 	%rd25, %rd19, 6144;
	// begin inline asm
	ld.global.nc.u32 %r128, [%rd25];
	// end inline asm
	add.s64 	%rd26, %rd19, 7168;
	// begin inline asm
	ld.global.nc.u32 %r129, [%rd26];
	// end inline asm
	add.s64 	%rd27, %rd19, 8192;
	// begin inline asm
	ld.global.nc.u32 %r130, [%rd27];
	// end inline asm
	add.s64 	%rd28, %rd19, 9216;
	// begin inline asm
	ld.global.nc.u32 %r131, [%rd28];
	// end inline asm
	add.s64 	%rd29, %rd19, 10240;
	// begin inline asm
	ld.global.nc.u32 %r132, [%rd29];
	// end inline asm
	add.s64 	%rd30, %rd19, 11264;
	// begin inline asm
	ld.global.nc.u32 %r133, [%rd30];
	// end inline asm
	add.s64 	%rd31, %rd19, 12288;
	// begin inline asm
	ld.global.nc.u32 %r134, [%rd31];
	// end inline asm
	add.s64 	%rd32, %rd19, 13312;
	// begin inline asm
	ld.global.nc.u32 %r135, [%rd32];
	// end inline asm
	add.s64 	%rd33, %rd19, 14336;
	// begin inline asm
	ld.global.nc.u32 %r136, [%rd33];
	// end inline asm
	add.s64 	%rd34, %rd19, 15360;
	// begin inline asm
	ld.global.nc.u32 %r137, [%rd34];
	// end inline asm
	add.s32 	%r139, %r123, %r122;
	add.s32 	%r140, %r124, %r139;
	add.s32 	%r141, %r125, %r140;
	add.s32 	%r142, %r126, %r141;
	add.s32 	%r143, %r127, %r142;
	add.s32 	%r144, %r128, %r143;
	add.s32 	%r145, %r129, %r144;
	add.s32 	%r146, %r130, %r145;
	add.s32 	%r147, %r131, %r146;
	add.s32 	%r148, %r132, %r147;
	add.s32 	%r149, %r133, %r148;
	add.s32 	%r150, %r134, %r149;
	add.s32 	%r151, %r135, %r150;
	add.s32 	%r152, %r136, %r151;
	add.s32 	%r685, %r137, %r152;
	setp.lt.u32 	%p4, %r120, 8192;
	mov.b32 	%r674, 4096;
	@%p4 bra 	$L__BB10_60;
	add.s32 	%r87, %r120, -4096;
	mov.b32 	%r674, 4096;
$L__BB10_58:
	mul.wide.s32 	%rd52, %r674, 4;
	add.s64 	%rd36, %rd19, %rd52;
	// begin inline asm
	ld.global.nc.u32 %r154, [%rd36];
	// end inline asm
	add.s64 	%rd37, %rd36, 1024;
	// begin inline asm
	ld.global.nc.u32 %r155, [%rd37];
	// end inline asm
	add.s64 	%rd38, %rd36, 2048;
	// begin inline asm
	ld.global.nc.u32 %r156, [%rd38];
	// end inline asm
	add.s64 	%rd39, %rd36, 3072;
	// begin inline asm
	ld.global.nc.u32 %r157, [%rd39];
	// end inline asm
	add.s64 	%rd40, %rd36, 4096;
	// begin inline asm
	ld.global.nc.u32 %r158, [%rd40];
	// end inline asm
	add.s64 	%rd41, %rd36, 5120;
	// begin inline asm
	ld.global.nc.u32 %r159, [%rd41];
	// end inline asm
	add.s64 	%rd42, %rd36, 6144;
	// begin inline asm
	ld.global.nc.u32 %r160, [%rd42];
	// end inline asm
	add.s64 	%rd43, %rd36, 7168;
	// begin inline asm
	ld.global.nc.u32 %r161, [%rd43];
	// end inline asm
	add.s64 	%rd44, %rd36, 8192;
	// begin inline asm
	ld.global.nc.u32 %r162, [%rd44];
	// end inline asm
	add.s64 	%rd45, %rd36, 9216;
	// begin inline asm
	ld.global.nc.u32 %r163, [%rd45];
	// end inline asm
	add.s64 	%rd46, %rd36, 10240;
	// begin inline asm
	ld.global.nc.u32 %r164, [%rd46];
	// end inline asm
	add.s64 	%rd47, %rd36, 11264;
	// begin inline asm
	ld.global.nc.u32 %r165, [%rd47];
	// end inline asm
	add.s64 	%rd48, %rd36, 12288;
	// begin inline asm
	ld.global.nc.u32 %r166, [%rd48];
	// end inline asm
	add.s64 	%rd49, %rd36, 13312;
	// begin inline asm
	ld.global.nc.u32 %r167, [%rd49];
	// end inline asm
	add.s64 	%rd50, %rd36, 14336;
	// begin inline asm
	ld.global.nc.u32 %r168, [%rd50];
	// end inline asm
	add.s64 	%rd51, %rd36, 15360;
	// begin inline asm
	ld.global.nc.u32 %r169, [%rd51];
	// end inline asm
	add.s32 	%r170, %r154, %r685;
	add.s32 	%r171, %r155, %r170;
	add.s32 	%r172, %r156, %r171;
	add.s32 	%r173, %r157, %r172;
	add.s32 	%r174, %r158, %r173;
	add.s32 	%r175, %r159, %r174;
	add.s32 	%r176, %r160, %r175;
	add.s32 	%r177, %r161, %r176;
	add.s32 	%r178, %r162, %r177;
	add.s32 	%r179, %r163, %r178;
	add.s32 	%r180, %r164, %r179;
	add.s32 	%r181, %r165, %r180;
	add.s32 	%r182, %r166, %r181;
	add.s32 	%r183, %r167, %r182;
	add.s32 	%r184, %r168, %r183;
	add.s32 	%r685, %r169, %r184;
	sub.s32 	%r185, %r120, %r674;
	setp.lt.s32 	%p5, %r185, 4096;
	@%p5 bra 	$L__BB10_68;
	add.s32 	%r674, %r674, 4096;
	setp.le.s32 	%p6, %r674, %r87;
	@%p6 bra 	$L__BB10_58;
$L__BB10_60:
	setp.le.s32 	%p7, %r120, %r674;
	@%p7 bra 	$L__BB10_68;
	sub.s32 	%r94, %r120, %r674;
	setp.ge.s32 	%p8, %r85, %r94;
	@%p8 bra 	$L__BB10_68;
	not.b32 	%r187, %r85;
	add.s32 	%r188, %r120, %r187;
	sub.s32 	%r95, %r188, %r674;
	and.b32  	%r189, %r95, 768;
	setp.eq.s32 	%p9, %r189, 768;
	mov.u32 	%r679, %r85;
	@%p9 bra 	$L__BB10_65;
	add.s32 	%r676, %r85, %r674;
	shr.u32 	%r190, %r95, 8;
	add.s32 	%r191, %r190, 1;
	and.b32  	%r192, %r191, 3;
	neg.s32 	%r675, %r192;
	mov.u32 	%r679, %r85;
$L__BB10_64:
	.pragma "nounroll";
	mul.wide.u32 	%rd54, %r676, 4;
	add.s64 	%rd53, %rd16, %rd54;
	// begin inline asm
	ld.global.nc.u32 %r193, [%rd53];
	// end inline asm
	add.s32 	%r685, %r193, %r685;
	add.s32 	%r679, %r679, 256;
	add.s32 	%r676, %r676, 256;
	add.s32 	%r675, %r675, 1;
	setp.ne.s32 	%p10, %r675, 0;
	@%p10 bra 	$L__BB10_64;
$L__BB10_65:
	setp.lt.u32 	%p11, %r95, 768;
	@%p11 bra 	$L__BB10_68;
	cvt.u64.u32 	%rd55, %r679;
	cvt.u64.u32 	%rd56, %r674;
	add.s64 	%rd57, %rd55, %rd56;
	shl.b64 	%rd58, %rd57, 2;
	add.s64 	%rd59, %rd58, %rd16;
	add.s64 	%rd124, %rd59, 2048;
	add.s32 	%r682, %r679, %r674;
$L__BB10_67:
	mul.wide.u32 	%rd64, %r682, 4;
	add.s64 	%rd60, %rd16, %rd64;
	// begin inline asm
	ld.global.nc.u32 %r194, [%rd60];
	// end inline asm
	add.s32 	%r198, %r194, %r685;
	add.s64 	%rd61, %rd124, -1024;
	// begin inline asm
	ld.global.nc.u32 %r195, [%rd61];
	// end inline asm
	add.s32 	%r199, %r195, %r198;
	// begin inline asm
	ld.global.nc.u32 %r196, [%rd124];
	// end inline asm
	add.s32 	%r200, %r196, %r199;
	add.s64 	%rd63, %rd124, 1024;
	// begin inline asm
	ld.global.nc.u32 %r197, [%rd63];
	// end inline asm
	add.s32 	%r685, %r197, %r200;
	add.s32 	%r679, %r679, 1024;
	add.s64 	%rd124, %rd124, 4096;
	add.s32 	%r682, %r682, 1024;
	setp.lt.s32 	%p12, %r679, %r94;
	@%p12 bra 	$L__BB10_67;
$L__BB10_68:
	// begin inline asm
	mov.u32 %r201, %laneid;
	// end inline asm
	mov.b32 	%r204, 1;
	mov.b32 	%r225, 31;
	mov.b32 	%r226, -1;
	// begin inline asm
	shfl.sync.down.b32 %r202, %r685, %r204, %r225, %r226;
	// end inline asm
	setp.gt.s32 	%p13, %r201, 30;
	selp.b32 	%r227, 0, %r202, %p13;
	add.s32 	%r208, %r227, %r685;
	mov.b32 	%r209, 2;
	// begin inline asm
	shfl.sync.down.b32 %r207, %r208, %r209, %r225, %r226;
	// end inline asm
	setp.gt.s32 	%p14, %r201, 29;
	selp.b32 	%r228, 0, %r207, %p14;
	add.s32 	%r213, %r208, %r228;
	mov.b32 	%r214, 4;
	// begin inline asm
	shfl.sync.down.b32 %r212, %r213, %r214, %r225, %r226;
	// end inline asm
	setp.gt.s32 	%p15, %r201, 27;
	selp.b32 	%r229, 0, %r212, %p15;
	add.s32 	%r218, %r213, %r229;
	mov.b32 	%r219, 8;
	// begin inline asm
	shfl.sync.down.b32 %r217, %r218, %r219, %r225, %r226;
	// end inline asm
	setp.gt.s32 	%p16, %r201, 23;
	selp.b32 	%r230, 0, %r217, %p16;
	add.s32 	%r223, %r218, %r230;
	mov.b32 	%r224, 16;
	// begin inline asm
	shfl.sync.down.b32 %r222, %r223, %r224, %r225, %r226;
	// end inline asm
	setp.gt.s32 	%p17, %r201, 15;
	selp.b32 	%r231, 0, %r222, %p17;
	add.s32 	%r686, %r223, %r231;
	setp.ne.s32 	%p18, %r201, 0;
	@%p18 bra 	$L__BB10_70;
	shr.u32 	%r232, %r85, 3;
	and.b32  	%r233, %r232, 124;
	mov.u32 	%r234, _ZZN3cub18CUB_300001_SM_10006detail6reduce28DeviceReduceSingleTileKernelINS2_10policy_hubIiyN4cuda3std3__44plusIiEEE10Policy1000EPiSC_iS9_iiNS7_10__identityEEEvT0_T1_T2_T3_T4_T6_E12temp_storage;
	add.s32 	%r235, %r234, %r233;
	st.shared.u32 	[%r235+8], %r686;
$L__BB10_70:
	bar.sync 	0;
	setp.ne.s32 	%p19, %r85, 0;
	@%p19 bra 	$L__BB10_72;
	ld.shared.u32 	%r236, [_ZZN3cub18CUB_300001_SM_10006detail6reduce28DeviceReduceSingleTileKernelINS2_10policy_hubIiyN4cuda3std3__44plusIiEEE10Policy1000EPiSC_iS9_iiNS7_10__identityEEEvT0_T1_T2_T3_T4_T6_E12temp_storage+12];
	add.s32 	%r237, %r236, %r686;
	ld.shared.u32 	%r238, [_ZZN3cub18CUB_300001_SM_10006detail6reduce28DeviceReduceSingleTileKernelINS2_10policy_hubIiyN4cuda3std3__44plusIiEEE10Policy1000EPiSC_iS9_iiNS7_10__identityEEEvT0_T1_T2_T3_T4_T6_E12temp_storage+16];
	add.s32 	%r239, %r237, %r238;
	ld.shared.u32 	%r240, [_ZZN3cub18CUB_300001_SM_10006detail6reduce28DeviceReduceSingleTileKernelINS2_10policy_hubIiyN4cuda3std3__44plusIiEEE10Policy1000EPiSC_iS9_iiNS7_10__identityEEEvT0_T1_T2_T3_T4_T6_E12temp_storage+20];
	add.s32 	%r241, %r239, %r240;
	ld.shared.u32 	%r242, [_ZZN3cub18CUB_300001_SM_10006detail6reduce28DeviceReduceSingleTileKernelINS2_10policy_hubIiyN4cuda3std3__44plusIiEEE10Policy1000EPiSC_iS9_iiNS7_10__identityEEEvT0_T1_T2_T3_T4_T6_E12temp_storage+24];
	add.s32 	%r243, %r241, %r242;
	ld.shared.u32 	%r244, [_ZZN3cub18CUB_300001_SM_10006detail6reduce28DeviceReduceSingleTileKernelINS2_10policy_hubIiyN4cuda3std3__44plusIiEEE10Policy1000EPiSC_iS9_iiNS7_10__identityEEEvT0_T1_T2_T3_T4_T6_E12temp_storage+28];
	add.s32 	%r245, %r243, %r244;
	ld.shared.u32 	%r246, [_ZZN3cub18CUB_300001_SM_10006detail6reduce28DeviceReduceSingleTileKernelINS2_10policy_hubIiyN4cuda3std3__44plusIiEEE10Policy1000EPiSC_iS9_iiNS7_10__identityEEEvT0_T1_T2_T3_T4_T6_E12temp_storage+32];
	add.s32 	%r247, %r245, %r246;
	ld.shared.u32 	%r248, [_ZZN3cub18CUB_300001_SM_10006detail6reduce28DeviceReduceSingleTileKernelINS2_10policy_hubIiyN4cuda3std3__44plusIiEEE10Policy1000EPiSC_iS9_iiNS7_10__identityEEEvT0_T1_T2_T3_T4_T6_E12temp_storage+36];
	add.s32 	%r686, %r247, %r248;
$L__BB10_72:
	mov.u32 	%r631, %tid.x;
	setp.ne.s32 	%p95, %r631, 0;
	@%p95 bra 	$L__BB10_74;
	add.s32 	%r632, %r686, %r121;
	st.global.u32 	[%rd1], %r632;
$L__BB10_74:
	ret;

}
	// .globl	_ZN3cub18CUB_300001_SM_10006detail4scan20DeviceScanInitKernelINS0_13ScanTileStateIiLb1EEEEEvT_i
.visible .entry _ZN3cub18CUB_300001_SM_10006detail4scan20DeviceScanInitKernelINS0_13ScanTileStateIiLb1EEEEEvT_i(
	.param .align 8 .b8 _ZN3cub18CUB_300001_SM_10006detail4scan20DeviceScanInitKernelINS0_13ScanTileStateIiLb1EEEEEvT_i_param_0[8],
	.param .u32 _ZN3cub18CUB_300001_SM_10006detail4scan20DeviceScanInitKernelINS0_13ScanTileStateIiLb1EEEEEvT_i_param_1
)
{
	.reg .pred 	%p<5>;
	.reg .b32 	%r<10>;
	.reg .b64 	%rd<7>;

	ld.param.u64 	%rd2, [_ZN3cub18CUB_300001_SM_10006detail4scan20DeviceScanInitKernelINS0_13ScanTileStateIiLb1EEEEEvT_i_param_0];
	ld.param.u32 	%r4, [_ZN3cub18CUB_300001_SM_10006detail4scan20DeviceScanInitKernelINS0_13ScanTileStateIiLb1EEEEEvT_i_param_1];
	cvta.to.global.u64 	%rd1, %rd2;
	mov.u32 	%r1, %ctaid.x;
	mov.u32 	%r5, %ntid.x;
	mov.u32 	%r2, %tid.x;
	mad.lo.s32 	%r3, %r1, %r5, %r2;
	setp.ge.s32 	%p1, %r3, %r4;
	@%p1 bra 	$L__BB11_2;
	mul.wide.s32 	%rd3, %r3, 8;
	add.s64 	%rd4, %rd1, %rd3;
	mov.b32 	%r6, 0;
	mov.b32 	%r7, 99;
	st.global.v2.u32 	[%rd4+256], {%r7, %r6};
$L__BB11_2:
	setp.ne.s32 	%p2, %r1, 0;
	setp.gt.u32 	%p3, %r2, 31;
	or.pred  	%p4, %p2, %p3;
	@%p4 bra 	$L__BB11_4;
	mul.wide.u32 	%rd5, %r2, 8;
	add.s64 	%rd6, %rd1, %rd5;
	mov.b32 	%r9, 0;
	st.global.v2.u32 	[%rd6], {%r9, %r9};
$L__BB11_4:
	ret;

}
	// .globl	_ZN3cub18CUB_300001_SM_10006detail4scan16DeviceScanKernelINS2_10policy_hubIiiijN4cuda3std3__44plusIvEEE10Policy1000EN6thrust24THRUST_300001_SM_1000_NS6detail15normal_iteratorINSD_10device_ptrIiEEEESI_NS0_13ScanTileStateIiLb1EEES9_NS0_8NullTypeEjiLb0ESL_EEvT0_T1_T2_iT3_T4_T5_
.visible .entry _ZN3cub18CUB_300001_SM_10006detail4scan16DeviceScanKernelINS2_10policy_hubIiiijN4cuda3std3__44plusIvEEE10Policy1000EN6thrust24THRUST_300001_SM_1000_NS6detail15normal_iteratorINSD_10device_ptrIiEEEESI_NS0_13ScanTileStateIiLb1EEES9_NS0_8NullTypeEjiLb0ESL_EEvT0_T1_T2_iT3_T4_T5_(
	.param .align 8 .b8 _ZN3cub18CUB_300001_SM_10006detail4scan16DeviceScanKernelINS2_10policy_hubIiiijN4cuda3std3__44plusIvEEE10Policy1000EN6thrust24THRUST_300001_SM_1000_NS6detail15normal_iteratorINSD_10device_ptrIiEEEESI_NS0_13ScanTileStateIiLb1EEES9_NS0_8NullTypeEjiLb0ESL_EEvT0_T1_T2_iT3_T4_T5__param_0[8],
	.param .align 8 .b8 _ZN3cub18CUB_300001_SM_10006detail4scan16DeviceScanKernelINS2_10policy_hubIiiijN4cuda3std3__44plusIvEEE10Policy1000EN6thrust24THRUST_300001_SM_1000_NS6detail15normal_iteratorINSD_10device_ptrIiEEEESI_NS0_13ScanTileStateIiLb1EEES9_NS0_8NullTypeEjiLb0ESL_EEvT0_T1_T2_iT3_T4_T5__param_1[8],
	.param .align 8 .b8 _ZN3cub18CUB_300001_SM_10006detail4scan16DeviceScanKernelINS2_10policy_hubIiiijN4cuda3std3__44plusIvEEE10Policy1000EN6thrust24THRUST_300001_SM_1000_NS6detail15normal_iteratorINSD_10device_ptrIiEEEESI_NS0_13ScanTileStateIiLb1EEES9_NS0_8NullTypeEjiLb0ESL_EEvT0_T1_T2_iT3_T4_T5__param_2[8],
	.param .u32 _ZN3cub18CUB_300001_SM_10006detail4scan16DeviceScanKernelINS2_10policy_hubIiiijN4cuda3std3__44plusIvEEE10Policy1000EN6thrust24THRUST_300001_SM_1000_NS6detail15normal_iteratorINSD_10device_ptrIiEEEESI_NS0_13ScanTileStateIiLb1EEES9_NS0_8NullTypeEjiLb0ESL_EEvT0_T1_T2_iT3_T4_T5__param_3,
	.param .align 1 .b8 _ZN3cub18CUB_300001_SM_10006detail4scan16DeviceScanKernelINS2_10policy_hubIiiijN4cuda3std3__44plusIvEEE10Policy1000EN6thrust24THRUST_300001_SM_1000_NS6detail15normal_iteratorINSD_10device_ptrIiEEEESI_NS0_13ScanTileStateIiLb1EEES9_NS0_8NullTypeEjiLb0ESL_EEvT0_T1_T2_iT3_T4_T5__param_4[1],
	.param .align 1 .b8 _ZN3cub18CUB_300001_SM_10006detail4scan16DeviceScanKernelINS2_10policy_hubIiiijN4cuda3std3__44plusIvEEE10Policy1000EN6thrust24THRUST_300001_SM_1000_NS6detail15normal_iteratorINSD_10device_ptrIiEEEESI_NS0_13ScanTileStateIiLb1EEES9_NS0_8NullTypeEjiLb0ESL_EEvT0_T1_T2_iT3_T4_T5__param_5[1],
	.param .u32 _ZN3cub18CUB_300001_SM_10006detail4scan16DeviceScanKernelINS2_10policy_hubIiiijN4cuda3std3__44plusIvEEE10Policy1000EN6thrust24THRUST_300001_SM_1000_NS6detail15normal_iteratorINSD_10device_ptrIiEEEESI_NS0_13ScanTileStateIiLb1EEES9_NS0_8NullTypeEjiLb0ESL_EEvT0_T1_T2_iT3_T4_T5__param_6
)
.maxntid 384
{
	.reg .pred 	%p<160>;
	.reg .b32 	%r<1050>;
	.reg .b64 	%rd<55>;
	// demoted variable
	.shared .align 16 .b8 _ZZN3cub18CUB_300001_SM_10006detail4scan16DeviceScanKernelINS2_10policy_hubIiiijN4cuda3std3__44plusIvEEE10Policy1000EN6thrust24THRUST_300001_SM_1000_NS6detail15normal_iteratorINSD_10device_ptrIiEEEESI_NS0_13ScanTileStateIiLb1EEES9_NS0_8NullTypeEjiLb0ESL_EEvT0_T1_T2_iT3_T4_T5_E12temp_storage[33808];
	ld.param.u64 	%rd1, [_ZN3cub18CUB_300001_SM_10006detail4scan16DeviceScanKernelINS2_10policy_hubIiiijN4cuda3std3__44plusIvEEE10Policy1000EN6thrust24THRUST_300001_SM_1000_NS6detail15normal_iteratorINSD_10device_ptrIiEEEESI_NS0_13ScanTileStateIiLb1EEES9_NS0_8NullTypeEjiLb0ESL_EEvT0_T1_T2_iT3_T4_T5__param_2];
	ld.param.u64 	%rd13, [_ZN3cub18CUB_300001_SM_10006detail4scan16DeviceScanKernelINS2_10policy_hubIiiijN4cuda3std3__44plusIvEEE10Policy1000EN6thrust24THRUST_300001_SM_1000_NS6detail15normal_iteratorINSD_10device_ptrIiEEEESI_NS0_13ScanTileStateIiLb1EEES9_NS0_8NullTypeEjiLb0ESL_EEvT0_T1_T2_iT3_T4_T5__param_1];
	ld.param.u64 	%rd14, [_ZN3cub18CUB_300001_SM_10006detail4scan16DeviceScanKernelINS2_10policy_hubIiiijN4cuda3std3__44plusIvEEE10Policy1000EN6thrust24THRUST_300001_SM_1000_NS6detail15normal_iteratorINSD_10device_ptrIiEEEESI_NS0_13ScanTileStateIiLb1EEES9_NS0_8NullTypeEjiLb0ESL_EEvT0_T1_T2_iT3_T4_T5__param_0];
	ld.param.u32 	%r233, [_ZN3cub18CUB_300001_SM_10006detail4scan16DeviceScanKernelINS2_10policy_hubIiiijN4cuda3std3__44plusIvEEE10Policy1000EN6thrust24THRUST_300001_SM_1000_NS6detail15normal_iteratorINSD_10device_ptrIiEEEESI_NS0_13ScanTileStateIiLb1EEES9_NS0_8NullTypeEjiLb0ESL_EEvT0_T1_T2_iT3_T4_T5__param_3];
	ld.param.u32 	%r234, [_ZN3cub18CUB_300001_SM_10006detail4scan16DeviceScanKernelINS2_10policy_hubIiiijN4cuda3std3__44plusIvEEE10Policy1000EN6thrust24THRUST_300001_SM_1000_NS6detail15normal_iteratorINSD_10device_ptrIiEEEESI_NS0_13ScanTileStateIiLb1EEES9_NS0_8NullTypeEjiLb0ESL_EEvT0_T1_T2_iT3_T4_T5__param_6];
	cvta.to.global.u64 	%rd2, %rd14;
	cvta.to.global.u64 	%rd3, %rd13;
	mov.u32 	%r235, %ctaid.x;
	add.s32 	%r998, %r233, %r235;
	mul.lo.s32 	%r2, %r998, 8448;
	sub.s32 	%r3, %r234, %r2;
	setp.lt.u32 	%p1, %r3, 8449;
	@%p1 bra 	$L__BB12_26;
	cvt.u64.u32 	%rd37, %r2;
	mov.u32 	%r4, %tid.x;
	and.b32  	%r642, %r4, 31;
	and.b32  	%r643, %r4, 992;
	mul.lo.s32 	%r644, %r643, 22;
	or.b32  	%r645, %r644, %r642;
	cvt.u64.u32 	%rd38, %r645;
	add.s64 	%rd4, %rd38, %rd37;
	shl.b64 	%rd39, %rd4, 2;
	add.s64 	%rd40, %rd2, %rd39;
	ld.global.u32 	%r646, [%rd40];
	ld.global.u32 	%r647, [%rd40+128];
	ld.global.u32 	%r648, [%rd40+256];
	ld.global.u32 	%r649, [%rd40+384];
	ld.global.u32 	%r650, [%rd40+512];
	ld.global.u32 	%r651, [%rd40+640];
	ld.global.u32 	%r652, [%rd40+768];
	ld.global.u32 	%r653, [%rd40+896];
	ld.global.u32 	%r654, [%rd40+1024];
	ld.global.u32 	%r655, [%rd40+1152];
	ld.global.u32 	%r656, [%rd40+1280];
	ld.global.u32 	%r657, [%rd40+1408];
	ld.global.u32 	%r658, [%rd40+1536];
	ld.global.u32 	%r659, [%rd40+1664];
	ld.global.u32 	%r660, [%rd40+1792];
	ld.global.u32 	%r661, [%rd40+1920];
	ld.global.u32 	%r662, [%rd40+2048];
	ld.global.u32 	%r663, [%rd40+2176];
	ld.global.u32 	%r664, [%rd40+2304];
	ld.global.u32 	%r665, [%rd40+2432];
	ld.global.u32 	%r666, [%rd40+2560];
	ld.global.u32 	%r667, [%rd40+2688];
	// begin inline asm
	mov.u32 %r641, %laneid;
	// end inline asm
	shr.u32 	%r6, %r4, 5;
	mad.lo.s32 	%r668, %r6, 704, %r641;
	shl.b32 	%r669, %r668, 2;
	mov.u32 	%r670, _ZZN3cub18CUB_300001_SM_10006detail4scan16DeviceScanKernelINS2_10policy_hubIiiijN4cuda3std3__44plusIvEEE10Policy1000EN6thrust24THRUST_300001_SM_1000_NS6detail15normal_iteratorINSD_10device_ptrIiEEEESI_NS0_13ScanTileStateIiLb1EEES9_NS0_8NullTypeEjiLb0ESL_EEvT0_T1_T2_iT3_T4_T5_E12temp_storage;
	add.s32 	%r7, %r670, %r669;
	st.shared.u32 	[%r7], %r646;
	st.shared.u32 	[%r7+128], %r647;
	st.shared.u32 	[%r7+256], %r648;
	st.shared.u32 	[%r7+384], %r649;
	st.shared.u32 	[%r7+512], %r650;
	st.shared.u32 	[%r7+640], %r651;
	st.shared.u32 	[%r7+768], %r652;
	st.shared.u32 	[%r7+896], %r653;
	st.shared.u32 	[%r7+1024], %r654;
	st.shared.u32 	[%r7+1152], %r655;
	st.shared.u32 	[%r7+1280], %r656;
	st.shared.u32 	[%r7+1408], %r657;
	st.shared.u32 	[%r7+1536], %r658;
	st.shared.u32 	[%r7+1664], %r659;
	st.shared.u32 	[%r7+1792], %r660;
	st.shared.u32 	[%r7+1920], %r661;
	st.shared.u32 	[%r7+2048], %r662;
	st.shared.u32 	[%r7+2176], %r663;
	st.shared.u32 	[%r7+2304], %r664;
	st.shared.u32 	[%r7+2432], %r665;
	st.shared.u32 	[%r7+2560], %r666;
	st.shared.u32 	[%r7+2688], %r667;
	bar.warp.sync 	-1;
	mad.lo.s32 	%r8, %r641, 84, %r7;
	ld.shared.v2.u32 	{%r9, %r10}, [%r8];
	ld.shared.v2.u32 	{%r11, %r12}, [%r8+8];
	ld.shared.v2.u32 	{%r13, %r14}, [%r8+16];
	ld.shared.v2.u32 	{%r15, %r16}, [%r8+24];
	ld.shared.v2.u32 	{%r17, %r18}, [%r8+32];
	ld.shared.v2.u32 	{%r19, %r20}, [%r8+40];
	ld.shared.v2.u32 	{%r21, %r22}, [%r8+48];
	ld.shared.v2.u32 	{%r23, %r24}, [%r8+56];
	ld.shared.v2.u32 	{%r25, %r26}, [%r8+64];
	ld.shared.v2.u32 	{%r27, %r28}, [%r8+72];
	ld.shared.v2.u32 	{%r29, %r30}, [%r8+80];
	bar.sync 	0;
	setp.ne.s32 	%p104, %r998, 0;
	@%p104 bra 	$L__BB12_6;
	add.s32 	%r892, %r10, %r9;
	add.s32 	%r893, %r11, %r892;
	add.s32 	%r894, %r12, %r893;
	add.s32 	%r895, %r13, %r894;
	add.s32 	%r896, %r14, %r895;
	add.s32 	%r897, %r15, %r896;
	add.s32 	%r898, %r16, %r897;
	add.s32 	%r899, %r17, %r898;
	add.s32 	%r900, %r18, %r899;
	add.s32 	%r901, %r19, %r900;
	add.s32 	%r902, %r20, %r901;
	add.s32 	%r903, %r21, %r902;
	add.s32 	%r904, %r22, %r903;
	add.s32 	%r905, %r23, %r904;
	add.s32 	%r906, %r24, %r905;
	add.s32 	%r907, %r25, %r906;
	add.s32 	%r908, %r26, %r907;
	add.s32 	%r909, %r27, %r908;
	add.s32 	%r910, %r28, %r909;
	add.s32 	%r911, %r29, %r910;
	add.s32 	%r866, %r30, %r911;
	mov.b32 	%r864, 1;
	mov.b32 	%r889, 0;
	mov.b32 	%r891, -1;
	// begin inline asm
	{  .reg .s32 r0;  .reg .pred p;  shfl.sync.up.b32 r0|p, %r866, %r864, %r889, %r891;  @p add.s32 r0, r0, %r866;  mov.s32 %r862, r0;}
	// end inline asm
	mov.b32 	%r870, 2;
	// begin inline asm
	{  .reg .s32 r0;  .reg .pred p;  shfl.sync.up.b32 r0|p, %r862, %r870, %r889, %r891;  @p add.s32 r0, r0, %r862;  mov.s32 %r868, r0;}
	// end inline asm
	mov.b32 	%r876, 4;
	// begin inline asm
	{  .reg .s32 r0;  .reg .pred p;  shfl.sync.up.b32 r0|p, %r868, %r876, %r889, %r891;  @p add.s32 r0, r0, %r868;  mov.s32 %r874, r0;}
	// end inline asm
	mov.b32 	%r882, 8;
	// begin inline asm
	{  .reg .s32 r0;  .reg .pred p;  shfl.sync.up.b32 r0|p, %r874, %r882, %r889, %r891;  @p add.s32 r0, r0, %r874;  mov.s32 %r880, r0;}
	// end inline asm
	mov.b32 	%r888, 16;
	// begin inline asm
	{  .reg .s32 r0;  .reg .pred p;  shfl.sync.up.b32 r0|p, %r880, %r888, %r889, %r891;  @p add.s32 r0, r0, %r880;  mov.s32 %r886, r0;}
	// end inline asm
	setp.ne.s32 	%p146, %r641, 31;
	@%p146 bra 	$L__BB12_4;
	shl.b32 	%r912, %r6, 2;
	add.s32 	%r914, %r670, %r912;
	st.shared.u32 	[%r914+16], %r886;
$L__BB12_4:
	sub.s32 	%r915, %r886, %r866;
	bar.sync 	0;
	ld.shared.v4.u32 	{%r916, %r917, %r918, %r919}, [_ZZN3cub18CUB_300001_SM_10006detail4scan16DeviceScanKernelINS2_10policy_hubIiiijN4cuda3std3__44plusIvEEE10Policy1000EN6thrust24THRUST_300001_SM_1000_NS6detail15normal_iteratorINSD_10device_ptrIiEEEESI_NS0_13ScanTileStateIiLb1EEES9_NS0_8NullTypeEjiLb0ESL_EEvT0_T1_T2_iT3_T4_T5_E12temp_storage+16];
	add.s32 	%r920, %r917, %r916;
	setp.eq.s32 	%p147, %r6, 2;
	selp.b32 	%r921, %r920, %r916, %p147;
	add.s32 	%r922, %r920, %r918;
	setp.eq.s32 	%p148, %r6, 3;
	selp.b32 	%r923, %r922, %r921, %p148;
	add.s32 	%r924, %r922, %r919;
	setp.eq.s32 	%p149, %r6, 4;
	selp.b32 	%r925, %r924, %r923, %p149;
	ld.shared.v4.u32 	{%r926, %r927, %r928, %r929}, [_ZZN3cub18CUB_300001_SM_10006detail4scan16DeviceScanKernelINS2_10policy_hubIiiijN4cuda3std3__44plusIvEEE10Policy1000EN6thrust24THRUST_300001_SM_1000_NS6detail15normal_iteratorINSD_10device_ptrIiEEEESI_NS0_13ScanTileStateIiLb1EEES9_NS0_8NullTypeEjiLb0ESL_EEvT0_T1_T2_iT3_T4_T5_E12temp_storage+32];
	add.s32 	%r930, %r924, %r926;
	setp.eq.s32 	%p150, %r6, 5;
	selp.b32 	%r931, %r930, %r925, %p150;
	add.s32 	%r932, %r930, %r927;
	setp.eq.s32 	%p151, %r6, 6;
	selp.b32 	%r933, %r932, %r931, %p151;
	add.s32 	%r934, %r932, %r928;
	setp.eq.s32 	%p152, %r6, 7;
	selp.b32 	%r935, %r934, %r933, %p152;
	add.s32 	%r936, %r934, %r929;
	setp.eq.s32 	%p153, %r6, 8;
	selp.b32 	%r937, %r936, %r935, %p153;
	ld.shared.v4.u32 	{%r938, %r939, %r940, %r941}, [_ZZN3cub18CUB_300001_SM_10006detail4scan16DeviceScanKernelINS2_10policy_hubIiiijN4cuda3std3__44plusIvEEE10Policy1000EN6thrust24THRUST_300001_SM_1000_NS6detail15normal_iteratorINSD_10device_ptrIiEEEESI_NS0_13ScanTileStateIiLb1EEES9_NS0_8NullTypeEjiLb0ESL_EEvT0_T1_T2_iT3_T4_T5_E12temp_storage+48];
	add.s32 	%r942, %r936, %r938;
	setp.eq.s32 	%p154, %r6, 9;
	selp.b32 	%r943, %r942, %r937, %p154;
	add.s32 	%r944, %r942, %r939;
	setp.eq.s32 	%p155, %r6, 10;
	selp.b32 	%r945, %r944, %r943, %p155;
	add.s32 	%r946, %r944, %r940;
	setp.eq.s32 	%p156, %r6, 11;
	selp.b32 	%r947, %r946, %r945, %p156;
	add.s32 	%r33, %r946, %r941;
	setp.lt.u32 	%p157, %r4, 32;
	setp.eq.s32 	%p158, %r641, 0;
	selp.b32 	%r948, 0, %r915, %p158;
	add.s32 	%r949, %r947, %r948;
	selp.b32 	%r1012, %r915, %r949, %p157;
	setp.ne.s32 	%p159, %r4, 0;
	@%p159 bra 	$L__BB12_25;
	add.s64 	%rd52, %rd1, 256;
	mov.b32 	%r950, 101;
	// begin inline asm
	st.relaxed.gpu.v2.u32 [%rd52], {%r950, %r33};
	// end inline asm
	mov.b32 	%r1012, 0;
	bra.uni 	$L__BB12_25;
$L__BB12_6:
	add.s32 	%r701, %r10, %r9;
	add.s32 	%r702, %r11, %r701;
	add.s32 	%r703, %r12, %r702;
	add.s32 	%r704, %r13, %r703;
	add.s32 	%r705, %r14, %r704;
	add.s32 	%r706, %r15, %r705;
	add.s32 	%r707, %r16, %r706;
	add.s32 	%r708, %r17, %r707;
	add.s32 	%r709, %r18, %r708;
	add.s32 	%r710, %r19, %r709;
	add.s32 	%r711, %r20, %r710;
	add.s32 	%r712, %r21, %r711;
	add.s32 	%r713, %r22, %r712;
	add.s32 	%r714, %r23, %r713;
	add.s32 	%r715, %r24, %r714;
	add.s32 	%r716, %r25, %r715;
	add.s32 	%r717, %r26, %r716;
	add.s32 	%r718, %r27, %r717;
	add.s32 	%r719, %r28, %r718;
	add.s32 	%r720, %r29, %r719;
	add.s32 	%r675, %r30, %r720;
	mov.b32 	%r673, 1;
	mov.b32 	%r698, 0;
	mov.b32 	%r700, -1;
	// begin inline asm
	{  .reg .s32 r0;  .reg .pred p;  shfl.sync.up.b32 r0|p, %r675, %r673, %r698, %r700;  @p add.s32 r0, r0, %r675;  mov.s32 %r671, r0;}
	// end inline asm
	mov.b32 	%r679, 2;
	// begin inline asm
	{  .reg .s32 r0;  .reg .pred p;  shfl.sync.up.b32 r0|p, %r671, %r679, %r698, %r700;  @p add.s32 r0, r0, %r671;  mov.s32 %r677, r0;}
	// end inline asm
	mov.b32 	%r685, 4;
	// begin inline asm
	{  .reg .s32 r0;  .reg .pred p;  shfl.sync.up.b32 r0|p, %r677, %r685, %r698, %r700;  @p add.s32 r0, r0, %r677;  mov.s32 %r683, r0;}
	// end inline asm
	mov.b32 	%r691, 8;
	// begin inline asm
	{  .reg .s32 r0;  .reg .pred p;  shfl.sync.up.b32 r0|p, %r683, %r691, %r698, %r700;  @p add.s32 r0, r0, %r683;  mov.s32 %r689, r0;}
	// end inline asm
	mov.b32 	%r697, 16;
	// begin inline asm
	{  .reg .s32 r0;  .reg .pred p;  shfl.sync.up.b32 r0|p, %r689, %r697, %r698, %r700;  @p add.s32 r0, r0, %r689;  mov.s32 %r695, r0;}
	// end inline asm
	setp.ne.s32 	%p105, %r641, 31;
	@%p105 bra 	$L__BB12_8;
	shl.b32 	%r721, %r6, 2;
	add.s32 	%r723, %r670, %r721;
	st.shared.u32 	[%r723+16], %r695;
$L__BB12_8:
	sub.s32 	%r724, %r695, %r675;
	bar.sync 	0;
	ld.shared.v4.u32 	{%r725, %r726, %r727, %r728}, [_ZZN3cub18CUB_300001_SM_10006detail4scan16DeviceScanKernelINS2_10policy_hubIiiijN4cuda3std3__44plusIvEEE10Policy1000EN6thrust24THRUST_300001_SM_1000_NS6detail15normal_iteratorINSD_10device_ptrIiEEEESI_NS0_13ScanTileStateIiLb1EEES9_NS0_8NullTypeEjiLb0ESL_EEvT0_T1_T2_iT3_T4_T5_E12temp_storage+16];
	add.s32 	%r729, %r726, %r725;
	setp.eq.s32 	%p106, %r6, 2;
	selp.b32 	%r730, %r729, %r725, %p106;
	add.s32 	%r731, %r729, %r727;
	setp.eq.s32 	%p107, %r6, 3;
	selp.b32 	%r732, %r731, %r730, %p107;
	add.s32 	%r733, %r731, %r728;
	setp.eq.s32 	%p108, %r6, 4;
	selp.b32 	%r734, %r733, %r732, %p108;
	ld.shared.v4.u32 	{%r735, %r736, %r737, %r738}, [_ZZN3cub18CUB_300001_SM_10006detail4scan16DeviceScanKernelINS2_10policy_hubIiiijN4cuda3std3__44plusIvEEE10Policy1000EN6thrust24THRUST_300001_SM_1000_NS6detail15normal_iteratorINSD_10device_ptrIiEEEESI_NS0_13ScanTileStateIiLb1EEES9_NS0_8NullTypeEjiLb0ESL_EEvT0_T1_T2_iT3_T4_T5_E12temp_storage+32];
	add.s32 	%r739, %r733, %r735;
	setp.eq.s32 	%p109, %r6, 5;
	selp.b32 	%r740, %r739, %r734, %p109;
	add.s32 	%r741, %r739, %r736;
	setp.eq.s32 	%p110, %r6, 6;
	selp.b32 	%r742, %r741, %r740, %p110;
	add.s32 	%r743, %r741, %r737;
	setp.eq.s32 	%p111, %r6, 7;
	selp.b32 	%r744, %r743, %r742, %p111;
	add.s32 	%r745, %r743, %r738;
	setp.eq.s32 	%p112, %r6, 8;
	selp.b32 	%r746, %r745, %r744, %p112;
	ld.shared.v4.u32 	{%r747, %r748, %r749, %r750}, [_ZZN3cub18CUB_300001_SM_10006detail4scan16DeviceScanKernelINS2_10policy_hubIiiijN4cuda3std3__44plusIvEEE10Policy1000EN6thrust24THRUST_300001_SM_1000_NS6detail15normal_iteratorINSD_10device_ptrIiEEEESI_NS0_13ScanTileStateIiLb1EEES9_NS0_8NullTypeEjiLb0ESL_EEvT0_T1_T2_iT3_T4_T5_E12temp_storage+48];
	add.s32 	%r751, %r745, %r747;
	setp.eq.s32 	%p113, %r6, 9;
	selp.b32 	%r752, %r751, %r746, %p113;
	add.s32 	%r753, %r751, %r748;
	setp.eq.s32 	%p114, %r6, 10;
	selp.b32 	%r754, %r753, %r752, %p114;
	add.s32 	%r755, %r753, %r749;
	setp.eq.s32 	%p115, %r6, 11;
	selp.b32 	%r756, %r755, %r754, %p115;
	add.s32 	%r37, %r755, %r750;
	setp.gt.u32 	%p116, %r4, 31;
	setp.lt.u32 	%p117, %r4, 32;
	setp.eq.s32 	%p118, %r641, 0;
	selp.b32 	%r757, 0, %r724, %p118;
	add.s32 	%r1011, %r756, %r757;
	selp.b32 	%r39, %r724, %r1011, %p117;
	@%p116 bra 	$L__BB12_24;
	setp.ne.s32 	%p119, %r4, 0;
	mul.wide.s32 	%rd41, %r998, 8;
	add.s64 	%rd5, %rd1, %rd41;
	@%p119 bra 	$L__BB12_11;
	st.shared.u32 	[_ZZN3cub18CUB_300001_SM_10006detail4scan16DeviceScanKernelINS2_10policy_hubIiiijN4cuda3std3__44plusIvEEE10Policy1000EN6thrust24THRUST_300001_SM_1000_NS6detail15normal_iteratorINSD_10device_ptrIiEEEESI_NS0_13ScanTileStateIiLb1EEES9_NS0_8NullTypeEjiLb0ESL_EEvT0_T1_T2_iT3_T4_T5_E12temp_storage+12], %r37;
	add.s64 	%rd42, %rd5, 256;
	mov.b32 	%r758, 100;
	// begin inline asm
	st.relaxed.gpu.v2.u32 [%rd42], {%r758, %r37};
	// end inline asm
$L__BB12_11:
	not.b32 	%r764, %r4;
	add.s32 	%r1006, %r998, %r764;
	mov.b32 	%r760, 830;
	// begin inline asm
	nanosleep.u32 %r760;
	// end inline asm
	mul.wide.s32 	%rd44, %r1006, 8;
	add.s64 	%rd45, %rd1, %rd44;
	add.s64 	%rd43, %rd45, 256;
	// begin inline asm
	ld.relaxed.gpu.v2.u32 {%r1008, %r1000}, [%rd43];
	// end inline asm
	mov.b32 	%r1001, 952;
$L__BB12_12:
	setp.eq.s32 	%p120, %r1008, 99;
	mov.b32 	%r765, -1;
	vote.sync.any.pred 	%p121, %p120, %r765;
	not.pred 	%p122, %p121;
	@%p122 bra 	$L__BB12_14;
	mul.lo.s32 	%r860, %r998, 16807;
	and.b32  	%r998, %r860, 2147483647;
	add.s32 	%r861, %r1001, 1;
	rem.u32 	%r857, %r998, %r861;
	// begin inline asm
	nanosleep.u32 %r857;
	// end inline asm
	shr.u32 	%r1001, %r1001, 1;
	// begin inline asm
	ld.relaxed.gpu.v2.u32 {%r1008, %r1000}, [%rd43];
	// end inline asm
	bra.uni 	$L__BB12_12;
$L__BB12_14:
	setp.eq.s32 	%p123, %r1008, 101;
	mov.b32 	%r792, -1;
	vote.sync.ballot.b32 	%r794, %p123, %r792;
	// begin inline asm
	mov.u32 %r767, %lanemask_ge;
	// end inline asm
	and.b32  	%r795, %r794, %r767;
	or.b32  	%r796, %r795, -2147483648;
	add.s32 	%r797, %r796, -1;
	not.b32 	%r798, %r796;
	and.b32  	%r799, %r798, %r797;
	popc.b32 	%r771, %r799;
	mov.b32 	%r770, 1;
	// begin inline asm
	shfl.sync.down.b32 %r768, %r1000, %r770, %r771, %r792;
	// end inline asm
	setp.lt.s32 	%p125, %r641, %r771;
	selp.b32 	%r800, %r768, 0, %p125;
	add.s32 	%r774, %r800, %r1000;
	mov.b32 	%r775, 2;
	// begin inline asm
	shfl.sync.down.b32 %r773, %r774, %r775, %r771, %r792;
	// end inline asm
	add.s32 	%r54, %r641, 2;
	setp.gt.s32 	%p126, %r54, %r771;
	selp.b32 	%r801, 0, %r773, %p126;
	add.s32 	%r779, %r774, %r801;
	mov.b32 	%r780, 4;
	// begin inline asm
	shfl.sync.down.b32 %r778, %r779, %r780, %r771, %r792;
	// end inline asm
	add.s32 	%r55, %r641, 4;
	setp.gt.s32 	%p127, %r55, %r771;
	selp.b32 	%r802, 0, %r778, %p127;
	add.s32 	%r784, %r779, %r802;
	mov.b32 	%r785, 8;
	// begin inline asm
	shfl.sync.down.b32 %r783, %r784, %r785, %r771, %r792;
	// end inline asm
	add.s32 	%r56, %r641, 8;
	setp.gt.s32 	%p128, %r56, %r771;
	selp.b32 	%r803, 0, %r783, %p128;
	add.s32 	%r789, %r784, %r803;
	mov.b32 	%r790, 16;
	// begin inline asm
	shfl.sync.down.b32 %r788, %r789, %r790, %r771, %r792;
	// end inline asm
	add.s32 	%r57, %r641, 16;
	setp.gt.s32 	%p129, %r57, %r771;
	selp.b32 	%r804, 0, %r788, %p129;
	add.s32 	%r1005, %r789, %r804;
	add.s64 	%rd7, %rd1, 256;
	mov.b32 	%r1002, 952;
$L__BB12_15:
	setp.ne.s32 	%p130, %r1008, 101;
	mov.b32 	%r805, -1;
	vote.sync.all.pred 	%p131, %p130, %r805;
	not.pred 	%p132, %p131;
	@%p132 bra 	$L__BB12_20;
	shr.u32 	%r1002, %r1002, 1;
	mul.wide.s32 	%rd48, %r1006, 8;
	add.s64 	%rd49, %rd7, %rd48;
	add.s64 	%rd47, %rd49, -256;
	// begin inline asm
	ld.relaxed.gpu.v2.u32 {%r1008, %r1009}, [%rd47];
	// end inline asm
	mov.u32 	%r1010, %r1002;
$L__BB12_17:
	setp.eq.s32 	%p136, %r1008, 99;
	mov.b32 	%r813, -1;
	vote.sync.any.pred 	%p137, %p136, %r813;
	not.pred 	%p138, %p137;
	@%p138 bra 	$L__BB12_19;
	mul.lo.s32 	%r855, %r998, 16807;
	and.b32  	%r998, %r855, 2147483647;
	add.s32 	%r856, %r1010, 1;
	rem.u32 	%r852, %r998, %r856;
	// begin inline asm
	nanosleep.u32 %r852;
	// end inline asm
	shr.u32 	%r1010, %r1010, 1;
	// begin inline asm
	ld.relaxed.gpu.v2.u32 {%r1008, %r1009}, [%rd47];
	// end inline asm
	bra.uni 	$L__BB12_17;
$L__BB12_19:
	setp.eq.s32 	%p139, %r1008, 101;
	mov.b32 	%r839, -1;
	vote.sync.ballot.b32 	%r840, %p139, %r839;
	and.b32  	%r841, %r840, %r767;
	or.b32  	%r842, %r841, -2147483648;
	add.s32 	%r843, %r842, -1;
	not.b32 	%r844, %r842;
	and.b32  	%r845, %r844, %r843;
	popc.b32 	%r818, %r845;
	mov.b32 	%r817, 1;
	// begin inline asm
	shfl.sync.down.b32 %r815, %r1009, %r817, %r818, %r839;
	// end inline asm
	setp.lt.s32 	%p141, %r641, %r818;
	selp.b32 	%r846, %r815, 0, %p141;
	add.s32 	%r821, %r846, %r1009;
	mov.b32 	%r822, 2;
	// begin inline asm
	shfl.sync.down.b32 %r820, %r821, %r822, %r818, %r839;
	// end inline asm
	setp.gt.s32 	%p142, %r54, %r818;
	selp.b32 	%r847, 0, %r820, %p142;
	add.s32 	%r826, %r821, %r847;
	mov.b32 	%r827, 4;
	// begin inline asm
	shfl.sync.down.b32 %r825, %r826, %r827, %r818, %r839;
	// end inline asm
	setp.gt.s32 	%p143, %r55, %r818;
	selp.b32 	%r848, 0, %r825, %p143;
	add.s32 	%r831, %r826, %r848;
	mov.b32 	%r832, 8;
	// begin inline asm
	shfl.sync.down.b32 %r830, %r831, %r832, %r818, %r839;
	// end inline asm
	setp.gt.s32 	%p144, %r56, %r818;
	selp.b32 	%r849, 0, %r830, %p144;
	add.s32 	%r836, %r831, %r849;
	mov.b32 	%r837, 16;
	// begin inline asm
	shfl.sync.down.b32 %r835, %r836, %r837, %r818, %r839;
	// end inline asm
	setp.gt.s32 	%p145, %r57, %r818;
	selp.b32 	%r850, 0, %r835, %p145;
	add.s32 	%r851, %r850, %r1005;
	add.s32 	%r1005, %r851, %r836;
	add.s32 	%r1006, %r1006, -32;
	bra.uni 	$L__BB12_15;
$L__BB12_20:
	@%p119 bra 	$L__BB12_22;
	add.s32 	%r808, %r1005, %r37;
	add.s64 	%rd46, %rd5, 256;
	mov.b32 	%r807, 101;
	// begin inline asm
	st.relaxed.gpu.v2.u32 [%rd46], {%r807, %r808};
	// end inline asm
	st.shared.u32 	[_ZZN3cub18CUB_300001_SM_10006detail4scan16DeviceScanKernelINS2_10policy_hubIiiijN4cuda3std3__44plusIvEEE10Policy1000EN6thrust24THRUST_300001_SM_1000_NS6detail15normal_iteratorINSD_10device_ptrIiEEEESI_NS0_13ScanTileStateIiLb1EEES9_NS0_8NullTypeEjiLb0ESL_EEvT0_T1_T2_iT3_T4_T5_E12temp_storage+4], %r1005;
	st.shared.u32 	[_ZZN3cub18CUB_300001_SM_10006detail4scan16DeviceScanKernelINS2_10policy_hubIiiijN4cuda3std3__44plusIvEEE10Policy1000EN6thrust24THRUST_300001_SM_1000_NS6detail15normal_iteratorINSD_10device_ptrIiEEEESI_NS0_13ScanTileStateIiLb1EEES9_NS0_8NullTypeEjiLb0ESL_EEvT0_T1_T2_iT3_T4_T5_E12temp_storage+8], %r808;
$L__BB12_22:
	setp.ne.s32 	%p134, %r641, 0;
	mov.u32 	%r1011, %r39;
	@%p134 bra 	$L__BB12_24;
	st.shared.u32 	[_ZZN3cub18CUB_300001_SM_10006detail4scan16DeviceScanKernelINS2_10policy_hubIiiijN4cuda3std3__44plusIvEEE10Policy1000EN6thrust24THRUST_300001_SM_1000_NS6detail15normal_iteratorINSD_10device_ptrIiEEEESI_NS0_13ScanTileStateIiLb1EEES9_NS0_8NullTypeEjiLb0ESL_EEvT0_T1_T2_iT3_T4_T5_E12temp_storage+76], %r1005;
	mov.u32 	%r1011, %r1005;
$L__BB12_24:
	bar.sync 	0;
	setp.eq.s32 	%p135, %r4, 0;
	ld.shared.u32 	%r809, [_ZZN3cub18CUB_300001_SM_10006detail4scan16DeviceScanKernelINS2_10policy_hubIiiijN4cuda3std3__44plusIvEEE10Policy1000EN6thrust24THRUST_300001_SM_1000_NS6detail15normal_iteratorINSD_10device_ptrIiEEEESI_NS0_13ScanTileStateIiLb1EEES9_NS0_8NullTypeEjiLb0ESL_EEvT0_T1_T2_iT3_T4_T5_E12temp_storage+76];
	selp.b32 	%r810, 0, %r809, %p135;
	add.s32 	%r1012, %r810, %r1011;
$L__BB12_25:
	add.s32 	%r953, %r1012, %r9;
	add.s32 	%r954, %r10, %r953;
	add.s32 	%r955, %r11, %r954;
	add.s32 	%r956, %r12, %r955;
	add.s32 	%r957, %r13, %r956;
	add.s32 	%r958, %r14, %r957;
	add.s32 	%r959, %r15, %r958;
	add.s32 	%r960, %r16, %r959;
	add.s32 	%r961, %r17, %r960;
	add.s32 	%r962, %r18, %r961;
	add.s32 	%r963, %r19, %r962;
	add.s32 	%r964, %r20, %r963;
	add.s32 	%r965, %r21, %r964;
	add.s32 	%r966, %r22, %r965;
	add.s32 	%r967, %r23, %r966;
	add.s32 	%r968, %r24, %r967;
	add.s32 	%r969, %r25, %r968;
	add.s32 	%r970, %r26, %r969;
	add.s32 	%r971, %r27, %r970;
	add.s32 	%r972, %r28, %r971;
	add.s32 	%r973, %r29, %r972;
	add.s32 	%r974, %r30, %r973;
	bar.sync 	0;
	st.shared.v2.u32 	[%r8], {%r953, %r954};
	st.shared.v2.u32 	[%r8+8], {%r955, %r956};
	st.shared.v2.u32 	[%r8+16], {%r957, %r958};
	st.shared.v2.u32 	[%r8+24], {%r959, %r960};
	st.shared.v2.u32 	[%r8+32], {%r961, %r962};
	st.shared.v2.u32 	[%r8+40], {%r963, %r964};
	st.shared.v2.u32 	[%r8+48], {%r965, %r966};
	st.shared.v2.u32 	[%r8+56], {%r967, %r968};
	st.shared.v2.u32 	[%r8+64], {%r969, %r970};
	st.shared.v2.u32 	[%r8+72], {%r971, %r972};
	st.shared.v2.u32 	[%r8+80], {%r973, %r974};
	bar.warp.sync 	-1;
	ld.shared.u32 	%r975, [%r7];
	ld.shared.u32 	%r976, [%r7+128];
	ld.shared.u32 	%r977, [%r7+256];
	ld.shared.u32 	%r978, [%r7+384];
	ld.shared.u32 	%r979, [%r7+512];
	ld.shared.u32 	%r980, [%r7+640];
	ld.shared.u32 	%r981, [%r7+768];
	ld.shared.u32 	%r982, [%r7+896];
	ld.shared.u32 	%r983, [%r7+1024];
	ld.shared.u32 	%r984, [%r7+1152];
	ld.shared.u32 	%r985, [%r7+1280];
	ld.shared.u32 	%r986, [%r7+1408];
	ld.shared.u32 	%r987, [%r7+1536];
	ld.shared.u32 	%r988, [%r7+1664];
	ld.shared.u32 	%r989, [%r7+1792];
	ld.shared.u32 	%r990, [%r7+1920];
	ld.shared.u32 	%r991, [%r7+2048];
	ld.shared.u32 	%r992, [%r7+2176];
	ld.shared.u32 	%r993, [%r7+2304];
	ld.shared.u32 	%r994, [%r7+2432];
	ld.shared.u32 	%r995, [%r7+2560];
	ld.shared.u32 	%r996, [%r7+2688];
	add.s64 	%rd54, %rd3, %rd39;
	st.global.u32 	[%rd54], %r975;
	st.global.u32 	[%rd54+128], %r976;
	st.global.u32 	[%rd54+256], %r977;
	st.global.u32 	[%rd54+384], %r978;
	st.global.u32 	[%rd54+512], %r979;
	st.global.u32 	[%rd54+640], %r980;
	st.global.u32 	[%rd54+768], %r981;
	st.global.u32 	[%rd54+896], %r982;
	st.global.u32 	[%rd54+1024], %r983;
	st.global.u32 	[%rd54+1152], %r984;
	st.global.u32 	[%rd54+1280], %r985;
	st.global.u32 	[%rd54+1408], %r986;
	st.global.u32 	[%rd54+1536], %r987;
	st.global.u32 	[%rd54+1664], %r988;
	st.global.u32 	[%rd54+1792], %r989;
	st.global.u32 	[%rd54+1920], %r990;
	st.global.u32 	[%rd54+2048], %r991;
	st.global.u32 	[%rd54+2176], %r992;
	st.global.u32 	[%rd54+2304], %r993;
	st.global.u32 	[%rd54+2432], %r994;
	st.global.u32 	[%rd54+2560], %r995;
	st.global.u32 	[%rd54+2688], %r996;
	bra.uni 	$L__BB12_140;
$L__BB12_26:
	setp.eq.s32 	%p2, %r3, 0;
	@%p2 bra 	$L__BB12_140;
	mul.wide.u32 	%rd15, %r2, 4;
	add.s64 	%rd16, %rd2, %rd15;
	mov.u32 	%r82, %tid.x;
	ld.global.u32 	%r1034, [%rd16];
	and.b32  	%r236, %r82, 31;
	and.b32  	%r237, %r82, 992;
	mul.lo.s32 	%r238, %r237, 22;
	or.b32  	%r84, %r238, %r236;
	setp.ge.u32 	%p3, %r84, %r3;
	shl.b32 	%r239, %r84, 2;
	cvt.u64.u32 	%rd17, %r239;
	add.s64 	%rd9, %rd16, %rd17;
	mov.u32 	%r1013, %r1034;
	@%p3 bra 	$L__BB12_29;
	ld.global.u32 	%r1013, [%rd9];
$L__BB12_29:
	add.s32 	%r240, %r84, 32;
	setp.ge.u32 	%p4, %r240, %r3;
	mov.u32 	%r1014, %r1034;
	@%p4 bra 	$L__BB12_31;
	ld.global.u32 	%r1014, [%rd9+128];
$L__BB12_31:
	add.s32 	%r89, %r84, 64;
	setp.ge.u32 	%p5, %r89, %r3;
	mov.u32 	%r1015, %r1034;
	@%p5 bra 	$L__BB12_33;
	ld.global.u32 	%r1015, [%rd9+256];
$L__BB12_33:
	add.s32 	%r92, %r84, 96;
	setp.ge.u32 	%p6, %r92, %r3;
	mov.u32 	%r1016, %r1034;
	@%p6 bra 	$L__BB12_35;
	ld.global.u32 	%r1016, [%rd9+384];
$L__BB12_35:
	add.s32 	%r241, %r84, 128;
	setp.ge.u32 	%p7, %r241, %r3;
	mov.u32 	%r1017, %r1034;
	@%p7 bra 	$L__BB12_37;
	ld.global.u32 	%r1017, [%rd9+512];
$L__BB12_37:
	add.s32 	%r242, %r84, 160;
	setp.ge.u32 	%p8, %r242, %r3;
	mov.u32 	%r1018, %r1034;
	@%p8 bra 	$L__BB12_39;
	ld.global.u32 	%r1018, [%rd9+640];
$L__BB12_39:
	add.s32 	%r243, %r84, 192;
	setp.ge.u32 	%p9, %r243, %r3;
	mov.u32 	%r1019, %r1034;
	@%p9 bra 	$L__BB12_41;
	ld.global.u32 	%r1019, [%rd9+768];
$L__BB12_41:
	add.s32 	%r101, %r84, 224;
	setp.ge.u32 	%p10, %r101, %r3;
	mov.u32 	%r1020, %r1034;
	@%p10 bra 	$L__BB12_43;
	ld.global.u32 	%r1020, [%rd9+896];
$L__BB12_43:
	add.s32 	%r244, %r84, 256;
	setp.ge.u32 	%p11, %r244, %r3;
	mov.u32 	%r1021, %r1034;
	@%p11 bra 	$L__BB12_45;
	ld.global.u32 	%r1021, [%rd9+1024];
$L__BB12_45:
	add.s32 	%r245, %r84, 288;
	setp.ge.u32 	%p12, %r245, %r3;
	mov.u32 	%r1022, %r1034;
	@%p12 bra 	$L__BB12_47;
	ld.global.u32 	%r1022, [%rd9+1152];
$L__BB12_47:
	add.s32 	%r246, %r84, 320;
	setp.ge.u32 	%p13, %r246, %r3;
	mov.u32 	%r1023, %r1034;
	@%p13 bra 	$L__BB12_49;
	ld.global.u32 	%r1023, [%rd9+1280];
$L__BB12_49:
	add.s32 	%r110, %r84, 352;
	setp.ge.u32 	%p14, %r110, %r3;
	mov.u32 	%r1024, %r1034;
	@%p14 bra 	$L__BB12_51;
	ld.global.u32 	%r1024, [%rd9+1408];
$L__BB12_51:
	add.s32 	%r113, %r84, 384;
	setp.ge.u32 	%p15, %r113, %r3;
	mov.u32 	%r1025, %r1034;
	@%p15 bra 	$L__BB12_53;
	ld.global.u32 	%r1025, [%rd9+1536];
$L__BB12_53:
	add.s32 	%r116, %r84, 416;
	setp.ge.u32 	%p16, %r116, %r3;
	mov.u32 	%r1026, %r1034;
	@%p16 bra 	$L__BB12_55;
	ld.global.u32 	%r1026, [%rd9+1664];
$L__BB12_55:
	add.s32 	%r119, %r84, 448;
	setp.ge.u32 	%p17, %r119, %r3;
	mov.u32 	%r1027, %r1034;
	@%p17 bra 	$L__BB12_57;
	ld.global.u32 	%r1027, [%rd9+1792];
$L__BB12_57:
	add.s32 	%r247, %r84, 480;
	setp.ge.u32 	%p18, %r247, %r3;
	mov.u32 	%r1028, %r1034;
	@%p18 bra 	$L__BB12_59;
	ld.global.u32 	%r1028, [%rd9+1920];
$L__BB12_59:
	add.s32 	%r248, %r84, 512;
	setp.ge.u32 	%p19, %r248, %r3;
	mov.u32 	%r1029, %r1034;
	@%p19 bra 	$L__BB12_61;
	ld.global.u32 	%r1029, [%rd9+2048];
$L__BB12_61:
	add.s32 	%r126, %r84, 544;
	setp.ge.u32 	%p20, %r126, %r3;
	mov.u32 	%r1030, %r1034;
	@%p20 bra 	$L__BB12_63;
	ld.global.u32 	%r1030, [%rd9+2176];
$L__BB12_63:
	add.s32 	%r249, %r84, 576;
	setp.ge.u32 	%p21, %r249, %r3;
	mov.u32 	%r1031, %r1034;
	@%p21 bra 	$L__BB12_65;
	ld.global.u32 	%r1031, [%rd9+2304];
$L__BB12_65:
	add.s32 	%r131, %r84, 608;
	setp.ge.u32 	%p22, %r131, %r3;
	mov.u32 	%r1032, %r1034;
	@%p22 bra 	$L__BB12_67;
	ld.global.u32 	%r1032, [%rd9+2432];
$L__BB12_67:
	add.s32 	%r250, %r84, 640;
	setp.ge.u32 	%p23, %r250, %r3;
	mov.u32 	%r1033, %r1034;
	@%p23 bra 	$L__BB12_69;
	ld.global.u32 	%r1033, [%rd9+2560];
$L__BB12_69:
	add.s32 	%r251, %r84, 672;
	setp.ge.u32 	%p24, %r251, %r3;
	@%p24 bra 	$L__BB12_71;
	ld.global.u32 	%r1034, [%rd9+2688];
$L__BB12_71:
	// begin inline asm
	mov.u32 %r252, %laneid;
	// end inline asm
	shr.u32 	%r139, %r82, 5;
	mad.lo.s32 	%r253, %r139, 704, %r252;
	shl.b32 	%r254, %r253, 2;
	mov.u32 	%r255, _ZZN3cub18CUB_300001_SM_10006detail4scan16DeviceScanKernelINS2_10policy_hubIiiijN4cuda3std3__44plusIvEEE10Policy1000EN6thrust24THRUST_300001_SM_1000_NS6detail15normal_iteratorINSD_10device_ptrIiEEEESI_NS0_13ScanTileStateIiLb1EEES9_NS0_8NullTypeEjiLb0ESL_EEvT0_T1_T2_iT3_T4_T5_E12temp_storage;
	add.s32 	%r140, %r255, %r254;
	st.shared.u32 	[%r140], %r1013;
	st.shared.u32 	[%r140+128], %r1014;
	st.shared.u32 	[%r140+256], %r1015;
	st.shared.u32 	[%r140+384], %r1016;
	st.shared.u32 	[%r140+512], %r1017;
	st.shared.u32 	[%r140+640], %r1018;
	st.shared.u32 	[%r140+768], %r1019;
	st.shared.u32 	[%r140+896], %r1020;
	st.shared.u32 	[%r140+1024], %r1021;
	st.shared.u32 	[%r140+1152], %r1022;
	st.shared.u32 	[%r140+1280], %r1023;
	st.shared.u32 	[%r140+1408], %r1024;
	st.shared.u32 	[%r140+1536], %r1025;
	st.shared.u32 	[%r140+1664], %r1026;
	st.shared.u32 	[%r140+1792], %r1027;
	st.shared.u32 	[%r140+1920], %r1028;
	st.shared.u32 	[%r140+2048], %r1029;
	st.shared.u32 	[%r140+2176], %r1030;
	st.shared.u32 	[%r140+2304], %r1031;
	st.shared.u32 	[%r140+2432], %r1032;
	st.shared.u32 	[%r140+2560], %r1033;
	st.shared.u32 	[%r140+2688], %r1034;
	bar.warp.sync 	-1;
	mad.lo.s32 	%r141, %r252, 84, %r140;
	ld.shared.v2.u32 	{%r142, %r143}, [%r141];
	ld.shared.v2.u32 	{%r144, %r145}, [%r141+8];
	ld.shared.v2.u32 	{%r146, %r147}, [%r141+16];
	ld.shared.v2.u32 	{%r148, %r149}, [%r141+24];
	ld.shared.v2.u32 	{%r150, %r151}, [%r141+32];
	ld.shared.v2.u32 	{%r152, %r153}, [%r141+40];
	ld.shared.v2.u32 	{%r154, %r155}, [%r141+48];
	ld.shared.v2.u32 	{%r156, %r157}, [%r141+56];
	ld.shared.v2.u32 	{%r158, %r159}, [%r141+64];
	ld.shared.v2.u32 	{%r160, %r161}, [%r141+72];
	ld.shared.v2.u32 	{%r162, %r163}, [%r141+80];
	bar.sync 	0;
	setp.ne.s32 	%p25, %r998, 0;
	@%p25 bra 	$L__BB12_75;
	add.s32 	%r485, %r143, %r142;
	add.s32 	%r486, %r144, %r485;
	add.s32 	%r487, %r145, %r486;
	add.s32 	%r488, %r146, %r487;
	add.s32 	%r489, %r147, %r488;
	add.s32 	%r490, %r148, %r489;
	add.s32 	%r491, %r149, %r490;
	add.s32 	%r492, %r150, %r491;
	add.s32 	%r493, %r151, %r492;
	add.s32 	%r494, %r152, %r493;
	add.s32 	%r495, %r153, %r494;
	add.s32 	%r496, %r154, %r495;
	add.s32 	%r497, %r155, %r496;
	add.s32 	%r498, %r156, %r497;
	add.s32 	%r499, %r157, %r498;
	add.s32 	%r500, %r158, %r499;
	add.s32 	%r501, %r159, %r500;
	add.s32 	%r502, %r160, %r501;
	add.s32 	%r503, %r161, %r502;
	add.s32 	%r504, %r162, %r503;
	add.s32 	%r459, %r163, %r504;
	mov.b32 	%r457, 1;
	mov.b32 	%r482, 0;
	mov.b32 	%r484, -1;
	// begin inline asm
	{  .reg .s32 r0;  .reg .pred p;  shfl.sync.up.b32 r0|p, %r459, %r457, %r482, %r484;  @p add.s32 r0, r0, %r459;  mov.s32 %r455, r0;}
	// end inline asm
	mov.b32 	%r463, 2;
	// begin inline asm
	{  .reg .s32 r0;  .reg .pred p;  shfl.sync.up.b32 r0|p, %r455, %r463, %r482, %r484;  @p add.s32 r0, r0, %r455;  mov.s32 %r461, r0;}
	// end inline asm
	mov.b32 	%r469, 4;
	// begin inline asm
	{  .reg .s32 r0;  .reg .pred p;  shfl.sync.up.b32 r0|p, %r461, %r469, %r482, %r484;  @p add.s32 r0, r0, %r461;  mov.s32 %r467, r0;}
	// end inline asm
	mov.b32 	%r475, 8;
	// begin inline asm
	{  .reg .s32 r0;  .reg .pred p;  shfl.sync.up.b32 r0|p, %r467, %r475, %r482, %r484;  @p add.s32 r0, r0, %r467;  mov.s32 %r473, r0;}
	// end inline asm
	mov.b32 	%r481, 16;
	// begin inline asm
	{  .reg .s32 r0;  .reg .pred p;  shfl.sync.up.b32 r0|p, %r473, %r481, %r482, %r484;  @p add.s32 r0, r0, %r473;  mov.s32 %r479, r0;}
	// end inline asm
	setp.ne.s32 	%p67, %r252, 31;
	@%p67 bra 	$L__BB12_74;
	shl.b32 	%r505, %r139, 2;
	mov.u32 	%r506, _ZZN3cub18CUB_300001_SM_10006detail4scan16DeviceScanKernelINS2_10policy_hubIiiijN4cuda3std3__44plusIvEEE10Policy1000EN6thrust24THRUST_300001_SM_1000_NS6detail15normal_iteratorINSD_10device_ptrIiEEEESI_NS0_13ScanTileStateIiLb1EEES9_NS0_8NullTypeEjiLb0ESL_EEvT0_T1_T2_iT3_T4_T5_E12temp_storage;
	add.s32 	%r507, %r506, %r505;
	st.shared.u32 	[%r507+16], %r479;
$L__BB12_74:
	sub.s32 	%r508, %r479, %r459;
	bar.sync 	0;
	ld.shared.v4.u32 	{%r509, %r510, %r511, %r512}, [_ZZN3cub18CUB_300001_SM_10006detail4scan16DeviceScanKernelINS2_10policy_hubIiiijN4cuda3std3__44plusIvEEE10Policy1000EN6thrust24THRUST_300001_SM_1000_NS6detail15normal_iteratorINSD_10device_ptrIiEEEESI_NS0_13ScanTileStateIiLb1EEES9_NS0_8NullTypeEjiLb0ESL_EEvT0_T1_T2_iT3_T4_T5_E12temp_storage+16];
	add.s32 	%r513, %r510, %r509;
	setp.eq.s32 	%p68, %r139, 2;
	selp.b32 	%r514, %r513, %r509, %p68;
	add.s32 	%r515, %r513, %r511;
	setp.eq.s32 	%p69, %r139, 3;
	selp.b32 	%r516, %r515, %r514, %p69;
	add.s32 	%r517, %r515, %r512;
	setp.eq.s32 	%p70, %r139, 4;
	selp.b32 	%r518, %r517, %r516, %p70;
	ld.shared.v4.u32 	{%r519, %r520, %r521, %r522}, [_ZZN3cub18CUB_300001_SM_10006detail4scan16DeviceScanKernelINS2_10policy_hubIiiijN4cuda3std3__44plusIvEEE10Policy1000EN6thrust24THRUST_300001_SM_1000_NS6detail15normal_iteratorINSD_10device_ptrIiEEEESI_NS0_13ScanTileStateIiLb1EEES9_NS0_8NullTypeEjiLb0ESL_EEvT0_T1_T2_iT3_T4_T5_E12temp_storage+32];
	add.s32 	%r523, %r517, %r519;
	setp.eq.s32 	%p71, %r139, 5;
	selp.b32 	%r524, %r523, %r518, %p71;
	add.s32 	%r525, %r523, %r520;
	setp.eq.s32 	%p72, %r139, 6;
	selp.b32 	%r526, %r525, %r524, %p72;
	add.s32 	%r527, %r525, %r521;
	setp.eq.s32 	%p73, %r139, 7;
	selp.b32 	%r528, %r527, %r526, %p73;
	add.s32 	%r529, %r527, %r522;
	setp.eq.s32 	%p74, %r139, 8;
	selp.b32 	%r530, %r529, %r528, %p74;
	.pragma "used_bytes_mask 4095";
	ld.shared.v4.u32 	{%r531, %r532, %r533, %r534}, [_ZZN3cub18CUB_300001_SM_10006detail4scan16DeviceScanKernelINS2_10policy_hubIiiijN4cuda3std3__44plusIvEEE10Policy1000EN6thrust24THRUST_300001_SM_1000_NS6detail15normal_iteratorINSD_10device_ptrIiEEEESI_NS0_13ScanTileStateIiLb1EEES9_NS0_8NullTypeEjiLb0ESL_EEvT0_T1_T2_iT3_T4_T5_E12temp_storage+48];
	add.s32 	%r535, %r529, %r531;
	setp.eq.s32 	%p75, %r139, 9;
	selp.b32 	%r536, %r535, %r530, %p75;
	add.s32 	%r537, %r535, %r532;
	setp.eq.s32 	%p76, %r139, 10;
	selp.b32 	%r538, %r537, %r536, %p76;
	add.s32 	%r539, %r537, %r533;
	setp.eq.s32 	%p77, %r139, 11;
	selp.b32 	%r540, %r539, %r538, %p77;
	setp.lt.u32 	%p78, %r82, 32;
	setp.eq.s32 	%p79, %r252, 0;
	selp.b32 	%r541, 0, %r508, %p79;
	add.s32 	%r542, %r540, %r541;
	selp.b32 	%r543, %r508, %r542, %p78;
	setp.eq.s32 	%p80, %r82, 0;
	selp.b32 	%r1049, 0, %r543, %p80;
	bra.uni 	$L__BB12_94;
$L__BB12_75:
	add.s32 	%r286, %r143, %r142;
	add.s32 	%r287, %r144, %r286;
	add.s32 	%r288, %r145, %r287;
	add.s32 	%r289, %r146, %r288;
	add.s32 	%r290, %r147, %r289;
	add.s32 	%r291, %r148, %r290;
	add.s32 	%r292, %r149, %r291;
	add.s32 	%r293, %r150, %r292;
	add.s32 	%r294, %r151, %r293;
	add.s32 	%r295, %r152, %r294;
	add.s32 	%r296, %r153, %r295;
	add.s32 	%r297, %r154, %r296;
	add.s32 	%r298, %r155, %r297;
	add.s32 	%r299, %r156, %r298;
	add.s32 	%r300, %r157, %r299;
	add.s32 	%r301, %r158, %r300;
	add.s32 	%r302, %r159, %r301;
	add.s32 	%r303, %r160, %r302;
	add.s32 	%r304, %r161, %r303;
	add.s32 	%r305, %r162, %r304;
	add.s32 	%r260, %r163, %r305;
	mov.b32 	%r258, 1;
	mov.b32 	%r283, 0;
	mov.b32 	%r285, -1;
	// begin inline asm
	{  .reg .s32 r0;  .reg .pred p;  shfl.sync.up.b32 r0|p, %r260, %r258, %r283, %r285;  @p add.s32 r0, r0, %r260;  mov.s32 %r256, r0;}
	// end inline asm
	mov.b32 	%r264, 2;
	// begin inline asm
	{  .reg .s32 r0;  .reg .pred p;  shfl.sync.up.b32 r0|p, %r256, %r264, %r283, %r285;  @p add.s32 r0, r0, %r256;  mov.s32 %r262, r0;}
	// end inline asm
	mov.b32 	%r270, 4;
	// begin inline asm
	{  .reg .s32 r0;  .reg .pred p;  shfl.sync.up.b32 r0|p, %r262, %r270, %r283, %r285;  @p add.s32 r0, r0, %r262;  mov.s32 %r268, r0;}
	// end inline asm
	mov.b32 	%r276, 8;
	// begin inline asm
	{  .reg .s32 r0;  .reg .pred p;  shfl.sync.up.b32 r0|p, %r268, %r276, %r283, %r285;  @p add.s32 r0, r0, %r268;  mov.s32 %r274, r0;}
	// end inline asm
	mov.b32 	%r282, 16;
	// begin inline asm
	{  .reg .s32 r0;  .reg .pred p;  shfl.sync.up.b32 r0|p, %r274, %r282, %r283, %r285;  @p add.s32 r0, r0, %r274;  mov.s32 %r280, r0;}
	// end inline asm
	setp.ne.s32 	%p26, %r252, 31;
	@%p26 bra 	$L__BB12_77;
	shl.b32 	%r306, %r139, 2;
	mov.u32 	%r307, _ZZN3cub18CUB_300001_SM_10006detail4scan16DeviceScanKernelINS2_10policy_hubIiiijN4cuda3std3__44plusIvEEE10Policy1000EN6thrust24THRUST_300001_SM_1000_NS6detail15normal_iteratorINSD_10device_ptrIiEEEESI_NS0_13ScanTileStateIiLb1EEES9_NS0_8NullTypeEjiLb0ESL_EEvT0_T1_T2_iT3_T4_T5_E12temp_storage;
	add.s32 	%r308, %r307, %r306;
	st.shared.u32 	[%r308+16], %r280;
$L__BB12_77:
	sub.s32 	%r309, %r280, %r260;
	bar.sync 	0;
	ld.shared.v4.u32 	{%r310, %r311, %r312, %r313}, [_ZZN3cub18CUB_300001_SM_10006detail4scan16DeviceScanKernelINS2_10policy_hubIiiijN4cuda3std3__44plusIvEEE10Policy1000EN6thrust24THRUST_300001_SM_1000_NS6detail15normal_iteratorINSD_10device_ptrIiEEEESI_NS0_13ScanTileStateIiLb1EEES9_NS0_8NullTypeEjiLb0ESL_EEvT0_T1_T2_iT3_T4_T5_E12temp_storage+16];
	add.s32 	%r314, %r311, %r310;
	setp.eq.s32 	%p27, %r139, 2;
	selp.b32 	%r315, %r314, %r310, %p27;
	add.s32 	%r316, %r314, %r312;
	setp.eq.s32 	%p28, %r139, 3;
	selp.b32 	%r317, %r316, %r315, %p28;
	add.s32 	%r318, %r316, %r313;
	setp.eq.s32 	%p29, %r139, 4;
	selp.b32 	%r319, %r318, %r317, %p29;
	ld.shared.v4.u32 	{%r320, %r321, %r322, %r323}, [_ZZN3cub18CUB_300001_SM_10006detail4scan16DeviceScanKernelINS2_10policy_hubIiiijN4cuda3std3__44plusIvEEE10Policy1000EN6thrust24THRUST_300001_SM_1000_NS6detail15normal_iteratorINSD_10device_ptrIiEEEESI_NS0_13ScanTileStateIiLb1EEES9_NS0_8NullTypeEjiLb0ESL_EEvT0_T1_T2_iT3_T4_T5_E12temp_storage+32];
	add.s32 	%r324, %r318, %r320;
	setp.eq.s32 	%p30, %r139, 5;
	selp.b32 	%r325, %r324, %r319, %p30;
	add.s32 	%r326, %r324, %r321;
	setp.eq.s32 	%p31, %r139, 6;
	selp.b32 	%r327, %r326, %r325, %p31;
	add.s32 	%r328, %r326, %r322;
	setp.eq.s32 	%p32, %r139, 7;
	selp.b32 	%r329, %r328, %r327, %p32;
	add.s32 	%r330, %r328, %r323;
	setp.eq.s32 	%p33, %r139, 8;
	selp.b32 	%r331, %r330, %r329, %p33;
	ld.shared.v4.u32 	{%r332, %r333, %r334, %r335}, [_ZZN3cub18CUB_300001_SM_10006detail4scan16DeviceScanKernelINS2_10policy_hubIiiijN4cuda3std3__44plusIvEEE10Policy1000EN6thrust24THRUST_300001_SM_1000_NS6detail15normal_iteratorINSD_10device_ptrIiEEEESI_NS0_13ScanTileStateIiLb1EEES9_NS0_8NullTypeEjiLb0ESL_EEvT0_T1_T2_iT3_T4_T5_E12temp_storage+48];
	add.s32 	%r336, %r330, %r332;
	setp.eq.s32 	%p34, %r139, 9;
	selp.b32 	%r337, %r336, %r331, %p34;
	add.s32 	%r338, %r336, %r333;
	setp.eq.s32 	%p35, %r139, 10;
	selp.b32 	%r339, %r338, %r337, %p35;
	add.s32 	%r340, %r338, %r334;
	setp.eq.s32 	%p36, %r139, 11;
	selp.b32 	%r341, %r340, %r339, %p36;
	add.s32 	%r169, %r340, %r335;
	setp.gt.u32 	%p37, %r82, 31;
	setp.lt.u32 	%p38, %r82, 32;
	setp.eq.s32 	%p39, %r252, 0;
	selp.b32 	%r342, 0, %r309, %p39;
	add.s32 	%r1048, %r341, %r342;
	selp.b32 	%r171, %r309, %r1048, %p38;
	@%p37 bra 	$L__BB12_93;
	setp.ne.s32 	%p40, %r82, 0;
	mul.wide.s32 	%rd18, %r998, 8;
	add.s64 	%rd10, %rd1, %rd18;
	@%p40 bra 	$L__BB12_80;
	st.shared.u32 	[_ZZN3cub18CUB_300001_SM_10006detail4scan16DeviceScanKernelINS2_10policy_hubIiiijN4cuda3std3__44plusIvEEE10Policy1000EN6thrust24THRUST_300001_SM_1000_NS6detail15normal_iteratorINSD_10device_ptrIiEEEESI_NS0_13ScanTileStateIiLb1EEES9_NS0_8NullTypeEjiLb0ESL_EEvT0_T1_T2_iT3_T4_T5_E12temp_storage+12], %r169;
	add.s64 	%rd19, %rd10, 256;
	mov.b32 	%r343, 100;
	// begin inline asm
	st.relaxed.gpu.v2.u32 [%rd19], {%r343, %r169};
	// end inline asm
$L__BB12_80:
	not.b32 	%r349, %r82;
	add.s32 	%r1043, %r998, %r349;
	mov.b32 	%r345, 830;
	// begin inline asm
	nanosleep.u32 %r345;
	// end inline asm
	mul.wide.s32 	%rd21, %r1043, 8;
	add.s64 	%rd22, %rd1, %rd21;
	add.s64 	%rd20, %rd22, 256;
	// begin inline asm
	ld.relaxed.gpu.v2.u32 {%r1045, %r1037}, [%rd20];
	// end inline asm
	mov.b32 	%r1038, 952;
$L__BB12_81:
	setp.eq.s32 	%p41, %r1045, 99;
	mov.b32 	%r350, -1;
	vote.sync.any.pred 	%p42, %p41, %r350;
	not.pred 	%p43, %p42;
	@%p43 bra 	$L__BB12_83;
	mul.lo.s32 	%r453, %r998, 16807;
	and.b32  	%r998, %r453, 2147483647;
	add.s32 	%r454, %r1038, 1;
	rem.u32 	%r450, %r998, %r454;
	// begin inline asm
	nanosleep.u32 %r450;
	// end inline asm
	shr.u32 	%r1038, %r1038, 1;
	// begin inline asm
	ld.relaxed.gpu.v2.u32 {%r1045, %r1037}, [%rd20];
	// end inline asm
	bra.uni 	$L__BB12_81;
$L__BB12_83:
	setp.eq.s32 	%p44, %r1045, 101;
	mov.b32 	%r377, -1;
	vote.sync.ballot.b32 	%r379, %p44, %r377;
	// begin inline asm
	mov.u32 %r352, %lanemask_ge;
	// end inline asm
	and.b32  	%r380, %r379, %r352;
	or.b32  	%r381, %r380, -2147483648;
	add.s32 	%r382, %r381, -1;
	not.b32 	%r383, %r381;
	and.b32  	%r384, %r383, %r382;
	popc.b32 	%r356, %r384;
	mov.b32 	%r355, 1;
	// begin inline asm
	shfl.sync.down.b32 %r353, %r1037, %r355, %r356, %r377;
	// end inline asm
	setp.lt.s32 	%p46, %r252, %r356;
	selp.b32 	%r385, %r353, 0, %p46;
	add.s32 	%r359, %r385, %r1037;
	mov.b32 	%r360, 2;
	// begin inline asm
	shfl.sync.down.b32 %r358, %r359, %r360, %r356, %r377;
	// end inline asm
	add.s32 	%r386, %r252, 2;
	setp.gt.s32 	%p47, %r386, %r356;
	selp.b32 	%r387, 0, %r358, %p47;
	add.s32 	%r364, %r359, %r387;
	mov.b32 	%r365, 4;
	// begin inline asm
	shfl.sync.down.b32 %r363, %r364, %r365, %r356, %r377;
	// end inline asm
	add.s32 	%r388, %r252, 4;
	setp.gt.s32 	%p48, %r388, %r356;
	selp.b32 	%r389, 0, %r363, %p48;
	add.s32 	%r369, %r364, %r389;
	mov.b32 	%r370, 8;
	// begin inline asm
	shfl.sync.down.b32 %r368, %r369, %r370, %r356, %r377;
	// end inline asm
	add.s32 	%r390, %r252, 8;
	setp.gt.s32 	%p49, %r390, %r356;
	selp.b32 	%r391, 0, %r368, %p49;
	add.s32 	%r374, %r369, %r391;
	mov.b32 	%r375, 16;
	// begin inline asm
	shfl.sync.down.b32 %r373, %r374, %r375, %r356, %r377;
	// end inline asm
	add.s32 	%r392, %r252, 16;
	setp.gt.s32 	%p50, %r392, %r356;
	selp.b32 	%r393, 0, %r373, %p50;
	add.s32 	%r1041, %r374, %r393;
	add.s64 	%rd11, %rd1, 256;
	mov.b32 	%r1039, 952;
$L__BB12_84:
	setp.ne.s32 	%p51, %r1045, 101;
	mov.b32 	%r394, -1;
	vote.sync.all.pred 	%p52, %p51, %r394;
	not.pred 	%p53, %p52;
	@%p53 bra 	$L__BB12_89;
	shr.u32 	%r1039, %r1039, 1;
	mul.wide.s32 	%rd25, %r1043, 8;
	add.s64 	%rd26, %rd11, %rd25;
	add.s64 	%rd24, %rd26, -256;
	// begin inline asm
	ld.relaxed.gpu.v2.u32 {%r1045, %r1046}, [%rd24];
	// end inline asm
	mov.u32 	%r1047, %r1039;
$L__BB12_86:
	setp.eq.s32 	%p57, %r1045, 99;
	mov.b32 	%r402, -1;
	vote.sync.any.pred 	%p58, %p57, %r402;
	not.pred 	%p59, %p58;
	@%p59 bra 	$L__BB12_88;
	mul.lo.s32 	%r448, %r998, 16807;
	and.b32  	%r998, %r448, 2147483647;
	add.s32 	%r449, %r1047, 1;
	rem.u32 	%r445, %r998, %r449;
	// begin inline asm
	nanosleep.u32 %r445;
	// end inline asm
	shr.u32 	%r1047, %r1047, 1;
	// begin inline asm
	ld.relaxed.gpu.v2.u32 {%r1045, %r1046}, [%rd24];
	// end inline asm
	bra.uni 	$L__BB12_86;
$L__BB12_88:
	setp.eq.s32 	%p60, %r1045, 101;
	mov.b32 	%r428, -1;
	vote.sync.ballot.b32 	%r429, %p60, %r428;
	and.b32  	%r430, %r429, %r352;
	or.b32  	%r431, %r430, -2147483648;
	add.s32 	%r432, %r431, -1;
	not.b32 	%r433, %r431;
	and.b32  	%r434, %r433, %r432;
	popc.b32 	%r407, %r434;
	mov.b32 	%r406, 1;
	// begin inline asm
	shfl.sync.down.b32 %r404, %r1046, %r406, %r407, %r428;
	// end inline asm
	setp.lt.s32 	%p62, %r252, %r407;
	selp.b32 	%r435, %r404, 0, %p62;
	add.s32 	%r410, %r435, %r1046;
	mov.b32 	%r411, 2;
	// begin inline asm
	shfl.sync.down.b32 %r409, %r410, %r411, %r407, %r428;
	// end inline asm
	add.s32 	%r436, %r252, 2;
	setp.gt.s32 	%p63, %r436, %r407;
	selp.b32 	%r437, 0, %r409, %p63;
	add.s32 	%r415, %r410, %r437;
	mov.b32 	%r416, 4;
	// begin inline asm
	shfl.sync.down.b32 %r414, %r415, %r416, %r407, %r428;
	// end inline asm
	add.s32 	%r438, %r252, 4;
	setp.gt.s32 	%p64, %r438, %r407;
	selp.b32 	%r439, 0, %r414, %p64;
	add.s32 	%r420, %r415, %r439;
	mov.b32 	%r421, 8;
	// begin inline asm
	shfl.sync.down.b32 %r419, %r420, %r421, %r407, %r428;
	// end inline asm
	add.s32 	%r440, %r252, 8;
	setp.gt.s32 	%p65, %r440, %r407;
	selp.b32 	%r441, 0, %r419, %p65;
	add.s32 	%r425, %r420, %r441;
	mov.b32 	%r426, 16;
	// begin inline asm
	shfl.sync.down.b32 %r424, %r425, %r426, %r407, %r428;
	// end inline asm
	add.s32 	%r442, %r252, 16;
	setp.gt.s32 	%p66, %r442, %r407;
	selp.b32 	%r443, 0, %r424, %p66;
	add.s32 	%r444, %r443, %r1041;
	add.s32 	%r1041, %r444, %r425;
	add.s32 	%r1043, %r1043, -32;
	bra.uni 	$L__BB12_84;
$L__BB12_89:
	@%p40 bra 	$L__BB12_91;
	add.s32 	%r397, %r1041, %r169;
	add.s64 	%rd23, %rd10, 256;
	mov.b32 	%r396, 101;
	// begin inline asm
	st.relaxed.gpu.v2.u32 [%rd23], {%r396, %r397};
	// end inline asm
	st.shared.u32 	[_ZZN3cub18CUB_300001_SM_10006detail4scan16DeviceScanKernelINS2_10policy_hubIiiijN4cuda3std3__44plusIvEEE10Policy1000EN6thrust24THRUST_300001_SM_1000_NS6detail15normal_iteratorINSD_10device_ptrIiEEEESI_NS0_13ScanTileStateIiLb1EEES9_NS0_8NullTypeEjiLb0ESL_EEvT0_T1_T2_iT3_T4_T5_E12temp_storage+4], %r1041;
	st.shared.u32 	[_ZZN3cub18CUB_300001_SM_10006detail4scan16DeviceScanKernelINS2_10policy_hubIiiijN4cuda3std3__44plusIvEEE10Policy1000EN6thrust24THRUST_300001_SM_1000_NS6detail15normal_iteratorINSD_10device_ptrIiEEEESI_NS0_13ScanTileStateIiLb1EEES9_NS0_8NullTypeEjiLb0ESL_EEvT0_T1_T2_iT3_T4_T5_E12temp_storage+8], %r397;
$L__BB12_91:
	setp.ne.s32 	%p55, %r252, 0;
	mov.u32 	%r1048, %r171;
	@%p55 bra 	$L__BB12_93;
	st.shared.u32 	[_ZZN3cub18CUB_300001_SM_10006detail4scan16DeviceScanKernelINS2_10policy_hubIiiijN4cuda3std3__44plusIvEEE10Policy1000EN6thrust24THRUST_300001_SM_1000_NS6detail15normal_iteratorINSD_10device_ptrIiEEEESI_NS0_13ScanTileStateIiLb1EEES9_NS0_8NullTypeEjiLb0ESL_EEvT0_T1_T2_iT3_T4_T5_E12temp_storage+76], %r1041;
	mov.u32 	%r1048, %r1041;
$L__BB12_93:
	bar.sync 	0;
	setp.eq.s32 	%p56, %r82, 0;
	ld.shared.u32 	%r398, [_ZZN3cub18CUB_300001_SM_10006detail4scan16DeviceScanKernelINS2_10policy_hubIiiijN4cuda3std3__44plusIvEEE10Policy1000EN6thrust24THRUST_300001_SM_1000_NS6detail15normal_iteratorINSD_10device_ptrIiEEEESI_NS0_13ScanTileStateIiLb1EEES9_NS0_8NullTypeEjiLb0ESL_EEvT0_T1_T2_iT3_T4_T5_E12temp_storage+76];
	selp.b32 	%r399, 0, %r398, %p56;
	add.s32 	%r1049, %r399, %r1048;
$L__BB12_94:
	add.s32 	%r544, %r1049, %r142;
	add.s32 	%r545, %r143, %r544;
	add.s32 	%r546, %r144, %r545;
	add.s32 	%r547, %r145, %r546;
	add.s32 	%r548, %r146, %r547;
	add.s32 	%r549, %r147, %r548;
	add.s32 	%r550, %r148, %r549;
	add.s32 	%r551, %r149, %r550;
	add.s32 	%r552, %r150, %r551;
	add.s32 	%r553, %r151, %r552;
	add.s32 	%r554, %r152, %r553;
	add.s32 	%r555, %r153, %r554;
	add.s32 	%r556, %r154, %r555;
	add.s32 	%r557, %r155, %r556;
	add.s32 	%r558, %r156, %r557;
	add.s32 	%r559, %r157, %r558;
	add.s32 	%r560, %r158, %r559;
	add.s32 	%r561, %r159, %r560;
	add.s32 	%r562, %r160, %r561;
	add.s32 	%r563, %r161, %r562;
	add.s32 	%r564, %r162, %r563;
	add.s32 	%r565, %r163, %r564;
	bar.sync 	0;
	st.shared.v2.u32 	[%r141], {%r544, %r545};
	st.shared.v2.u32 	[%r141+8], {%r546, %r547};
	st.shared.v2.u32 	[%r141+16], {%r548, %r549};
	st.shared.v2.u32 	[%r141+24], {%r550, %r551};
	st.shared.v2.u32 	[%r141+32], {%r552, %r553};
	st.shared.v2.u32 	[%r141+40], {%r554, %r555};
	st.shared.v2.u32 	[%r141+48], {%r556, %r557};
	st.shared.v2.u32 	[%r141+56], {%r558, %r559};
	st.shared.v2.u32 	[%r141+64], {%r560, %r561};
	st.shared.v2.u32 	[%r141+72], {%r562, %r563};
	st.shared.v2.u32 	[%r141+80], {%r564, %r565};
	bar.warp.sync 	-1;
	ld.shared.u32 	%r210, [%r140];
	ld.shared.u32 	%r211, [%r140+128];
	ld.shared.u32 	%r212, [%r140+256];
	ld.shared.u32 	%r213, [%r140+384];
	ld.shared.u32 	%r214, [%r140+512];
	ld.shared.u32 	%r215, [%r140+640];
	ld.shared.u32 	%r216, [%r140+768];
	ld.shared.u32 	%r217, [%r140+896];
	ld.shared.u32 	%r218, [%r140+1024];
	ld.shared.u32 	%r219, [%r140+1152];
	ld.shared.u32 	%r220, [%r140+1280];
	ld.shared.u32 	%r221, [%r140+1408];
	ld.shared.u32 	%r222, [%r140+1536];
	ld.shared.u32 	%r223, [%r140+1664];
	ld.shared.u32 	%r224, [%r140+1792];
	ld.shared.u32 	%r225, [%r140+1920];
	ld.shared.u32 	%r226, [%r140+2048];
	ld.shared.u32 	%r227, [%r140+2176];
	ld.shared.u32 	%r228, [%r140+2304];
	ld.shared.u32 	%r229, [%r140+2432];
	ld.shared.u32 	%r230, [%r140+2560];
	ld.shared.u32 	%r231, [%r140+2688];
	setp.ne.s32 	%p81, %r82, 0;
	@%p81 bra 	$L__BB12_96;
	st.volatile.shared.u32 	[_ZZN3cub18CUB_300001_SM_10006detail4scan16DeviceScanKernelINS2_10policy_hubIiiijN4cuda3std3__44plusIvEEE10Policy1000EN6thrust24THRUST_300001_SM_1000_NS6detail15normal_iteratorINSD_10device_ptrIiEEEESI_NS0_13ScanTileStateIiLb1EEES9_NS0_8NullTypeEjiLb0ESL_EEvT0_T1_T2_iT3_T4_T5_E12temp_storage+33792], %r3;
$L__BB12_96:
	ld.param.u32 	%r997, [_ZN3cub18CUB_300001_SM_10006detail4scan16DeviceScanKernelINS2_10policy_hubIiiijN4cuda3std3__44plusIvEEE10Policy1000EN6thrust24THRUST_300001_SM_1000_NS6detail15normal_iteratorINSD_10device_ptrIiEEEESI_NS0_13ScanTileStateIiLb1EEES9_NS0_8NullTypeEjiLb0ESL_EEvT0_T1_T2_iT3_T4_T5__param_3];
	bar.sync 	0;
	ld.volatile.shared.u32 	%r232, [_ZZN3cub18CUB_300001_SM_10006detail4scan16DeviceScanKernelINS2_10policy_hubIiiijN4cuda3std3__44plusIvEEE10Policy1000EN6thrust24THRUST_300001_SM_1000_NS6detail15normal_iteratorINSD_10device_ptrIiEEEESI_NS0_13ScanTileStateIiLb1EEES9_NS0_8NullTypeEjiLb0ESL_EEvT0_T1_T2_iT3_T4_T5_E12temp_storage+33792];
	cvt.u64.u32 	%rd33, %r84;
	mov.u32 	%r566, %ctaid.x;
	add.s32 	%r567, %r997, %r566;
	mul.lo.s32 	%r568, %r567, 8448;
	cvt.u64.u32 	%rd34, %r568;
	add.s64 	%rd35, %rd33, %rd34;
	setp.ge.s32 	%p82, %r84, %r232;
	shl.b64 	%rd36, %rd35, 2;
	add.s64 	%rd12, %rd3, %rd36;
	@%p82 bra 	$L__BB12_98;
	st.global.u32 	[%rd12], %r210;
$L__BB12_98:
	mov.u32 	%r569, %tid.x;
	and.b32  	%r570, %r569, 992;
	mul.lo.s32 	%r571, %r570, 22;
	and.b32  	%r572, %r569, 31;
	or.b32  	%r573, %r571, %r572;
	or.b32  	%r574, %r573, 32;
	setp.ge.s32 	%p83, %r574, %r232;
	@%p83 bra 	$L__BB12_100;
	st.global.u32 	[%rd12+128], %r211;
$L__BB12_100:
	setp.ge.s32 	%p84, %r89, %r232;
	@%p84 bra 	$L__BB12_102;
	st.global.u32 	[%rd12+256], %r212;
$L__BB12_102:
	setp.ge.s32 	%p85, %r92, %r232;
	@%p85 bra 	$L__BB12_104;
	st.global.u32 	[%rd12+384], %r213;
$L__BB12_104:
	add.s32 	%r580, %r573, 128;
	setp.ge.s32 	%p86, %r580, %r232;
	@%p86 bra 	$L__BB12_106;
	st.global.u32 	[%rd12+512], %r214;
$L__BB12_106:
	add.s32 	%r586, %r573, 160;
	setp.ge.s32 	%p87, %r586, %r232;
	@%p87 bra 	$L__BB12_108;
	st.global.u32 	[%rd12+640], %r215;
$L__BB12_108:
	add.s32 	%r592, %r573, 192;
	setp.ge.s32 	%p88, %r592, %r232;
	@%p88 bra 	$L__BB12_110;
	st.global.u32 	[%rd12+768], %r216;
$L__BB12_110:
	setp.ge.s32 	%p89, %r101, %r232;
	@%p89 bra 	$L__BB12_112;
	st.global.u32 	[%rd12+896], %r217;
$L__BB12_112:
	add.s32 	%r598, %r573, 256;
	setp.ge.s32 	%p90, %r598, %r232;
	@%p90 bra 	$L__BB12_114;
	st.global.u32 	[%rd12+1024], %r218;
$L__BB12_114:
	add.s32 	%r604, %r573, 288;
	setp.ge.s32 	%p91, %r604, %r232;
	@%p91 bra 	$L__BB12_116;
	st.global.u32 	[%rd12+1152], %r219;
$L__BB12_116:
	add.s32 	%r610, %r573, 320;
	setp.ge.s32 	%p92, %r610, %r232;
	@%p92 bra 	$L__BB12_118;
	st.global.u32 	[%rd12+1280], %r220;
$L__BB12_118:
	setp.ge.s32 	%p93, %r110, %r232;
	@%p93 bra 	$L__BB12_120;
	st.global.u32 	[%rd12+1408], %r221;
$L__BB12_120:
	setp.ge.s32 	%p94, %r113, %r232;
	@%p94 bra 	$L__BB12_122;
	st.global.u32 	[%rd12+1536], %r222;
$L__BB12_122:
	setp.ge.s32 	%p95, %r116, %r232;
	@%p95 bra 	$L__BB12_124;
	st.global.u32 	[%rd12+1664], %r223;
$L__BB12_124:
	setp.ge.s32 	%p96, %r119, %r232;
	@%p96 bra 	$L__BB12_126;
	st.global.u32 	[%rd12+1792], %r224;
$L__BB12_126:
	add.s32 	%r616, %r573, 480;
	setp.ge.s32 	%p97, %r616, %r232;
	@%p97 bra 	$L__BB12_128;
	st.global.u32 	[%rd12+1920], %r225;
$L__BB12_128:
	add.s32 	%r622, %r573, 512;
	setp.ge.s32 	%p98, %r622, %r232;
	@%p98 bra 	$L__BB12_130;
	st.global.u32 	[%rd12+2048], %r226;
$L__BB12_130:
	setp.ge.s32 	%p99, %r126, %r232;
	@%p99 bra 	$L__BB12_132;
	st.global.u32 	[%rd12+2176], %r227;
$L__BB12_132:
	add.s32 	%r628, %r573, 576;
	setp.ge.s32 	%p100, %r628, %r232;
	@%p100 bra 	$L__BB12_134;
	st.global.u32 	[%rd12+2304], %r228;
$L__BB12_134:
	setp.ge.s32 	%p101, %r131, %r232;
	@%p101 bra 	$L__BB12_136;
	st.global.u32 	[%rd12+2432], %r229;
$L__BB12_136:
	add.s32 	%r634, %r573, 640;
	setp.ge.s32 	%p102, %r634, %r232;
	@%p102 bra 	$L__BB12_138;
	st.global.u32 	[%rd12+2560], %r230;
$L__BB12_138:
	add.s32 	%r640, %r573, 672;
	setp.ge.s32 	%p103, %r640, %r232;
	@%p103 bra 	$L__BB12_140;
	st.global.u32 	[%rd12+2688], %r231;
$L__BB12_140:
	ret;

}
	// .globl	_ZN3cub18CUB_300001_SM_10006detail4scan16DeviceScanKernelINS2_10policy_hubIiiimN4cuda3std3__44plusIvEEE10Policy1000EN6thrust24THRUST_300001_SM_1000_NS6detail15normal_iteratorINSD_10device_ptrIiEEEESI_NS0_13ScanTileStateIiLb1EEES9_NS0_8NullTypeEmiLb0ESL_EEvT0_T1_T2_iT3_T4_T5_
.visible .entry _ZN3cub18CUB_300001_SM_10006detail4scan16DeviceScanKernelINS2_10policy_hubIiiimN4cuda3std3__44plusIvEEE10Policy1000EN6thrust24THRUST_300001_SM_1000_NS6detail15normal_iteratorINSD_10device_ptrIiEEEESI_NS0_13ScanTileStateIiLb1EEES9_NS0_8NullTypeEmiLb0ESL_EEvT0_T1_T2_iT3_T4_T5_(
	.param .align 8 .b8 _ZN3cub18CUB_300001_SM_10006detail4scan16DeviceScanKernelINS2_10policy_hubIiiimN4cuda3std3__44plusIvEEE10Policy1000EN6thrust24THRUST_300001_SM_1000_NS6detail15normal_iteratorINSD_10device_ptrIiEEEESI_NS0_13ScanTileStateIiLb1EEES9_NS0_8NullTypeEmiLb0ESL_EEvT0_T1_T2_iT3_T4_T5__param_0[8],
	.param .align 8 .b8 _ZN3cub18CUB_300001_SM_10006detail4scan16DeviceScanKernelINS2_10policy_hubIiiimN4cuda3std3__44plusIvEEE10Policy1000EN6thrust24THRUST_300001_SM_1000_NS6detail15normal_iteratorINSD_10device_ptrIiEEEESI_NS0_13ScanTileStateIiLb1EEES9_NS0_8NullTypeEmiLb0ESL_EEvT0_T1_T2_iT3_T4_T5__param_1[8],
	.param .align 8 .b8 _ZN3cub18CUB_300001_SM_10006detail4scan16DeviceScanKernelINS2_10policy_hubIiiimN4cuda3std3__44plusIvEEE10Policy1000EN6thrust24THRUST_300001_SM_1000_NS6detail15normal_iteratorINSD_10device_ptrIiEEEESI_NS0_13ScanTileStateIiLb1EEES9_NS0_8NullTypeEmiLb0ESL_EEvT0_T1_T2_iT3_T4_T5__param_2[8],
	.param .u32 _ZN3cub18CUB_300001_SM_10006detail4scan16DeviceScanKernelINS2_10policy_hubIiiimN4cuda3std3__44plusIvEEE10Policy1000EN6thrust24THRUST_300001_SM_1000_NS6detail15normal_iteratorINSD_10device_ptrIiEEEESI_NS0_13ScanTileStateIiLb1EEES9_NS0_8NullTypeEmiLb0ESL_EEvT0_T1_T2_iT3_T4_T5__param_3,
	.param .align 1 .b8 _ZN3cub18CUB_300001_SM_10006detail4scan16DeviceScanKernelINS2_10policy_hubIiiimN4cuda3std3__44plusIvEEE10Policy1000EN6thrust24THRUST_300001_SM_1000_NS6detail15normal_iteratorINSD_10device_ptrIiEEEESI_NS0_13ScanTileStateIiLb1EEES9_NS0_8NullTypeEmiLb0ESL_EEvT0_T1_T2_iT3_T4_T5__param_4[1],
	.param .align 1 .b8 _ZN3cub18CUB_300001_SM_10006detail4scan16DeviceScanKernelINS2_10policy_hubIiiimN4cuda3std3__44plusIvEEE10Policy1000EN6thrust24THRUST_300001_SM_1000_NS6detail15normal_iteratorINSD_10device_ptrIiEEEESI_NS0_13ScanTileStateIiLb1EEES9_NS0_8NullTypeEmiLb0ESL_EEvT0_T1_T2_iT3_T4_T5__param_5[1],
	.param .u64 _ZN3cub18CUB_300001_SM_10006detail4scan16DeviceScanKernelINS2_10policy_hubIiiimN4cuda3std3__44plusIvEEE10Policy1000EN6thrust24THRUST_300001_SM_1000_NS6detail15normal_iteratorINSD_10device_ptrIiEEEESI_NS0_13ScanTileStateIiLb1EEES9_NS0_8NullTypeEmiLb0ESL_EEvT0_T1_T2_iT3_T4_T5__param_6
)
.maxntid 416
{
	.reg .pred 	%p<158>;
	.reg .b32 	%r<1009>;
	.reg .b64 	%rd<55>;
	// demoted variable
	.shared .align 16 .b8 _ZZN3cub18CUB_300001_SM_10006detail4scan16DeviceScanKernelINS2_10policy_hubIiiimN4cuda3std3__44plusIvEEE10Policy1000EN6thrust24THRUST_300001_SM_1000_NS6detail15normal_iteratorINSD_10device_ptrIiEEEESI_NS0_13ScanTileStateIiLb1EEES9_NS0_8NullTypeEmiLb0ESL_EEvT0_T1_T2_iT3_T4_T5_E12temp_storage[31632];
	ld.param.u64 	%rd1, [_ZN3cub18CUB_300001_SM_10006detail4scan16DeviceScanKernelINS2_10policy_hubIiiimN4cuda3std3__44plusIvEEE10Policy1000EN6thrust24THRUST_300001_SM_1000_NS6detail15normal_iteratorINSD_10device_ptrIiEEEESI_NS0_13ScanTileStateIiLb1EEES9_NS0_8NullTypeEmiLb0ESL_EEvT0_T1_T2_iT3_T4_T5__param_2];
	ld.param.u64 	%rd16, [_ZN3cub18CUB_300001_SM_10006detail4scan16DeviceScanKernelINS2_10policy_hubIiiimN4cuda3std3__44plusIvEEE10Policy1000EN6thrust24THRUST_300001_SM_1000_NS6detail15normal_iteratorINSD_10device_ptrIiEEEESI_NS0_13ScanTileStateIiLb1EEES9_NS0_8NullTypeEmiLb0ESL_EEvT0_T1_T2_iT3_T4_T5__param_1];
	ld.param.u64 	%rd17, [_ZN3cub18CUB_300001_SM_10006detail4scan16DeviceScanKernelINS2_10policy_hubIiiimN4cuda3std3__44plusIvEEE10Policy1000EN6thrust24THRUST_300001_SM_1000_NS6detail15normal_iteratorINSD_10device_ptrIiEEEESI_NS0_13ScanTileStateIiLb1EEES9_NS0_8NullTypeEmiLb0ESL_EEvT0_T1_T2_iT3_T4_T5__param_0];
	ld.param.u32 	%r200, [_ZN3cub18CUB_300001_SM_10006detail4scan16DeviceScanKernelINS2_10policy_hubIiiimN4cuda3std3__44plusIvEEE10Policy1000EN6thrust24THRUST_300001_SM_1000_NS6detail15normal_iteratorINSD_10device_ptrIiEEEESI_NS0_13ScanTileStateIiLb1EEES9_NS0_8NullTypeEmiLb0ESL_EEvT0_T1_T2_iT3_T4_T5__param_3];
	ld.param.u64 	%rd18, [_ZN3cub18CUB_300001_SM_10006detail4scan16DeviceScanKernelINS2_10policy_hubIiiimN4cuda3std3__44plusIvEEE10Policy1000EN6thrust24THRUST_300001_SM_1000_NS6detail15normal_iteratorINSD_10device_ptrIiEEEESI_NS0_13ScanTileStateIiLb1EEES9_NS0_8NullTypeEmiLb0ESL_EEvT0_T1_T2_iT3_T4_T5__param_6];
	cvta.to.global.u64 	%rd2, %rd17;
	cvta.to.global.u64 	%rd3, %rd16;
	mov.u32 	%r201, %ctaid.x;
	add.s32 	%r1, %r200, %r201;
	mul.wide.s32 	%rd4, %r1, 7904;
	sub.s64 	%rd5, %rd18, %rd4;
	setp.lt.u64 	%p1, %rd5, 7905;
	@%p1 bra 	$L__BB13_26;
	mov.u32 	%r2, %tid.x;
	and.b32  	%r625, %r2, 31;
	and.b32  	%r626, %r2, 992;
	mul.lo.s32 	%r627, %r626, 19;
	or.b32  	%r628, %r627, %r625;
	cvt.u64.u32 	%rd38, %r628;
	add.s64 	%rd6, %rd4, %rd38;
	shl.b64 	%rd39, %rd6, 2;
	add.s64 	%rd40, %rd2, %rd39;
	ld.global.u32 	%r629, [%rd40];
	ld.global.u32 	%r630, [%rd40+128];
	ld.global.u32 	%r631, [%rd40+256];
	ld.global.u32 	%r632, [%rd40+384];
	ld.global.u32 	%r633, [%rd40+512];
	ld.global.u32 	%r634, [%rd40+640];
	ld.global.u32 	%r635, [%rd40+768];
	ld.global.u32 	%r636, [%rd40+896];
	ld.global.u32 	%r637, [%rd40+1024];
	ld.global.u32 	%r638, [%rd40+1152];
	ld.global.u32 	%r639, [%rd40+1280];
	ld.global.u32 	%r640, [%rd40+1408];
	ld.global.u32 	%r641, [%rd40+1536];
	ld.global.u32 	%r642, [%rd40+1664];
	ld.global.u32 	%r643, [%rd40+1792];
	ld.global.u32 	%r644, [%rd40+1920];
	ld.global.u32 	%r645, [%rd40+2048];
	ld.global.u32 	%r646, [%rd40+2176];
	ld.global.u32 	%r647, [%rd40+2304];
	// begin inline asm
	mov.u32 %r624, %laneid;
	// end inline asm
	shr.u32 	%r4, %r2, 5;
	mad.lo.s32 	%r648, %r4, 608, %r624;
	shl.b32 	%r649, %r648, 2;
	mov.u32 	%r650, _ZZN3cub18CUB_300001_SM_10006detail4scan16DeviceScanKernelINS2_10policy_hubIiiimN4cuda3std3__44plusIvEEE10Policy1000EN6thrust24THRUST_300001_SM_1000_NS6detail15normal_iteratorINSD_10device_ptrIiEEEESI_NS0_13ScanTileStateIiLb1EEES9_NS0_8NullTypeEmiLb0ESL_EEvT0_T1_T2_iT3_T4_T5_E12temp_storage;
	add.s32 	%r5, %r650, %r649;
	st.shared.u32 	[%r5], %r629;
	st.shared.u32 	[%r5+128], %r630;
	st.shared.u32 	[%r5+256], %r631;
	st.shared.u32 	[%r5+384], %r632;
	st.shared.u32 	[%r5+512], %r633;
	st.shared.u32 	[%r5+640], %r634;
	st.shared.u32 	[%r5+768], %r635;
	st.shared.u32 	[%r5+896], %r636;
	st.shared.u32 	[%r5+1024], %r637;
	st.shared.u32 	[%r5+1152], %r638;
	st.shared.u32 	[%r5+1280], %r639;
	st.shared.u32 	[%r5+1408], %r640;
	st.shared.u32 	[%r5+1536], %r641;
	st.shared.u32 	[%r5+1664], %r642;
	st.shared.u32 	[%r5+1792], %r643;
	st.shared.u32 	[%r5+1920], %r644;
	st.shared.u32 	[%r5+2048], %r645;
	st.shared.u32 	[%r5+2176], %r646;
	st.shared.u32 	[%r5+2304], %r647;
	bar.warp.sync 	-1;
	mad.lo.s32 	%r6, %r624, 72, %r5;
	ld.shared.u32 	%r7, [%r6];
	ld.shared.u32 	%r8, [%r6+4];
	ld.shared.u32 	%r9, [%r6+8];
	ld.shared.u32 	%r10, [%r6+12];
	ld.shared.u32 	%r11, [%r6+16];
	ld.shared.u32 	%r12, [%r6+20];
	ld.shared.u32 	%r13, [%r6+24];
	ld.shared.u32 	%r14, [%r6+28];
	ld.shared.u32 	%r15, [%r6+32];
	ld.shared.u32 	%r16, [%r6+36];
	ld.shared.u32 	%r17, [%r6+40];
	ld.shared.u32 	%r18, [%r6+44];
	ld.shared.u32 	%r19, [%r6+48];
	ld.shared.u32 	%r20, [%r6+52];
	ld.shared.u32 	%r21, [%r6+56];
	ld.shared.u32 	%r22, [%r6+60];
	ld.shared.u32 	%r23, [%r6+64];
	ld.shared.u32 	%r24, [%r6+68];
	ld.shared.u32 	%r25, [%r6+72];
	bar.sync 	0;
	setp.ne.s32 	%p100, %r1, 0;
	@%p100 bra 	$L__BB13_6;
	add.s32 	%r868, %r8, %r7;
	add.s32 	%r869, %r9, %r868;
	add.s32 	%r870, %r10, %r869;
	add.s32 	%r871, %r11, %r870;
	add.s32 	%r872, %r12, %r871;
	add.s32 	%r873, %r13, %r872;
	add.s32 	%r874, %r14, %r873;
	add.s32 	%r875, %r15, %r874;
	add.s32 	%r876, %r16, %r875;
	add.s32 	%r877, %r17, %r876;
	add.s32 	%r878, %r18, %r877;
	add.s32 	%r879, %r19, %r878;
	add.s32 	%r880, %r20, %r879;
	add.s32 	%r881, %r21, %r880;
	add.s32 	%r882, %r22, %r881;
	add.s32 	%r883, %r23, %r882;
	add.s32 	%r884, %r24, %r883;
	add.s32 	%r842, %r25, %r884;
	mov.b32 	%r840, 1;
	mov.b32 	%r865, 0;
	mov.b32 	%r867, -1;
	// begin inline asm
	{  .reg .s32 r0;  .reg .pred p;  shfl.sync.up.b32 r0|p, %r842, %r840, %r865, %r867;  @p add.s32 r0, r0, %r842;  mov.s32 %r838, r0;}
	// end inline asm
	mov.b32 	%r846, 2;
	// begin inline asm
	{  .reg .s32 r0;  .reg .pred p;  shfl.sync.up.b32 r0|p, %r838, %r846, %r865, %r867;  @p add.s32 r0, r0, %r838;  mov.s32 %r844, r0;}
	// end inline asm
	mov.b32 	%r852, 4;
	// begin inline asm
	{  .reg .s32 r0;  .reg .pred p;  shfl.sync.up.b32 r0|p, %r844, %r852, %r865, %r867;  @p add.s32 r0, r0, %r844;  mov.s32 %r850, r0;}
	// end inline asm
	mov.b32 	%r858, 8;
	// begin inline asm
	{  .reg .s32 r0;  .reg .pred p;  shfl.sync.up.b32 r0|p, %r850, %r858, %r865, %r867;  @p add.s32 r0, r0, %r850;  mov.s32 %r856, r0;}
	// end inline asm
	mov.b32 	%r864, 16;
	// begin inline asm
	{  .reg .s32 r0;  .reg .pred p;  shfl.sync.up.b32 r0|p, %r856, %r864, %r865, %r867;  @p add.s32 r0, r0, %r856;  mov.s32 %r862, r0;}
	// end inline asm
	setp.ne.s32 	%p143, %r624, 31;
	@%p143 bra 	$L__BB13_4;
	shl.b32 	%r885, %r4, 2;
	mov.u32 	%r886, _ZZN3cub18CUB_300001_SM_10006detail4scan16DeviceScanKernelINS2_10policy_hubIiiimN4cuda3std3__44plusIvEEE10Policy1000EN6thrust24THRUST_300001_SM_1000_NS6detail15normal_iteratorINSD_10device_ptrIiEEEESI_NS0_13ScanTileStateIiLb1EEES9_NS0_8NullTypeEmiLb0ESL_EEvT0_T1_T2_iT3_T4_T5_E12temp_storage;
	add.s32 	%r887, %r886, %r885;
	st.shared.u32 	[%r887+16], %r862;
$L__BB13_4:
	sub.s32 	%r888, %r862, %r842;
	bar.sync 	0;
	ld.shared.v4.u32 	{%r889, %r890, %r891, %r892}, [_ZZN3cub18CUB_300001_SM_10006detail4scan16DeviceScanKernelINS2_10policy_hubIiiimN4cuda3std3__44plusIvEEE10Policy1000EN6thrust24THRUST_300001_SM_1000_NS6detail15normal_iteratorINSD_10device_ptrIiEEEESI_NS0_13ScanTileStateIiLb1EEES9_NS0_8NullTypeEmiLb0ESL_EEvT0_T1_T2_iT3_T4_T5_E12temp_storage+16];
	add.s32 	%r893, %r890, %r889;
	setp.eq.s32 	%p144, %r4, 2;
	selp.b32 	%r894, %r893, %r889, %p144;
	add.s32 	%r895, %r893, %r891;
	setp.eq.s32 	%p145, %r4, 3;
	selp.b32 	%r896, %r895, %r894, %p145;
	add.s32 	%r897, %r895, %r892;
	setp.eq.s32 	%p146, %r4, 4;
	selp.b32 	%r898, %r897, %r896, %p146;
	ld.shared.v4.u32 	{%r899, %r900, %r901, %r902}, [_ZZN3cub18CUB_300001_SM_10006detail4scan16DeviceScanKernelINS2_10policy_hubIiiimN4cuda3std3__44plusIvEEE10Policy1000EN6thrust24THRUST_300001_SM_1000_NS6detail15normal_iteratorINSD_10device_ptrIiEEEESI_NS0_13ScanTileStateIiLb1EEES9_NS0_8NullTypeEmiLb0ESL_EEvT0_T1_T2_iT3_T4_T5_E12temp_storage+32];
	add.s32 	%r903, %r897, %r899;
	setp.eq.s32 	%p147, %r4, 5;
	selp.b32 	%r904, %r903, %r898, %p147;
	add.s32 	%r905, %r903, %r900;
	setp.eq.s32 	%p148, %r4, 6;
	selp.b32 	%r906, %r905, %r904, %p148;
	add.s32 	%r907, %r905, %r901;
	setp.eq.s32 	%p149, %r4, 7;
	selp.b32 	%r908, %r907, %r906, %p149;
	add.s32 	%r909, %r907, %r902;
	setp.eq.s32 	%p150, %r4, 8;
	selp.b32 	%r910, %r909, %r908, %p150;
	ld.shared.v4.u32 	{%r911, %r912, %r913, %r914}, [_ZZN3cub18CUB_300001_SM_10006detail4scan16DeviceScanKernelINS2_10policy_hubIiiimN4cuda3std3__44plusIvEEE10Policy1000EN6thrust24THRUST_300001_SM_1000_NS6detail15normal_iteratorINSD_10device_ptrIiEEEESI_NS0_13ScanTileStateIiLb1EEES9_NS0_8NullTypeEmiLb0ESL_EEvT0_T1_T2_iT3_T4_T5_E12temp_storage+48];
	add.s32 	%r915, %r909, %r911;
	setp.eq.s32 	%p151, %r4, 9;
	selp.b32 	%r916, %r915, %r910, %p151;
	add.s32 	%r917, %r915, %r912;
	setp.eq.s32 	%p152, %r4, 10;
	selp.b32 	%r918, %r917, %r916, %p152;
	add.s32 	%r919, %r917, %r913;
	setp.eq.s32 	%p153, %r4, 11;
	selp.b32 	%r920, %r919, %r918, %p153;
	add.s32 	%r28, %r919, %r914;
	setp.eq.s32 	%p154, %r4, 12;
	selp.b32 	%r921, %r28, %r920, %p154;
	setp.lt.u32 	%p155, %r2, 32;
	setp.eq.s32 	%p156, %r624, 0;
	selp.b32 	%r922, 0, %r888, %p156;
	add.s32 	%r923, %r921, %r922;
	selp.b32 	%r977, %r888, %r923, %p155;
	setp.ne.s32 	%p157, %r2, 0;
	@%p157 bra 	$L__BB13_25;
	ld.shared.u32 	%r927, [_ZZN3cub18CUB_300001_SM_10006detail4scan16DeviceScanKernelINS2_10policy_hubIiiimN4cuda3std3__44plusIvEEE10Policy1000EN6thrust24THRUST_300001_SM_1000_NS6detail15normal_iteratorINSD_10device_ptrIiEEEESI_NS0_13ScanTileStateIiLb1EEES9_NS0_8NullTypeEmiLb0ESL_EEvT0_T1_T2_iT3_T4_T5_E12temp_storage+64];
	add.s64 	%rd52, %rd1, 256;
	add.s32 	%r925, %r28, %r927;
	mov.b32 	%r924, 101;
	// begin inline asm
	st.relaxed.gpu.v2.u32 [%rd52], {%r924, %r925};
	// end inline asm
	mov.b32 	%r977, 0;
	bra.uni 	$L__BB13_25;
$L__BB13_6:
	add.s32 	%r681, %r8, %r7;
	add.s32 	%r682, %r9, %r681;
	add.s32 	%r683, %r10, %r682;
	add.s32 	%r684, %r11, %r683;
	add.s32 	%r685, %r12, %r684;
	add.s32 	%r686, %r13, %r685;
	add.s32 	%r687, %r14, %r686;
	add.s32 	%r688, %r15, %r687;
	add.s32 	%r689, %r16, %r688;
	add.s32 	%r690, %r17, %r689;
	add.s32 	%r691, %r18, %r690;
	add.s32 	%r692, %r19, %r691;
	add.s32 	%r693, %r20, %r692;
	add.s32 	%r694, %r21, %r693;
	add.s32 	%r695, %r22, %r694;
	add.s32 	%r696, %r23, %r695;
	add.s32 	%r697, %r24, %r696;
	add.s32 	%r655, %r25, %r697;
	mov.b32 	%r653, 1;
	mov.b32 	%r678, 0;
	mov.b32 	%r680, -1;
	// begin inline asm
	{  .reg .s32 r0;  .reg .pred p;  shfl.sync.up.b32 r0|p, %r655, %r653, %r678, %r680;  @p add.s32 r0, r0, %r655;  mov.s32 %r651, r0;}
	// end inline asm
	mov.b32 	%r659, 2;
	// begin inline asm
	{  .reg .s32 r0;  .reg .pred p;  shfl.sync.up.b32 r0|p, %r651, %r659, %r678, %r680;  @p add.s32 r0, r0, %r651;  mov.s32 %r657, r0;}
	// end inline asm
	mov.b32 	%r665, 4;
	// begin inline asm
	{  .reg .s32 r0;  .reg .pred p;  shfl.sync.up.b32 r0|p, %r657, %r665, %r678, %r680;  @p add.s32 r0, r0, %r657;  mov.s32 %r663, r0;}
	// end inline asm
	mov.b32 	%r671, 8;
	// begin inline asm
	{  .reg .s32 r0;  .reg .pred p;  shfl.sync.up.b32 r0|p, %r663, %r671, %r678, %r680;  @p add.s32 r0, r0, %r663;  mov.s32 %r669, r0;}
	// end inline asm
	mov.b32 	%r677, 16;
	// begin inline asm
	{  .reg .s32 r0;  .reg .pred p;  shfl.sync.up.b32 r0|p, %r669, %r677, %r678, %r680;  @p add.s32 r0, r0, %r669;  mov.s32 %r675, r0;}
	// end inline asm
	setp.ne.s32 	%p101, %r624, 31;
	@%p101 bra 	$L__BB13_8;
	shl.b32 	%r698, %r4, 2;
	mov.u32 	%r699, _ZZN3cub18CUB_300001_SM_10006detail4scan16DeviceScanKernelINS2_10policy_hubIiiimN4cuda3std3__44plusIvEEE10Policy1000EN6thrust24THRUST_300001_SM_1000_NS6detail15normal_iteratorINSD_10device_ptrIiEEEESI_NS0_13ScanTileStateIiLb1EEES9_NS0_8NullTypeEmiLb0ESL_EEvT0_T1_T2_iT3_T4_T5_E12temp_storage;
	add.s32 	%r700, %r699, %r698;
	st.shared.u32 	[%r700+16], %r675;
$L__BB13_8:
	sub.s32 	%r701, %r675, %r655;
	bar.sync 	0;
	ld.shared.v4.u32 	{%r702, %r703, %r704, %r705}, [_ZZN3cub18CUB_300001_SM_10006detail4scan16DeviceScanKernelINS2_10policy_hubIiiimN4cuda3std3__44plusIvEEE10Policy1000EN6thrust24THRUST_300001_SM_1000_NS6detail15normal_iteratorINSD_10device_ptrIiEEEESI_NS0_13ScanTileStateIiLb1EEES9_NS0_8NullTypeEmiLb0ESL_EEvT0_T1_T2_iT3_T4_T5_E12temp_storage+16];
	add.s32 	%r706, %r703, %r702;
	setp.eq.s32 	%p102, %r4, 2;
	selp.b32 	%r707, %r706, %r702, %p102;
	add.s32 	%r708, %r706, %r704;
	setp.eq.s32 	%p103, %r4, 3;
	selp.b32 	%r709, %r708, %r707, %p103;
	add.s32 	%r710, %r708, %r705;
	setp.eq.s32 	%p104, %r4, 4;
	selp.b32 	%r711, %r710, %r709, %p104;
	ld.shared.v4.u32 	{%r712, %r713, %r714, %r715}, [_ZZN3cub18CUB_300001_SM_10006detail4scan16DeviceScanKernelINS2_10policy_hubIiiimN4cuda3std3__44plusIvEEE10Policy1000EN6thrust24THRUST_300001_SM_1000_NS6detail15normal_iteratorINSD_10device_ptrIiEEEESI_NS0_13ScanTileStateIiLb1EEES9_NS0_8NullTypeEmiLb0ESL_EEvT0_T1_T2_iT3_T4_T5_E12temp_storage+32];
	add.s32 	%r716, %r710, %r712;
	setp.eq.s32 	%p105, %r4, 5;
	selp.b32 	%r717, %r716, %r711, %p105;
	add.s32 	%r718, %r716, %r713;
	setp.eq.s32 	%p106, %r4, 6;
	selp.b32 	%r719, %r718, %r717, %p106;
	add.s32 	%r720, %r718, %r714;
	setp.eq.s32 	%p107, %r4, 7;
	selp.b32 	%r721, %r720, %r719, %p107;
	add.s32 	%r722, %r720, %r715;
	setp.eq.s32 	%p108, %r4, 8;
	selp.b32 	%r723, %r722, %r721, %p108;
	ld.shared.v4.u32 	{%r724, %r725, %r726, %r727}, [_ZZN3cub18CUB_300001_SM_10006detail4scan16DeviceScanKernelINS2_10policy_hubIiiimN4cuda3std3__44plusIvEEE10Policy1000EN6thrust24THRUST_300001_SM_1000_NS6detail15normal_iteratorINSD_10device_ptrIiEEEESI_NS0_13ScanTileStateIiLb1EEES9_NS0_8NullTypeEmiLb0ESL_EEvT0_T1_T2_iT3_T4_T5_E12temp_storage+48];
	add.s32 	%r728, %r722, %r724;
	setp.eq.s32 	%p109, %r4, 9;
	selp.b32 	%r729, %r728, %r723, %p109;
	add.s32 	%r730, %r728, %r725;
	setp.eq.s32 	%p110, %r4, 10;
	selp.b32 	%r731, %r730, %r729, %p110;
	add.s32 	%r732, %r730, %r726;
	setp.eq.s32 	%p111, %r4, 11;
	selp.b32 	%r733, %r732, %r731, %p111;
	add.s32 	%r734, %r732, %r727;
	setp.eq.s32 	%p112, %r4, 12;
	selp.b32 	%r735, %r734, %r733, %p112;
	ld.shared.u32 	%r736, [_ZZN3cub18CUB_300001_SM_10006detail4scan16DeviceScanKernelINS2_10policy_hubIiiimN4cuda3std3__44plusIvEEE10Policy1000EN6thrust24THRUST_300001_SM_1000_NS6detail15normal_iteratorINSD_10device_ptrIiEEEESI_NS0_13ScanTileStateIiLb1EEES9_NS0_8NullTypeEmiLb0ESL_EEvT0_T1_T2_iT3_T4_T5_E12temp_storage+64];
	add.s32 	%r32, %r734, %r736;
	setp.gt.u32 	%p113, %r2, 31;
	setp.lt.u32 	%p114, %r2, 32;
	setp.eq.s32 	%p115, %r624, 0;
	selp.b32 	%r737, 0, %r701, %p115;
	add.s32 	%r976, %r735, %r737;
	selp.b32 	%r34, %r701, %r976, %p114;
	@%p113 bra 	$L__BB13_24;
	setp.ne.s32 	%p116, %r2, 0;
	mul.wide.s32 	%rd41, %r1, 8;
	add.s64 	%rd7, %rd1, %rd41;
	@%p116 bra 	$L__BB13_11;
	st.shared.u32 	[_ZZN3cub18CUB_300001_SM_10006detail4scan16DeviceScanKernelINS2_10policy_hubIiiimN4cuda3std3__44plusIvEEE10Policy1000EN6thrust24THRUST_300001_SM_1000_NS6detail15normal_iteratorINSD_10device_ptrIiEEEESI_NS0_13ScanTileStateIiLb1EEES9_NS0_8NullTypeEmiLb0ESL_EEvT0_T1_T2_iT3_T4_T5_E12temp_storage+12], %r32;
	add.s64 	%rd42, %rd7, 256;
	mov.b32 	%r738, 100;
	// begin inline asm
	st.relaxed.gpu.v2.u32 [%rd42], {%r738, %r32};
	// end inline asm
$L__BB13_11:
	not.b32 	%r744, %r2;
	add.s32 	%r972, %r1, %r744;
	mov.b32 	%r740, 550;
	// begin inline asm
	nanosleep.u32 %r740;
	// end inline asm
	mul.wide.s32 	%rd44, %r972, 8;
	add.s64 	%rd45, %rd1, %rd44;
	add.s64 	%rd43, %rd45, 256;
	// begin inline asm
	ld.relaxed.gpu.v2.u32 {%r973, %r967}, [%rd43];
	// end inline asm
	mov.b32 	%r968, 478;
$L__BB13_12:
	setp.eq.s32 	%p117, %r973, 99;
	mov.b32 	%r745, -1;
	vote.sync.any.pred 	%p118, %p117, %r745;
	not.pred 	%p119, %p118;
	@%p119 bra 	$L__BB13_14;
	// begin inline asm
	nanosleep.u32 %r968;
	// end inline asm
	shr.u32 	%r968, %r968, 1;
	// begin inline asm
	ld.relaxed.gpu.v2.u32 {%r973, %r967}, [%rd43];
	// end inline asm
	bra.uni 	$L__BB13_12;
$L__BB13_14:
	setp.eq.s32 	%p120, %r973, 101;
	mov.b32 	%r772, -1;
	vote.sync.ballot.b32 	%r774, %p120, %r772;
	// begin inline asm
	mov.u32 %r747, %lanemask_ge;
	// end inline asm
	and.b32  	%r775, %r774, %r747;
	or.b32  	%r776, %r775, -2147483648;
	add.s32 	%r777, %r776, -1;
	not.b32 	%r778, %r776;
	and.b32  	%r779, %r778, %r777;
	popc.b32 	%r751, %r779;
	mov.b32 	%r750, 1;
	// begin inline asm
	shfl.sync.down.b32 %r748, %r967, %r750, %r751, %r772;
	// end inline asm
	setp.lt.s32 	%p122, %r624, %r751;
	selp.b32 	%r780, %r748, 0, %p122;
	add.s32 	%r754, %r780, %r967;
	mov.b32 	%r755, 2;
	// begin inline asm
	shfl.sync.down.b32 %r753, %r754, %r755, %r751, %r772;
	// end inline asm
	add.s32 	%r47, %r624, 2;
	setp.gt.s32 	%p123, %r47, %r751;
	selp.b32 	%r781, 0, %r753, %p123;
	add.s32 	%r759, %r754, %r781;
	mov.b32 	%r760, 4;
	// begin inline asm
	shfl.sync.down.b32 %r758, %r759, %r760, %r751, %r772;
	// end inline asm
	add.s32 	%r48, %r624, 4;
	setp.gt.s32 	%p124, %r48, %r751;
	selp.b32 	%r782, 0, %r758, %p124;
	add.s32 	%r764, %r759, %r782;
	mov.b32 	%r765, 8;
	// begin inline asm
	shfl.sync.down.b32 %r763, %r764, %r765, %r751, %r772;
	// end inline asm
	add.s32 	%r49, %r624, 8;
	setp.gt.s32 	%p125, %r49, %r751;
	selp.b32 	%r783, 0, %r763, %p125;
	add.s32 	%r769, %r764, %r783;
	mov.b32 	%r770, 16;
	// begin inline asm
	shfl.sync.down.b32 %r768, %r769, %r770, %r751, %r772;
	// end inline asm
	add.s32 	%r50, %r624, 16;
	setp.gt.s32 	%p126, %r50, %r751;
	selp.b32 	%r784, 0, %r768, %p126;
	add.s32 	%r971, %r769, %r784;
	add.s64 	%rd9, %rd1, 256;
	mov.b32 	%r969, 478;
$L__BB13_15:
	setp.ne.s32 	%p127, %r973, 101;
	mov.b32 	%r785, -1;
	vote.sync.all.pred 	%p128, %p127, %r785;
	not.pred 	%p129, %p128;
	@%p129 bra 	$L__BB13_20;
	shr.u32 	%r969, %r969, 1;
	mul.wide.s32 	%rd48, %r972, 8;
	add.s64 	%rd49, %rd9, %rd48;
	add.s64 	%rd47, %rd49, -256;
	// begin inline asm
	ld.relaxed.gpu.v2.u32 {%r973, %r974}, [%rd47];
	// end inline asm
	mov.u32 	%r975, %r969;
$L__BB13_17:
	setp.eq.s32 	%p133, %r973, 99;
	mov.b32 	%r793, -1;
	vote.sync.any.pred 	%p134, %p133, %r793;
	not.pred 	%p135, %p134;
	@%p135 bra 	$L__BB13_19;
	// begin inline asm
	nanosleep.u32 %r975;
	// end inline asm
	shr.u32 	%r975, %r975, 1;
	// begin inline asm
	ld.relaxed.gpu.v2.u32 {%r973, %r974}, [%rd47];
	// end inline asm
	bra.uni 	$L__BB13_17;
$L__BB13_19:
	setp.eq.s32 	%p136, %r973, 101;
	mov.b32 	%r819, -1;
	vote.sync.ballot.b32 	%r820, %p136, %r819;
	and.b32  	%r821, %r820, %r747;
	or.b32  	%r822, %r821, -2147483648;
	add.s32 	%r823, %r822, -1;
	not.b32 	%r824, %r822;
	and.b32  	%r825, %r824, %r823;
	popc.b32 	%r798, %r825;
	mov.b32 	%r797, 1;
	// begin inline asm
	shfl.sync.down.b32 %r795, %r974, %r797, %r798, %r819;
	// end inline asm
	setp.lt.s32 	%p138, %r624, %r798;
	selp.b32 	%r826, %r795, 0, %p138;
	add.s32 	%r801, %r826, %r974;
	mov.b32 	%r802, 2;
	// begin inline asm
	shfl.sync.down.b32 %r800, %r801, %r802, %r798, %r819;
	// end inline asm
	setp.gt.s32 	%p139, %r47, %r798;
	selp.b32 	%r827, 0, %r800, %p139;
	add.s32 	%r806, %r801, %r827;
	mov.b32 	%r807, 4;
	// begin inline asm
	shfl.sync.down.b32 %r805, %r806, %r807, %r798, %r819;
	// end inline asm
	setp.gt.s32 	%p140, %r48, %r798;
	selp.b32 	%r828, 0, %r805, %p140;
	add.s32 	%r811, %r806, %r828;
	mov.b32 	%r812, 8;
	// begin inline asm
	shfl.sync.down.b32 %r810, %r811, %r812, %r798, %r819;
	// end inline asm
	setp.gt.s32 	%p141, %r49, %r798;
	selp.b32 	%r829, 0, %r810, %p141;
	add.s32 	%r816, %r811, %r829;
	mov.b32 	%r817, 16;
	// begin inline asm
	shfl.sync.down.b32 %r815, %r816, %r817, %r798, %r819;
	// end inline asm
	setp.gt.s32 	%p142, %r50, %r798;
	selp.b32 	%r830, 0, %r815, %p142;
	add.s32 	%r831, %r830, %r971;
	add.s32 	%r971, %r831, %r816;
	add.s32 	%r972, %r972, -32;
	bra.uni 	$L__BB13_15;
$L__BB13_20:
	@%p116 bra 	$L__BB13_22;
	add.s32 	%r788, %r971, %r32;
	add.s64 	%rd46, %rd7, 256;
	mov.b32 	%r787, 101;
	// begin inline asm
	st.relaxed.gpu.v2.u32 [%rd46], {%r787, %r788};
	// end inline asm
	st.shared.u32 	[_ZZN3cub18CUB_300001_SM_10006detail4scan16DeviceScanKernelINS2_10policy_hubIiiimN4cuda3std3__44plusIvEEE10Policy1000EN6thrust24THRUST_300001_SM_1000_NS6detail15normal_iteratorINSD_10device_ptrIiEEEESI_NS0_13ScanTileStateIiLb1EEES9_NS0_8NullTypeEmiLb0ESL_EEvT0_T1_T2_iT3_T4_T5_E12temp_storage+4], %r971;
	st.shared.u32 	[_ZZN3cub18CUB_300001_SM_10006detail4scan16DeviceScanKernelINS2_10policy_hubIiiimN4cuda3std3__44plusIvEEE10Policy1000EN6thrust24THRUST_300001_SM_1000_NS6detail15normal_iteratorINSD_10device_ptrIiEEEESI_NS0_13ScanTileStateIiLb1EEES9_NS0_8NullTypeEmiLb0ESL_EEvT0_T1_T2_iT3_T4_T5_E12temp_storage+8], %r788;
$L__BB13_22:
	setp.ne.s32 	%p131, %r624, 0;
	mov.u32 	%r976, %r34;
	@%p131 bra 	$L__BB13_24;
	st.shared.u32 	[_ZZN3cub18CUB_300001_SM_10006detail4scan16DeviceScanKernelINS2_10policy_hubIiiimN4cuda3std3__44plusIvEEE10Policy1000EN6thrust24THRUST_300001_SM_1000_NS6detail15normal_iteratorINSD_10device_ptrIiEEEESI_NS0_13ScanTileStateIiLb1EEES9_NS0_8NullTypeEmiLb0ESL_EEvT0_T1_T2_iT3_T4_T5_E12temp_storage+84], %r971;
	mov.u32 	%r976, %r971;
$L__BB13_24:
	bar.sync 	0;
	setp.eq.s32 	%p132, %r2, 0;
	ld.shared.u32 	%r789, [_ZZN3cub18CUB_300001_SM_10006detail4scan16DeviceScanKernelINS2_10policy_hubIiiimN4cuda3std3__44plusIvEEE10Policy1000EN6thrust24THRUST_300001_SM_1000_NS6detail15normal_iteratorINSD_10device_ptrIiEEEESI_NS0_13ScanTileStateIiLb1EEES9_NS0_8NullTypeEmiLb0ESL_EEvT0_T1_T2_iT3_T4_T5_E12temp_storage+84];
	selp.b32 	%r790, 0, %r789, %p132;
	add.s32 	%r977, %r790, %r976;
$L__BB13_25:
	add.s32 	%r928, %r977, %r7;
	add.s32 	%r929, %r8, %r928;
	add.s32 	%r930, %r9, %r929;
	add.s32 	%r931, %r10, %r930;
	add.s32 	%r932, %r11, %r931;
	add.s32 	%r933, %r12, %r932;
	add.s32 	%r934, %r13, %r933;
	add.s32 	%r935, %r14, %r934;
	add.s32 	%r936, %r15, %r935;
	add.s32 	%r937, %r16, %r936;
	add.s32 	%r938, %r17, %r937;
	add.s32 	%r939, %r18, %r938;
	add.s32 	%r940, %r19, %r939;
	add.s32 	%r941, %r20, %r940;
	add.s32 	%r942, %r21, %r941;
	add.s32 	%r943, %r22, %r942;
	add.s32 	%r944, %r23, %r943;
	add.s32 	%r945, %r24, %r944;
	add.s32 	%r946, %r25, %r945;
	bar.sync 	0;
	st.shared.u32 	[%r6], %r928;
	st.shared.u32 	[%r6+4], %r929;
	st.shared.u32 	[%r6+8], %r930;
	st.shared.u32 	[%r6+12], %r931;
	st.shared.u32 	[%r6+16], %r932;
	st.shared.u32 	[%r6+20], %r933;
	st.shared.u32 	[%r6+24], %r934;
	st.shared.u32 	[%r6+28], %r935;
	st.shared.u32 	[%r6+32], %r936;
	st.shared.u32 	[%r6+36], %r937;
	st.shared.u32 	[%r6+40], %r938;
	st.shared.u32 	[%r6+44], %r939;
	st.shared.u32 	[%r6+48], %r940;
	st.shared.u32 	[%r6+52], %r941;
	st.shared.u32 	[%r6+56], %r942;
	st.shared.u32 	[%r6+60], %r943;
	st.shared.u32 	[%r6+64], %r944;
	st.shared.u32 	[%r6+68], %r945;
	st.shared.u32 	[%r6+72], %r946;
	bar.warp.sync 	-1;
	ld.shared.u32 	%r947, [%r5];
	ld.shared.u32 	%r948, [%r5+128];
	ld.shared.u32 	%r949, [%r5+256];
	ld.shared.u32 	%r950, [%r5+384];
	ld.shared.u32 	%r951, [%r5+512];
	ld.shared.u32 	%r952, [%r5+640];
	ld.shared.u32 	%r953, [%r5+768];
	ld.shared.u32 	%r954, [%r5+896];
	ld.shared.u32 	%r955, [%r5+1024];
	ld.shared.u32 	%r956, [%r5+1152];
	ld.shared.u32 	%r957, [%r5+1280];
	ld.shared.u32 	%r958, [%r5+1408];
	ld.shared.u32 	%r959, [%r5+1536];
	ld.shared.u32 	%r960, [%r5+1664];
	ld.shared.u32 	%r961, [%r5+1792];
	ld.shared.u32 	%r962, [%r5+1920];
	ld.shared.u32 	%r963, [%r5+2048];
	ld.shared.u32 	%r964, [%r5+2176];
	ld.shared.u32 	%r965, [%r5+2304];
	add.s64 	%rd54, %rd3, %rd39;
	st.global.u32 	[%rd54], %r947;
	st.global.u32 	[%rd54+128], %r948;
	st.global.u32 	[%rd54+256], %r949;
	st.global.u32 	[%rd54+384], %r950;
	st.global.u32 	[%rd54+512], %r951;
	st.global.u32 	[%rd54+640], %r952;
	st.global.u32 	[%rd54+768], %r953;
	st.global.u32 	[%rd54+896], %r954;
	st.global.u32 	[%rd54+1024], %r955;
	st.global.u32 	[%rd54+1152], %r956;
	st.global.u32 	[%rd54+1280], %r957;
	st.global.u32 	[%rd54+1408], %r958;
	st.global.u32 	[%rd54+1536], %r959;
	st.global.u32 	[%rd54+1664], %r960;
	st.global.u32 	[%rd54+1792], %r961;
	st.global.u32 	[%rd54+1920], %r962;
	st.global.u32 	[%rd54+2048], %r963;
	st.global.u32 	[%rd54+2176], %r964;
	st.global.u32 	[%rd54+2304], %r965;
	bra.uni 	$L__BB13_128;
$L__BB13_26:
	setp.eq.s64 	%p2, %rd5, 0;
	@%p2 bra 	$L__BB13_128;
	cvt.u32.u64 	%r72, %rd5;
	shl.b64 	%rd19, %rd4, 2;
	add.s64 	%rd20, %rd2, %rd19;
	mov.u32 	%r73, %tid.x;
	ld.global.u32 	%r996, [%rd20];
	and.b32  	%r202, %r73, 31;
	and.b32  	%r203, %r73, 992;
	mul.lo.s32 	%r204, %r203, 19;
	or.b32  	%r75, %r204, %r202;
	setp.ge.u32 	%p3, %r75, %r72;
	shl.b32 	%r205, %r75, 2;
	cvt.u64.u32 	%rd21, %r205;
	add.s64 	%rd11, %rd20, %rd21;
	mov.u32 	%r978, %r996;
	@%p3 bra 	$L__BB13_29;
	ld.global.u32 	%r978, [%rd11];
$L__BB13_29:
	add.s32 	%r206, %r75, 32;
	setp.ge.u32 	%p4, %r206, %r72;
	mov.u32 	%r979, %r996;
	@%p4 bra 	$L__BB13_31;
	ld.global.u32 	%r979, [%rd11+128];
$L__BB13_31:
	add.s32 	%r207, %r75, 64;
	setp.ge.u32 	%p5, %r207, %r72;
	mov.u32 	%r980, %r996;
	@%p5 bra 	$L__BB13_33;
	ld.global.u32 	%r980, [%rd11+256];
$L__BB13_33:
	add.s32 	%r208, %r75, 96;
	setp.ge.u32 	%p6, %r208, %r72;
	mov.u32 	%r981, %r996;
	@%p6 bra 	$L__BB13_35;
	ld.global.u32 	%r981, [%rd11+384];
$L__BB13_35:
	add.s32 	%r209, %r75, 128;
	setp.ge.u32 	%p7, %r209, %r72;
	mov.u32 	%r982, %r996;
	@%p7 bra 	$L__BB13_37;
	ld.global.u32 	%r982, [%rd11+512];
$L__BB13_37:
	add.s32 	%r210, %r75, 160;
	setp.ge.u32 	%p8, %r210, %r72;
	mov.u32 	%r983, %r996;
	@%p8 bra 	$L__BB13_39;
	ld.global.u32 	%r983, [%rd11+640];
$L__BB13_39:
	add.s32 	%r211, %r75, 192;
	setp.ge.u32 	%p9, %r211, %r72;
	mov.u32 	%r984, %r996;
	@%p9 bra 	$L__BB13_41;
	ld.global.u32 	%r984, [%rd11+768];
$L__BB13_41:
	add.s32 	%r212, %r75, 224;
	setp.ge.u32 	%p10, %r212, %r72;
	mov.u32 	%r985, %r996;
	@%p10 bra 	$L__BB13_43;
	ld.global.u32 	%r985, [%rd11+896];
$L__BB13_43:
	add.s32 	%r92, %r75, 256;
	setp.ge.u32 	%p11, %r92, %r72;
	mov.u32 	%r986, %r996;
	@%p11 bra 	$L__BB13_45;
	ld.global.u32 	%r986, [%rd11+1024];
$L__BB13_45:
	add.s32 	%r213, %r75, 288;
	setp.ge.u32 	%p12, %r213, %r72;
	mov.u32 	%r987, %r996;
	@%p12 bra 	$L__BB13_47;
	ld.global.u32 	%r987, [%rd11+1152];
$L__BB13_47:
	add.s32 	%r214, %r75, 320;
	setp.ge.u32 	%p13, %r214, %r72;
	mov.u32 	%r988, %r996;
	@%p13 bra 	$L__BB13_49;
	ld.global.u32 	%r988, [%rd11+1280];
$L__BB13_49:
	add.s32 	%r215, %r75, 352;
	setp.ge.u32 	%p14, %r215, %r72;
	mov.u32 	%r989, %r996;
	@%p14 bra 	$L__BB13_51;
	ld.global.u32 	%r989, [%rd11+1408];
$L__BB13_51:
	add.s32 	%r216, %r75, 384;
	setp.ge.u32 	%p15, %r216, %r72;
	mov.u32 	%r990, %r996;
	@%p15 bra 	$L__BB13_53;
	ld.global.u32 	%r990, [%rd11+1536];
$L__BB13_53:
	add.s32 	%r217, %r75, 416;
	setp.ge.u32 	%p16, %r217, %r72;
	mov.u32 	%r991, %r996;
	@%p16 bra 	$L__BB13_55;
	ld.global.u32 	%r991, [%rd11+1664];
$L__BB13_55:
	add.s32 	%r218, %r75, 448;
	setp.ge.u32 	%p17, %r218, %r72;
	mov.u32 	%r992, %r996;
	@%p17 bra 	$L__BB13_57;
	ld.global.u32 	%r992, [%rd11+1792];
$L__BB13_57:
	add.s32 	%r219, %r75, 480;
	setp.ge.u32 	%p18, %r219, %r72;
	mov.u32 	%r993, %r996;
	@%p18 bra 	$L__BB13_59;
	ld.global.u32 	%r993, [%rd11+1920];
$L__BB13_59:
	add.s32 	%r220, %r75, 512;
	setp.ge.u32 	%p19, %r220, %r72;
	mov.u32 	%r994, %r996;
	@%p19 bra 	$L__BB13_61;
	ld.global.u32 	%r994, [%rd11+2048];
$L__BB13_61:
	add.s32 	%r221, %r75, 544;
	setp.ge.u32 	%p20, %r221, %r72;
	mov.u32 	%r995, %r996;
	@%p20 bra 	$L__BB13_63;
	ld.global.u32 	%r995, [%rd11+2176];
$L__BB13_63:
	add.s32 	%r113, %r75, 576;
	setp.ge.u32 	%p21, %r113, %r72;
	@%p21 bra 	$L__BB13_65;
	ld.global.u32 	%r996, [%rd11+2304];
$L__BB13_65:
	// begin inline asm
	mov.u32 %r222, %laneid;
	// end inline asm
	shr.u32 	%r117, %r73, 5;
	mad.lo.s32 	%r223, %r117, 608, %r222;
	shl.b32 	%r224, %r223, 2;
	mov.u32 	%r225, _ZZN3cub18CUB_300001_SM_10006detail4scan16DeviceScanKernelINS2_10policy_hubIiiimN4cuda3std3__44plusIvEEE10Policy1000EN6thrust24THRUST_300001_SM_1000_NS6detail15normal_iteratorINSD_10device_ptrIiEEEESI_NS0_13ScanTileStateIiLb1EEES9_NS0_8NullTypeEmiLb0ESL_EEvT0_T1_T2_iT3_T4_T5_E12temp_storage;
	add.s32 	%r118, %r225, %r224;
	st.shared.u32 	[%r118], %r978;
	st.shared.u32 	[%r118+128], %r979;
	st.shared.u32 	[%r118+256], %r980;
	st.shared.u32 	[%r118+384], %r981;
	st.shared.u32 	[%r118+512], %r982;
	st.shared.u32 	[%r118+640], %r983;
	st.shared.u32 	[%r118+768], %r984;
	st.shared.u32 	[%r118+896], %r985;
	st.shared.u32 	[%r118+1024], %r986;
	st.shared.u32 	[%r118+1152], %r987;
	st.shared.u32 	[%r118+1280], %r988;
	st.shared.u32 	[%r118+1408], %r989;
	st.shared.u32 	[%r118+1536], %r990;
	st.shared.u32 	[%r118+1664], %r991;
	st.shared.u32 	[%r118+1792], %r992;
	st.shared.u32 	[%r118+1920], %r993;
	st.shared.u32 	[%r118+2048], %r994;
	st.shared.u32 	[%r118+2176], %r995;
	st.shared.u32 	[%r118+2304], %r996;
	bar.warp.sync 	-1;
	mad.lo.s32 	%r119, %r222, 72, %r118;
	ld.shared.u32 	%r120, [%r119];
	ld.shared.u32 	%r121, [%r119+4];
	ld.shared.u32 	%r122, [%r119+8];
	ld.shared.u32 	%r123, [%r119+12];
	ld.shared.u32 	%r124, [%r119+16];
	ld.shared.u32 	%r125, [%r119+20];
	ld.shared.u32 	%r126, [%r119+24];
	ld.shared.u32 	%r127, [%r119+28];
	ld.shared.u32 	%r128, [%r119+32];
	ld.shared.u32 	%r129, [%r119+36];
	ld.shared.u32 	%r130, [%r119+40];
	ld.shared.u32 	%r131, [%r119+44];
	ld.shared.u32 	%r132, [%r119+48];
	ld.shared.u32 	%r133, [%r119+52];
	ld.shared.u32 	%r134, [%r119+56];
	ld.shared.u32 	%r135, [%r119+60];
	ld.shared.u32 	%r136, [%r119+64];
	ld.shared.u32 	%r137, [%r119+68];
	ld.shared.u32 	%r138, [%r119+72];
	bar.sync 	0;
	setp.ne.s32 	%p22, %r1, 0;
	@%p22 bra 	$L__BB13_69;
	add.s32 	%r451, %r121, %r120;
	add.s32 	%r452, %r122, %r451;
	add.s32 	%r453, %r123, %r452;
	add.s32 	%r454, %r124, %r453;
	add.s32 	%r455, %r125, %r454;
	add.s32 	%r456, %r126, %r455;
	add.s32 	%r457, %r127, %r456;
	add.s32 	%r458, %r128, %r457;
	add.s32 	%r459, %r129, %r458;
	add.s32 	%r460, %r130, %r459;
	add.s32 	%r461, %r131, %r460;
	add.s32 	%r462, %r132, %r461;
	add.s32 	%r463, %r133, %r462;
	add.s32 	%r464, %r134, %r463;
	add.s32 	%r465, %r135, %r464;
	add.s32 	%r466, %r136, %r465;
	add.s32 	%r467, %r137, %r466;
	add.s32 	%r425, %r138, %r467;
	mov.b32 	%r423, 1;
	mov.b32 	%r448, 0;
	mov.b32 	%r450, -1;
	// begin inline asm
	{  .reg .s32 r0;  .reg .pred p;  shfl.sync.up.b32 r0|p, %r425, %r423, %r448, %r450;  @p add.s32 r0, r0, %r425;  mov.s32 %r421, r0;}
	// end inline asm
	mov.b32 	%r429, 2;
	// begin inline asm
	{  .reg .s32 r0;  .reg .pred p;  shfl.sync.up.b32 r0|p, %r421, %r429, %r448, %r450;  @p add.s32 r0, r0, %r421;  mov.s32 %r427, r0;}
	// end inline asm
	mov.b32 	%r435, 4;
	// begin inline asm
	{  .reg .s32 r0;  .reg .pred p;  shfl.sync.up.b32 r0|p, %r427, %r435, %r448, %r450;  @p add.s32 r0, r0, %r427;  mov.s32 %r433, r0;}
	// end inline asm
	mov.b32 	%r441, 8;
	// begin inline asm
	{  .reg .s32 r0;  .reg .pred p;  shfl.sync.up.b32 r0|p, %r433, %r441, %r448, %r450;  @p add.s32 r0, r0, %r433;  mov.s32 %r439, r0;}
	// end inline asm
	mov.b32 	%r447, 16;
	// begin inline asm
	{  .reg .s32 r0;  .reg .pred p;  shfl.sync.up.b32 r0|p, %r439, %r447, %r448, %r450;  @p add.s32 r0, r0, %r439;  mov.s32 %r445, r0;}
	// end inline asm
	setp.ne.s32 	%p65, %r222, 31;
	@%p65 bra 	$L__BB13_68;
	shl.b32 	%r468, %r117, 2;
	mov.u32 	%r469, _ZZN3cub18CUB_300001_SM_10006detail4scan16DeviceScanKernelINS2_10policy_hubIiiimN4cuda3std3__44plusIvEEE10Policy1000EN6thrust24THRUST_300001_SM_1000_NS6detail15normal_iteratorINSD_10device_ptrIiEEEESI_NS0_13ScanTileStateIiLb1EEES9_NS0_8NullTypeEmiLb0ESL_EEvT0_T1_T2_iT3_T4_T5_E12temp_storage;
	add.s32 	%r470, %r469, %r468;
	st.shared.u32 	[%r470+16], %r445;
$L__BB13_68:
	sub.s32 	%r471, %r445, %r425;
	bar.sync 	0;
	ld.shared.v4.u32 	{%r472, %r473, %r474, %r475}, [_ZZN3cub18CUB_300001_SM_10006detail4scan16DeviceScanKernelINS2_10policy_hubIiiimN4cuda3std3__44plusIvEEE10Policy1000EN6thrust24THRUST_300001_SM_1000_NS6detail15normal_iteratorINSD_10device_ptrIiEEEESI_NS0_13ScanTileStateIiLb1EEES9_NS0_8NullTypeEmiLb0ESL_EEvT0_T1_T2_iT3_T4_T5_E12temp_storage+16];
	add.s32 	%r476, %r473, %r472;
	setp.eq.s32 	%p66, %r117, 2;
	selp.b32 	%r477, %r476, %r472, %p66;
	add.s32 	%r478, %r476, %r474;
	setp.eq.s32 	%p67, %r117, 3;
	selp.b32 	%r479, %r478, %r477, %p67;
	add.s32 	%r480, %r478, %r475;
	setp.eq.s32 	%p68, %r117, 4;
	selp.b32 	%r481, %r480, %r479, %p68;
	ld.shared.v4.u32 	{%r482, %r483, %r484, %r485}, [_ZZN3cub18CUB_300001_SM_10006detail4scan16DeviceScanKernelINS2_10policy_hubIiiimN4cuda3std3__44plusIvEEE10Policy1000EN6thrust24THRUST_300001_SM_1000_NS6detail15normal_iteratorINSD_10device_ptrIiEEEESI_NS0_13ScanTileStateIiLb1EEES9_NS0_8NullTypeEmiLb0ESL_EEvT0_T1_T2_iT3_T4_T5_E12temp_storage+32];
	add.s32 	%r486, %r480, %r482;
	setp.eq.s32 	%p69, %r117, 5;
	selp.b32 	%r487, %r486, %r481, %p69;
	add.s32 	%r488, %r486, %r483;
	setp.eq.s32 	%p70, %r117, 6;
	selp.b32 	%r489, %r488, %r487, %p70;
	add.s32 	%r490, %r488, %r484;
	setp.eq.s32 	%p71, %r117, 7;
	selp.b32 	%r491, %r490, %r489, %p71;
	add.s32 	%r492, %r490, %r485;
	setp.eq.s32 	%p72, %r117, 8;
	selp.b32 	%r493, %r492, %r491, %p72;
	ld.shared.v4.u32 	{%r494, %r495, %r496, %r497}, [_ZZN3cub18CUB_300001_SM_10006detail4scan16DeviceScanKernelINS2_10policy_hubIiiimN4cuda3std3__44plusIvEEE10Policy1000EN6thrust24THRUST_300001_SM_1000_NS6detail15normal_iteratorINSD_10device_ptrIiEEEESI_NS0_13ScanTileStateIiLb1EEES9_NS0_8NullTypeEmiLb0ESL_EEvT0_T1_T2_iT3_T4_T5_E12temp_storage+48];
	add.s32 	%r498, %r492, %r494;
	setp.eq.s32 	%p73, %r117, 9;
	selp.b32 	%r499, %r498, %r493, %p73;
	add.s32 	%r500, %r498, %r495;
	setp.eq.s32 	%p74, %r117, 10;
	selp.b32 	%r501, %r500, %r499, %p74;
	add.s32 	%r502, %r500, %r496;
	setp.eq.s32 	%p75, %r117, 11;
	selp.b32 	%r503, %r502, %r501, %p75;
	add.s32 	%r504, %r502, %r497;
	setp.eq.s32 	%p76, %r117, 12;
	selp.b32 	%r505, %r504, %r503, %p76;
	setp.lt.u32 	%p77, %r73, 32;
	setp.eq.s32 	%p78, %r222, 0;
	selp.b32 	%r506, 0, %r471, %p78;
	add.s32 	%r507, %r505, %r506;
	selp.b32 	%r508, %r471, %r507, %p77;
	setp.eq.s32 	%p79, %r73, 0;
	selp.b32 	%r1008, 0, %r508, %p79;
	bra.uni 	$L__BB13_88;
$L__BB13_69:
	add.s32 	%r256, %r121, %r120;
	add.s32 	%r257, %r122, %r256;
	add.s32 	%r258, %r123, %r257;
	add.s32 	%r259, %r124, %r258;
	add.s32 	%r260, %r125, %r259;
	add.s32 	%r261, %r126, %r260;
	add.s32 	%r262, %r127, %r261;
	add.s32 	%r263, %r128, %r262;
	add.s32 	%r264, %r129, %r263;
	add.s32 	%r265, %r130, %r264;
	add.s32 	%r266, %r131, %r265;
	add.s32 	%r267, %r132, %r266;
	add.s32 	%r268, %r133, %r267;
	add.s32 	%r269, %r134, %r268;
	add.s32 	%r270, %r135, %r269;
	add.s32 	%r271, %r136, %r270;
	add.s32 	%r272, %r137, %r271;
	add.s32 	%r230, %r138, %r272;
	mov.b32 	%r228, 1;
	mov.b32 	%r253, 0;
	mov.b32 	%r255, -1;
	// begin inline asm
	{  .reg .s32 r0;  .reg .pred p;  shfl.sync.up.b32 r0|p, %r230, %r228, %r253, %r255;  @p add.s32 r0, r0, %r230;  mov.s32 %r226, r0;}
	// end inline asm
	mov.b32 	%r234, 2;
	// begin inline asm
	{  .reg .s32 r0;  .reg .pred p;  shfl.sync.up.b32 r0|p, %r226, %r234, %r253, %r255;  @p add.s32 r0, r0, %r226;  mov.s32 %r232, r0;}
	// end inline asm
	mov.b32 	%r240, 4;
	// begin inline asm
	{  .reg .s32 r0;  .reg .pred p;  shfl.sync.up.b32 r0|p, %r232, %r240, %r253, %r255;  @p add.s32 r0, r0, %r232;  mov.s32 %r238, r0;}
	// end inline asm
	mov.b32 	%r246, 8;
	// begin inline asm
	{  .reg .s32 r0;  .reg .pred p;  shfl.sync.up.b32 r0|p, %r238, %r246, %r253, %r255;  @p add.s32 r0, r0, %r238;  mov.s32 %r244, r0;}
	// end inline asm
	mov.b32 	%r252, 16;
	// begin inline asm
	{  .reg .s32 r0;  .reg .pred p;  shfl.sync.up.b32 r0|p, %r244, %r252, %r253, %r255;  @p add.s32 r0, r0, %r244;  mov.s32 %r250, r0;}
	// end inline asm
	setp.ne.s32 	%p23, %r222, 31;
	@%p23 bra 	$L__BB13_71;
	shl.b32 	%r273, %r117, 2;
	mov.u32 	%r274, _ZZN3cub18CUB_300001_SM_10006detail4scan16DeviceScanKernelINS2_10policy_hubIiiimN4cuda3std3__44plusIvEEE10Policy1000EN6thrust24THRUST_300001_SM_1000_NS6detail15normal_iteratorINSD_10device_ptrIiEEEESI_NS0_13ScanTileStateIiLb1EEES9_NS0_8NullTypeEmiLb0ESL_EEvT0_T1_T2_iT3_T4_T5_E12temp_storage;
	add.s32 	%r275, %r274, %r273;
	st.shared.u32 	[%r275+16], %r250;
$L__BB13_71:
	sub.s32 	%r276, %r250, %r230;
	bar.sync 	0;
	ld.shared.v4.u32 	{%r277, %r278, %r279, %r280}, [_ZZN3cub18CUB_300001_SM_10006detail4scan16DeviceScanKernelINS2_10policy_hubIiiimN4cuda3std3__44plusIvEEE10Policy1000EN6thrust24THRUST_300001_SM_1000_NS6detail15normal_iteratorINSD_10device_ptrIiEEEESI_NS0_13ScanTileStateIiLb1EEES9_NS0_8NullTypeEmiLb0ESL_EEvT0_T1_T2_iT3_T4_T5_E12temp_storage+16];
	add.s32 	%r281, %r278, %r277;
	setp.eq.s32 	%p24, %r117, 2;
	selp.b32 	%r282, %r281, %r277, %p24;
	add.s32 	%r283, %r281, %r279;
	setp.eq.s32 	%p25, %r117, 3;
	selp.b32 	%r284, %r283, %r282, %p25;
	add.s32 	%r285, %r283, %r280;
	setp.eq.s32 	%p26, %r117, 4;
	selp.b32 	%r286, %r285, %r284, %p26;
	ld.shared.v4.u32 	{%r287, %r288, %r289, %r290}, [_ZZN3cub18CUB_300001_SM_10006detail4scan16DeviceScanKernelINS2_10policy_hubIiiimN4cuda3std3__44plusIvEEE10Policy1000EN6thrust24THRUST_300001_SM_1000_NS6detail15normal_iteratorINSD_10device_ptrIiEEEESI_NS0_13ScanTileStateIiLb1EEES9_NS0_8NullTypeEmiLb0ESL_EEvT0_T1_T2_iT3_T4_T5_E12temp_storage+32];
	add.s32 	%r291, %r285, %r287;
	setp.eq.s32 	%p27, %r117, 5;
	selp.b32 	%r292, %r291, %r286, %p27;
	add.s32 	%r293, %r291, %r288;
	setp.eq.s32 	%p28, %r117, 6;
	selp.b32 	%r294, %r293, %r292, %p28;
	add.s32 	%r295, %r293, %r289;
	setp.eq.s32 	%p29, %r117, 7;
	selp.b32 	%r296, %r295, %r294, %p29;
	add.s32 	%r297, %r295, %r290;
	setp.eq.s32 	%p30, %r117, 8;
	selp.b32 	%r298, %r297, %r296, %p30;
	ld.shared.v4.u32 	{%r299, %r300, %r301, %r302}, [_ZZN3cub18CUB_300001_SM_10006detail4scan16DeviceScanKernelINS2_10policy_hubIiiimN4cuda3std3__44plusIvEEE10Policy1000EN6thrust24THRUST_300001_SM_1000_NS6detail15normal_iteratorINSD_10device_ptrIiEEEESI_NS0_13ScanTileStateIiLb1EEES9_NS0_8NullTypeEmiLb0ESL_EEvT0_T1_T2_iT3_T4_T5_E12temp_storage+48];
	add.s32 	%r303, %r297, %r299;
	setp.eq.s32 	%p31, %r117, 9;
	selp.b32 	%r304, %r303, %r298, %p31;
	add.s32 	%r305, %r303, %r300;
	setp.eq.s32 	%p32, %r117, 10;
	selp.b32 	%r306, %r305, %r304, %p32;
	add.s32 	%r307, %r305, %r301;
	setp.eq.s32 	%p33, %r117, 11;
	selp.b32 	%r308, %r307, %r306, %p33;
	add.s32 	%r309, %r307, %r302;
	setp.eq.s32 	%p34, %r117, 12;
	selp.b32 	%r310, %r309, %r308, %p34;
	ld.shared.u32 	%r311, [_ZZN3cub18CUB_300001_SM_10006detail4scan16DeviceScanKernelINS2_10policy_hubIiiimN4cuda3std3__44plusIvEEE10Policy1000EN6thrust24THRUST_300001_SM_1000_NS6detail15normal_iteratorINSD_10device_ptrIiEEEESI_NS0_13ScanTileStateIiLb1EEES9_NS0_8NullTypeEmiLb0ESL_EEvT0_T1_T2_iT3_T4_T5_E12temp_storage+64];
	add.s32 	%r144, %r309, %r311;
	setp.gt.u32 	%p35, %r73, 31;
	setp.lt.u32 	%p36, %r73, 32;
	setp.eq.s32 	%p37, %r222, 0;
	selp.b32 	%r312, 0, %r276, %p37;
	add.s32 	%r1007, %r310, %r312;
	selp.b32 	%r146, %r276, %r1007, %p36;
	@%p35 bra 	$L__BB13_87;
	setp.ne.s32 	%p38, %r73, 0;
	mul.wide.s32 	%rd22, %r1, 8;
	add.s64 	%rd12, %rd1, %rd22;
	@%p38 bra 	$L__BB13_74;
	st.shared.u32 	[_ZZN3cub18CUB_300001_SM_10006detail4scan16DeviceScanKernelINS2_10policy_hubIiiimN4cuda3std3__44plusIvEEE10Policy1000EN6thrust24THRUST_300001_SM_1000_NS6detail15normal_iteratorINSD_10device_ptrIiEEEESI_NS0_13ScanTileStateIiLb1EEES9_NS0_8NullTypeEmiLb0ESL_EEvT0_T1_T2_iT3_T4_T5_E12temp_storage+12], %r144;
	add.s64 	%rd23, %rd12, 256;
	mov.b32 	%r313, 100;
	// begin inline asm
	st.relaxed.gpu.v2.u32 [%rd23], {%r313, %r144};
	// end inline asm
$L__BB13_74:
	not.b32 	%r319, %r73;
	add.s32 	%r1003, %r1, %r319;
	mov.b32 	%r315, 550;
	// begin inline asm
	nanosleep.u32 %r315;
	// end inline asm
	mul.wide.s32 	%rd25, %r1003, 8;
	add.s64 	%rd26, %rd1, %rd25;
	add.s64 	%rd24, %rd26, 256;
	// begin inline asm
	ld.relaxed.gpu.v2.u32 {%r1004, %r998}, [%rd24];
	// end inline asm
	mov.b32 	%r999, 478;
$L__BB13_75:
	setp.eq.s32 	%p39, %r1004, 99;
	mov.b32 	%r320, -1;
	vote.sync.any.pred 	%p40, %p39, %r320;
	not.pred 	%p41, %p40;
	@%p41 bra 	$L__BB13_77;
	// begin inline asm
	nanosleep.u32 %r999;
	// end inline asm
	shr.u32 	%r999, %r999, 1;
	// begin inline asm
	ld.relaxed.gpu.v2.u32 {%r1004, %r998}, [%rd24];
	// end inline asm
	bra.uni 	$L__BB13_75;
$L__BB13_77:
	setp.eq.s32 	%p42, %r1004, 101;
	mov.b32 	%r347, -1;
	vote.sync.ballot.b32 	%r349, %p42, %r347;
	// begin inline asm
	mov.u32 %r322, %lanemask_ge;
	// end inline asm
	and.b32  	%r350, %r349, %r322;
	or.b32  	%r351, %r350, -2147483648;
	add.s32 	%r352, %r351, -1;
	not.b32 	%r353, %r351;
	and.b32  	%r354, %r353, %r352;
	popc.b32 	%r326, %r354;
	mov.b32 	%r325, 1;
	// begin inline asm
	shfl.sync.down.b32 %r323, %r998, %r325, %r326, %r347;
	// end inline asm
	setp.lt.s32 	%p44, %r222, %r326;
	selp.b32 	%r355, %r323, 0, %p44;
	add.s32 	%r329, %r355, %r998;
	mov.b32 	%r330, 2;
	// begin inline asm
	shfl.sync.down.b32 %r328, %r329, %r330, %r326, %r347;
	// end inline asm
	add.s32 	%r356, %r222, 2;
	setp.gt.s32 	%p45, %r356, %r326;
	selp.b32 	%r357, 0, %r328, %p45;
	add.s32 	%r334, %r329, %r357;
	mov.b32 	%r335, 4;
	// begin inline asm
	shfl.sync.down.b32 %r333, %r334, %r335, %r326, %r347;
	// end inline asm
	add.s32 	%r358, %r222, 4;
	setp.gt.s32 	%p46, %r358, %r326;
	selp.b32 	%r359, 0, %r333, %p46;
	add.s32 	%r339, %r334, %r359;
	mov.b32 	%r340, 8;
	// begin inline asm
	shfl.sync.down.b32 %r338, %r339, %r340, %r326, %r347;
	// end inline asm
	add.s32 	%r360, %r222, 8;
	setp.gt.s32 	%p47, %r360, %r326;
	selp.b32 	%r361, 0, %r338, %p47;
	add.s32 	%r344, %r339, %r361;
	mov.b32 	%r345, 16;
	// begin inline asm
	shfl.sync.down.b32 %r343, %r344, %r345, %r326, %r347;
	// end inline asm
	add.s32 	%r362, %r222, 16;
	setp.gt.s32 	%p48, %r362, %r326;
	selp.b32 	%r363, 0, %r343, %p48;
	add.s32 	%r1000, %r344, %r363;
	add.s64 	%rd13, %rd1, 256;
	mov.b32 	%r1001, 478;
$L__BB13_78:
	setp.ne.s32 	%p49, %r1004, 101;
	mov.b32 	%r364, -1;
	vote.sync.all.pred 	%p50, %p49, %r364;
	not.pred 	%p51, %p50;
	@%p51 bra 	$L__BB13_83;
	shr.u32 	%r1001, %r1001, 1;
	mul.wide.s32 	%rd29, %r1003, 8;
	add.s64 	%rd30, %rd13, %rd29;
	add.s64 	%rd28, %rd30, -256;
	// begin inline asm
	ld.relaxed.gpu.v2.u32 {%r1004, %r1005}, [%rd28];
	// end inline asm
	mov.u32 	%r1006, %r1001;
$L__BB13_80:
	setp.eq.s32 	%p55, %r1004, 99;
	mov.b32 	%r372, -1;
	vote.sync.any.pred 	%p56, %p55, %r372;
	not.pred 	%p57, %p56;
	@%p57 bra 	$L__BB13_82;
	// begin inline asm
	nanosleep.u32 %r1006;
	// end inline asm
	shr.u32 	%r1006, %r1006, 1;
	// begin inline asm
	ld.relaxed.gpu.v2.u32 {%r1004, %r1005}, [%rd28];
	// end inline asm
	bra.uni 	$L__BB13_80;
$L__BB13_82:
	setp.eq.s32 	%p58, %r1004, 101;
	mov.b32 	%r398, -1;
	vote.sync.ballot.b32 	%r399, %p58, %r398;
	and.b32  	%r400, %r399, %r322;
	or.b32  	%r401, %r400, -2147483648;
	add.s32 	%r402, %r401, -1;
	not.b32 	%r403, %r401;
	and.b32  	%r404, %r403, %r402;
	popc.b32 	%r377, %r404;
	mov.b32 	%r376, 1;
	// begin inline asm
	shfl.sync.down.b32 %r374, %r1005, %r376, %r377, %r398;
	// end inline asm
	setp.lt.s32 	%p60, %r222, %r377;
	selp.b32 	%r405, %r374, 0, %p60;
	add.s32 	%r380, %r405, %r1005;
	mov.b32 	%r381, 2;
	// begin inline asm
	shfl.sync.down.b32 %r379, %r380, %r381, %r377, %r398;
	// end inline asm
	add.s32 	%r406, %r222, 2;
	setp.gt.s32 	%p61, %r406, %r377;
	selp.b32 	%r407, 0, %r379, %p61;
	add.s32 	%r385, %r380, %r407;
	mov.b32 	%r386, 4;
	// begin inline asm
	shfl.sync.down.b32 %r384, %r385, %r386, %r377, %r398;
	// end inline asm
	add.s32 	%r408, %r222, 4;
	setp.gt.s32 	%p62, %r408, %r377;
	selp.b32 	%r409, 0, %r384, %p62;
	add.s32 	%r390, %r385, %r409;
	mov.b32 	%r391, 8;
	// begin inline asm
	shfl.sync.down.b32 %r389, %r390, %r391, %r377, %r398;
	// end inline asm
	add.s32 	%r410, %r222, 8;
	setp.gt.s32 	%p63, %r410, %r377;
	selp.b32 	%r411, 0, %r389, %p63;
	add.s32 	%r395, %r390, %r411;
	mov.b32 	%r396, 16;
	// begin inline asm
	shfl.sync.down.b32 %r394, %r395, %r396, %r377, %r398;
	// end inline asm
	add.s32 	%r412, %r222, 16;
	setp.gt.s32 	%p64, %r412, %r377;
	selp.b32 	%r413, 0, %r394, %p64;
	add.s32 	%r414, %r413, %r1000;
	add.s32 	%r1000, %r414, %r395;
	add.s32 	%r1003, %r1003, -32;
	bra.uni 	$L__BB13_78;
$L__BB13_83:
	@%p38 bra 	$L__BB13_85;
	add.s32 	%r367, %r1000, %r144;
	add.s64 	%rd27, %rd12, 256;
	mov.b32 	%r366, 101;
	// begin inline asm
	st.relaxed.gpu.v2.u32 [%rd27], {%r366, %r367};
	// end inline asm
	st.shared.u32 	[_ZZN3cub18CUB_300001_SM_10006detail4scan16DeviceScanKernelINS2_10policy_hubIiiimN4cuda3std3__44plusIvEEE10Policy1000EN6thrust24THRUST_300001_SM_1000_NS6detail15normal_iteratorINSD_10device_ptrIiEEEESI_NS0_13ScanTileStateIiLb1EEES9_NS0_8NullTypeEmiLb0ESL_EEvT0_T1_T2_iT3_T4_T5_E12temp_storage+4], %r1000;
	st.shared.u32 	[_ZZN3cub18CUB_300001_SM_10006detail4scan16DeviceScanKernelINS2_10policy_hubIiiimN4cuda3std3__44plusIvEEE10Policy1000EN6thrust24THRUST_300001_SM_1000_NS6detail15normal_iteratorINSD_10device_ptrIiEEEESI_NS0_13ScanTileStateIiLb1EEES9_NS0_8NullTypeEmiLb0ESL_EEvT0_T1_T2_iT3_T4_T5_E12temp_storage+8], %r367;
$L__BB13_85:
	setp.ne.s32 	%p53, %r222, 0;
	mov.u32 	%r1007, %r146;
	@%p53 bra 	$L__BB13_87;
	st.shared.u32 	[_ZZN3cub18CUB_300001_SM_10006detail4scan16DeviceScanKernelINS2_10policy_hubIiiimN4cuda3std3__44plusIvEEE10Policy1000EN6thrust24THRUST_300001_SM_1000_NS6detail15normal_iteratorINSD_10device_ptrIiEEEESI_NS0_13ScanTileStateIiLb1EEES9_NS0_8NullTypeEmiLb0ESL_EEvT0_T1_T2_iT3_T4_T5_E12temp_storage+84], %r1000;
	mov.u32 	%r1007, %r1000;
$L__BB13_87:
	bar.sync 	0;
	setp.eq.s32 	%p54, %r73, 0;
	ld.shared.u32 	%r368, [_ZZN3cub18CUB_300001_SM_10006detail4scan16DeviceScanKernelINS2_10policy_hubIiiimN4cuda3std3__44plusIvEEE10Policy1000EN6thrust24THRUST_300001_SM_1000_NS6detail15normal_iteratorINSD_10device_ptrIiEEEESI_NS0_13ScanTileStateIiLb1EEES9_NS0_8NullTypeEmiLb0ESL_EEvT0_T1_T2_iT3_T4_T5_E12temp_storage+84];
	selp.b32 	%r369, 0, %r368, %p54;
	add.s32 	%r1008, %r369, %r1007;
$L__BB13_88:
	add.s32 	%r509, %r1008, %r120;
	add.s32 	%r510, %r121, %r509;
	add.s32 	%r511, %r122, %r510;
	add.s32 	%r512, %r123, %r511;
	add.s32 	%r513, %r124, %r512;
	add.s32 	%r514, %r125, %r513;
	add.s32 	%r515, %r126, %r514;
	add.s32 	%r516, %r127, %r515;
	add.s32 	%r517, %r128, %r516;
	add.s32 	%r518, %r129, %r517;
	add.s32 	%r519, %r130, %r518;
	add.s32 	%r520, %r131, %r519;
	add.s32 	%r521, %r132, %r520;
	add.s32 	%r522, %r133, %r521;
	add.s32 	%r523, %r134, %r522;
	add.s32 	%r524, %r135, %r523;
	add.s32 	%r525, %r136, %r524;
	add.s32 	%r526, %r137, %r525;
	add.s32 	%r527, %r138, %r526;
	bar.sync 	0;
	st.shared.u32 	[%r119], %r509;
	st.shared.u32 	[%r119+4], %r510;
	st.shared.u32 	[%r119+8], %r511;
	st.shared.u32 	[%r119+12], %r512;
	st.shared.u32 	[%r119+16], %r513;
	st.shared.u32 	[%r119+20], %r514;
	st.shared.u32 	[%r119+24], %r515;
	st.shared.u32 	[%r119+28], %r516;
	st.shared.u32 	[%r119+32], %r517;
	st.shared.u32 	[%r119+36], %r518;
	st.shared.u32 	[%r119+40], %r519;
	st.shared.u32 	[%r119+44], %r520;
	st.shared.u32 	[%r119+48], %r521;
	st.shared.u32 	[%r119+52], %r522;
	st.shared.u32 	[%r119+56], %r523;
	st.shared.u32 	[%r119+60], %r524;
	st.shared.u32 	[%r119+64], %r525;
	st.shared.u32 	[%r119+68], %r526;
	st.shared.u32 	[%r119+72], %r527;
	bar.warp.sync 	-1;
	ld.shared.u32 	%r180, [%r118];
	ld.shared.u32 	%r181, [%r118+128];
	ld.shared.u32 	%r182, [%r118+256];
	ld.shared.u32 	%r183, [%r118+384];
	ld.shared.u32 	%r184, [%r118+512];
	ld.shared.u32 	%r185, [%r118+640];
	ld.shared.u32 	%r186, [%r118+768];
	ld.shared.u32 	%r187, [%r118+896];
	ld.shared.u32 	%r188, [%r118+1024];
	ld.shared.u32 	%r189, [%r118+1152];
	ld.shared.u32 	%r190, [%r118+1280];
	ld.shared.u32 	%r191, [%r118+1408];
	ld.shared.u32 	%r192, [%r118+1536];
	ld.shared.u32 	%r193, [%r118+1664];
	ld.shared.u32 	%r194, [%r118+1792];
	ld.shared.u32 	%r195, [%r118+1920];
	ld.shared.u32 	%r196, [%r118+2048];
	ld.shared.u32 	%r197, [%r118+2176];
	ld.shared.u32 	%r198, [%r118+2304];
	setp.ne.s32 	%p80, %r73, 0;
	@%p80 bra 	$L__BB13_90;
	st.volatile.shared.u32 	[_ZZN3cub18CUB_300001_SM_10006detail4scan16DeviceScanKernelINS2_10policy_hubIiiimN4cuda3std3__44plusIvEEE10Policy1000EN6thrust24THRUST_300001_SM_1000_NS6detail15normal_iteratorINSD_10device_ptrIiEEEESI_NS0_13ScanTileStateIiLb1EEES9_NS0_8NullTypeEmiLb0ESL_EEvT0_T1_T2_iT3_T4_T5_E12temp_storage+31616], %r72;
$L__BB13_90:
	bar.sync 	0;
	ld.volatile.shared.u32 	%r199, [_ZZN3cub18CUB_300001_SM_10006detail4scan16DeviceScanKernelINS2_10policy_hubIiiimN4cuda3std3__44plusIvEEE10Policy1000EN6thrust24THRUST_300001_SM_1000_NS6detail15normal_iteratorINSD_10device_ptrIiEEEESI_NS0_13ScanTileStateIiLb1EEES9_NS0_8NullTypeEmiLb0ESL_EEvT0_T1_T2_iT3_T4_T5_E12temp_storage+31616];
	cvt.u64.u32 	%rd35, %r75;
	add.s64 	%rd36, %rd4, %rd35;
	setp.ge.s32 	%p81, %r75, %r199;
	shl.b64 	%rd37, %rd36, 2;
	add.s64 	%rd15, %rd3, %rd37;
	@%p81 bra 	$L__BB13_92;
	st.global.u32 	[%rd15], %r180;
$L__BB13_92:
	mov.u32 	%r528, %tid.x;
	and.b32  	%r529, %r528, 992;
	mul.lo.s32 	%r530, %r529, 19;
	and.b32  	%r531, %r528, 31;
	or.b32  	%r532, %r530, %r531;
	add.s32 	%r533, %r532, 32;
	setp.ge.s32 	%p82, %r533, %r199;
	@%p82 bra 	$L__BB13_94;
	st.global.u32 	[%rd15+128], %r181;
$L__BB13_94:
	add.s32 	%r539, %r532, 64;
	setp.ge.s32 	%p83, %r539, %r199;
	@%p83 bra 	$L__BB13_96;
	st.global.u32 	[%rd15+256], %r182;
$L__BB13_96:
	add.s32 	%r545, %r532, 96;
	setp.ge.s32 	%p84, %r545, %r199;
	@%p84 bra 	$L__BB13_98;
	st.global.u32 	[%rd15+384], %r183;
$L__BB13_98:
	add.s32 	%r551, %r532, 128;
	setp.ge.s32 	%p85, %r551, %r199;
	@%p85 bra 	$L__BB13_100;
	st.global.u32 	[%rd15+512], %r184;
$L__BB13_100:
	add.s32 	%r557, %r532, 160;
	setp.ge.s32 	%p86, %r557, %r199;
	@%p86 bra 	$L__BB13_102;
	st.global.u32 	[%rd15+640], %r185;
$L__BB13_102:
	add.s32 	%r563, %r532, 192;
	setp.ge.s32 	%p87, %r563, %r199;
	@%p87 bra 	$L__BB13_104;
	st.global.u32 	[%rd15+768], %r186;
$L__BB13_104:
	add.s32 	%r569, %r532, 224;
	setp.ge.s32 	%p88, %r569, %r199;
	@%p88 bra 	$L__BB13_106;
	st.global.u32 	[%rd15+896], %r187;
$L__BB13_106:
	setp.ge.s32 	%p89, %r92, %r199;
	@%p89 bra 	$L__BB13_108;
	st.global.u32 	[%rd15+1024], %r188;
$L__BB13_108:
	add.s32 	%r575, %r532, 288;
	setp.ge.s32 	%p90, %r575, %r199;
	@%p90 bra 	$L__BB13_110;
	st.global.u32 	[%rd15+1152], %r189;
$L__BB13_110:
	add.s32 	%r581, %r532, 320;
	setp.ge.s32 	%p91, %r581, %r199;
	@%p91 bra 	$L__BB13_112;
	st.global.u32 	[%rd15+1280], %r190;
$L__BB13_112:
	add.s32 	%r587, %r532, 352;
	setp.ge.s32 	%p92, %r587, %r199;
	@%p92 bra 	$L__BB13_114;
	st.global.u32 	[%rd15+1408], %r191;
$L__BB13_114:
	add.s32 	%r593, %r532, 384;
	setp.ge.s32 	%p93, %r593, %r199;
	@%p93 bra 	$L__BB13_116;
	st.global.u32 	[%rd15+1536], %r192;
$L__BB13_116:
	add.s32 	%r599, %r532, 416;
	setp.ge.s32 	%p94, %r599, %r199;
	@%p94 bra 	$L__BB13_118;
	st.global.u32 	[%rd15+1664], %r193;
$L__BB13_118:
	add.s32 	%r605, %r532, 448;
	setp.ge.s32 	%p95, %r605, %r199;
	@%p95 bra 	$L__BB13_120;
	st.global.u32 	[%rd15+1792], %r194;
$L__BB13_120:
	add.s32 	%r611, %r532, 480;
	setp.ge.s32 	%p96, %r611, %r199;
	@%p96 bra 	$L__BB13_122;
	st.global.u32 	[%rd15+1920], %r195;
$L__BB13_122:
	add.s32 	%r617, %r532, 512;
	setp.ge.s32 	%p97, %r617, %r199;
	@%p97 bra 	$L__BB13_124;
	st.global.u32 	[%rd15+2048], %r196;
$L__BB13_124:
	add.s32 	%r623, %r532, 544;
	setp.ge.s32 	%p98, %r623, %r199;
	@%p98 bra 	$L__BB13_126;
	st.global.u32 	[%rd15+2176], %r197;
$L__BB13_126:
	setp.ge.s32 	%p99, %r113, %r199;
	@%p99 bra 	$L__BB13_128;
	st.global.u32 	[%rd15+2304], %r198;
$L__BB13_128:
	ret;

}


// ===== COMPILED SASS (sm_100) =====

	.target	sm_100

	.elftype	@"ET_EXEC"


//--------------------- .note.nv.tkinfo           --------------------------
	.section	.note.nv.tkinfo,"",@"SHT_NOTE"
	.sectionflags	@"SHF_NOTE_NV_TKINFO"
	.tkinfo
        /*0018*/ 	.word	0x00000002
        /*0030*/ 	.string	""
        /*0030*/ 	.string	"ptxas"
        /*0030*/ 	.string	"Cuda compilation tools, release 13.0, V13.0.88"
        /*0030*/ 	.string	"Build cuda_13.0.r13.0/compiler.36424714_0"
        /*0030*/ 	.string	"-arch sm_100 -m 64 "



//--------------------- .note.nv.cuinfo           --------------------------
	.section	.note.nv.cuinfo,"",@"SHT_NOTE"
	.sectionflags	@"SHF_NOTE_NV_CUINFO"
        /*0018*/ 	.short	0x0002
        /*001a*/ 	.short	0x0064
        /*001c*/ 	.short	0x0082
	.zero		2


//--------------------- .nv.info                  --------------------------
	.section	.nv.info,"",@"SHT_CUDA_INFO"
	.align	4


	//----- nvinfo : EIATTR_REGCOUNT
	.align		4
        /*0000*/ 	.byte	0x04, 0x2f
        /*0002*/ 	.short	(.L_47 - .L_46)
	.align		4
.L_46:
        /*0004*/ 	.word	index@(_Z6init_aPi)
        /*0008*/ 	.word	0x00000008


	//----- nvinfo : EIATTR_FRAME_SIZE
	.align		4
.L_47:
        /*000c*/ 	.byte	0x04, 0x11
        /*000e*/ 	.short	(.L_49 - .L_48)
	.align		4
.L_48:
        /*0010*/ 	.word	index@(_Z6init_aPi)
        /*0014*/ 	.word	0x00000000


	//----- nvinfo : EIATTR_REGCOUNT
	.align		4
.L_49:
        /*0018*/ 	.byte	0x04, 0x2f
        /*001a*/ 	.short	(.L_51 - .L_50)
	.align		4
.L_50:
        /*001c*/ 	.word	index@(_Z6scan_aPi)
        /*0020*/ 	.word	0x0000000a


	//----- nvinfo : EIATTR_FRAME_SIZE
	.align		4
.L_51:
        /*0024*/ 	.byte	0x04, 0x11
        /*0026*/ 	.short	(.L_53 - .L_52)
	.align		4
.L_52:
        /*0028*/ 	.word	index@(_Z6scan_aPi)
        /*002c*/ 	.word	0x00000000


	//----- nvinfo : EIATTR_REGCOUNT
	.align		4
.L_53:
        /*0030*/ 	.byte	0x04, 0x2f
        /*0032*/ 	.short	(.L_55 - .L_54)
	.align		4
.L_54:
        /*0034*/ 	.word	index@(_ZN3cub18CUB_300001_SM_10006detail11EmptyKernelIvEEvv)
        /*0038*/ 	.word	0x00000004


	//----- nvinfo : EIATTR_FRAME_SIZE
	.align		4
.L_55:
        /*003c*/ 	.byte	0x04, 0x11
        /*003e*/ 	.short	(.L_57 - .L_56)
	.align		4
.L_56:
        /*0040*/ 	.word	index@(_ZN3cub18CUB_300001_SM_10006detail11EmptyKernelIvEEvv)
        /*0044*/ 	.word	0x00000000


	//----- nvinfo : EIATTR_REGCOUNT
	.align		4
.L_57:
        /*0048*/ 	.byte	0x04, 0x2f
        /*004a*/ 	.short	(.L_59 - .L_58)
	.align		4
.L_58:
        /*004c*/ 	.word	index@(_ZN3cub18CUB_300001_SM_10006detail8for_each13static_kernelINS2_12policy_hub_t12policy_500_tEmN6thrust24THRUST_300001_SM_1000_NS8cuda_cub20__uninitialized_fill7functorINS7_10device_ptrIiEEiEEEEvT0_T1_)
        /*0050*/ 	.word	0x00000008


	//----- nvinfo : EIATTR_FRAME_SIZE
	.align		4
.L_59:
        /*0054*/ 	.byte	0x04, 0x11
        /*0056*/ 	.short	(.L_61 - .L_60)
	.align		4
.L_60:
        /*0058*/ 	.word	index@(_ZN3cub18CUB_300001_SM_10006detail8for_each13static_kernelINS2_12policy_hub_t12policy_500_tEmN6thrust24THRUST_300001_SM_1000_NS8cuda_cub20__uninitialized_fill7functorINS7_10device_ptrIiEEiEEEEvT0_T1_)
        /*005c*/ 	.word	0x00000000


	//----- nvinfo : EIATTR_REGCOUNT
	.align		4
.L_61:
        /*0060*/ 	.byte	0x04, 0x2f
        /*0062*/ 	.short	(.L_63 - .L_62)
	.align		4
.L_62:
        /*0064*/ 	.word	index@(_ZN3cub18CUB_300001_SM_10006detail8for_each13static_kernelINS2_12policy_hub_t12policy_500_tElNS2_12op_wrapper_tIl14printf_functorN6thrust24THRUST_300001_SM_1000_NS6detail15normal_iteratorINS9_10device_ptrIiEEEEEEEEvT0_T1_)
        /*0068*/ 	.word	0x00000018


	//----- nvinfo : EIATTR_FRAME_SIZE
	.align		4
.L_63:
        /*006c*/ 	.byte	0x04, 0x11
        /*006e*/ 	.short	(.L_65 - .L_64)
	.align		4
.L_64:
        /*0070*/ 	.word	index@(_ZN3cub18CUB_300001_SM_10006detail8for_each13static_kernelINS2_12policy_hub_t12policy_500_tElNS2_12op_wrapper_tIl14printf_functorN6thrust24THRUST_300001_SM_1000_NS6detail15normal_iteratorINS9_10device_ptrIiEEEEEEEEvT0_T1_)
        /*0074*/ 	.word	0x00000010


	//----- nvinfo : EIATTR_REGCOUNT
	.align		4
.L_65:
        /*0078*/ 	.byte	0x04, 0x2f
        /*007a*/ 	.short	(.L_67 - .L_66)
	.align		4
.L_66:
        /*007c*/ 	.word	index@(_ZN3cub18CUB_300001_SM_10006detail6reduce28DeviceReduceSingleTileKernelINS2_10policy_hubIijN4cuda3std3__44plusIiEEE10Policy1000EN6thrust24THRUST_300001_SM_1000_NS6detail15normal_iteratorINSD_10device_ptrIiEEEEPijS9_iiNS7_10__identityEEEvT0_T1_T2_T3_T4_T6_)
        /*0080*/ 	.word	0x00000020


	//----- nvinfo : EIATTR_FRAME_SIZE
	.align		4
.L_67:
        /*0084*/ 	.byte	0x04, 0x11
        /*0086*/ 	.short	(.L_69 - .L_68)
	.align		4
.L_68:
        /*0088*/ 	.word	index@(_ZN3cub18CUB_300001_SM_10006detail6reduce28DeviceReduceSingleTileKernelINS2_10policy_hubIijN4cuda3std3__44plusIiEEE10Policy1000EN6thrust24THRUST_300001_SM_1000_NS6detail15normal_iteratorINSD_10device_ptrIiEEEEPijS9_iiNS7_10__identityEEEvT0_T1_T2_T3_T4_T6_)
        /*008c*/ 	.word	0x00000000


	//----- nvinfo : EIATTR_REGCOUNT
	.align		4
.L_69:
        /*0090*/ 	.byte	0x04, 0x2f
        /*0092*/ 	.short	(.L_71 - .L_70)
	.align		4
.L_70:
        /*0094*/ 	.word	index@(_ZN3cub18CUB_300001_SM_10006detail6reduce18DeviceReduceKernelINS2_10policy_hubIijN4cuda3std3__44plusIiEEE10Policy1000EN6thrust24THRUST_300001_SM_1000_NS6detail15normal_iteratorINSD_10device_ptrIiEEEEjS9_iNS7_10__identityEEEvT0_PT3_T1_NS0_13GridEvenShareISN_EET2_T4_)
        /*0098*/ 	.word	0x00000020


	//----- nvinfo : EIATTR_FRAME_SIZE
	.align		4
.L_71:
        /*009c*/ 	.byte	0x04, 0x11
        /*009e*/ 	.short	(.L_73 - .L_72)
	.align		4
.L_72:
        /*00a0*/ 	.word	index@(_ZN3cub18CUB_300001_SM_10006detail6reduce18DeviceReduceKernelINS2_10policy_hubIijN4cuda3std3__44plusIiEEE10Policy1000EN6thrust24THRUST_300001_SM_1000_NS6detail15normal_iteratorINSD_10device_ptrIiEEEEjS9_iNS7_10__identityEEEvT0_PT3_T1_NS0_13GridEvenShareISN_EET2_T4_)
        /*00a4*/ 	.word	0x00000000


	//----- nvinfo : EIATTR_REGCOUNT
	.align		4
.L_73:
        /*00a8*/ 	.byte	0x04, 0x2f
        /*00aa*/ 	.short	(.L_75 - .L_74)
	.align		4
.L_74:
        /*00ac*/ 	.word	index@(_ZN3cub18CUB_300001_SM_10006detail6reduce28DeviceReduceSingleTileKernelINS2_10policy_hubIijN4cuda3std3__44plusIiEEE10Policy1000EPiSC_iS9_iiNS7_10__identityEEEvT0_T1_T2_T3_T4_T6_)
        /*00b0*/ 	.word	0x00000020


	//----- nvinfo : EIATTR_FRAME_SIZE
	.align		4
.L_75:
        /*00b4*/ 	.byte	0x04, 0x11
        /*00b6*/ 	.short	(.L_77 - .L_76)
	.align		4
.L_76:
        /*00b8*/ 	.word	index@(_ZN3cub18CUB_300001_SM_10006detail6reduce28DeviceReduceSingleTileKernelINS2_10policy_hubIijN4cuda3std3__44plusIiEEE10Policy1000EPiSC_iS9_iiNS7_10__identityEEEvT0_T1_T2_T3_T4_T6_)
        /*00bc*/ 	.word	0x00000000


	//----- nvinfo : EIATTR_REGCOUNT
	.align		4
.L_77:
        /*00c0*/ 	.byte	0x04, 0x2f
        /*00c2*/ 	.short	(.L_79 - .L_78)
	.align		4
.L_78:
        /*00c4*/ 	.word	index@(_ZN3cub18CUB_300001_SM_10006detail6reduce28DeviceReduceSingleTileKernelINS2_10policy_hubIiyN4cuda3std3__44plusIiEEE10Policy1000EN6thrust24THRUST_300001_SM_1000_NS6detail15normal_iteratorINSD_10device_ptrIiEEEEPiyS9_iiNS7_10__identityEEEvT0_T1_T2_T3_T4_T6_)
        /*00c8*/ 	.word	0x0000001f


	//----- nvinfo : EIATTR_FRAME_SIZE
	.align		4
.L_79:
        /*00cc*/ 	.byte	0x04, 0x11
        /*00ce*/ 	.short	(.L_81 - .L_80)
	.align		4
.L_80:
        /*00d0*/ 	.word	index@(_ZN3cub18CUB_300001_SM_10006detail6reduce28DeviceReduceSingleTileKernelINS2_10policy_hubIiyN4cuda3std3__44plusIiEEE10Policy1000EN6thrust24THRUST_300001_SM_1000_NS6detail15normal_iteratorINSD_10device_ptrIiEEEEPiyS9_iiNS7_10__identityEEEvT0_T1_T2_T3_T4_T6_)
        /*00d4*/ 	.word	0x00000000


	//----- nvinfo : EIATTR_REGCOUNT
	.align		4
.L_81:
        /*00d8*/ 	.byte	0x04, 0x2f
        /*00da*/ 	.short	(.L_83 - .L_82)
	.align		4
.L_82:
        /*00dc*/ 	.word	index@(_ZN3cub18CUB_300001_SM_10006detail6reduce18DeviceReduceKernelINS2_10policy_hubIiyN4cuda3std3__44plusIiEEE10Policy1000EN6thrust24THRUST_300001_SM_1000_NS6detail15normal_iteratorINSD_10device_ptrIiEEEEyS9_iNS7_10__identityEEEvT0_PT3_T1_NS0_13GridEvenShareISN_EET2_T4_)
        /*00e0*/ 	.word	0x0000001e


	//----- nvinfo : EIATTR_FRAME_SIZE
	.align		4
.L_83:
        /*00e4*/ 	.byte	0x04, 0x11
        /*00e6*/ 	.short	(.L_85 - .L_84)
	.align		4
.L_84:
        /*00e8*/ 	.word	index@(_ZN3cub18CUB_300001_SM_10006detail6reduce18DeviceReduceKernelINS2_10policy_hubIiyN4cuda3std3__44plusIiEEE10Policy1000EN6thrust24THRUST_300001_SM_1000_NS6detail15normal_iteratorINSD_10device_ptrIiEEEEyS9_iNS7_10__identityEEEvT0_PT3_T1_NS0_13GridEvenShareISN_EET2_T4_)
        /*00ec*/ 	.word	0x00000000


	//----- nvinfo : EIATTR_REGCOUNT
	.align		4
.L_85:
        /*00f0*/ 	.byte	0x04, 0x2f
        /*00f2*/ 	.short	(.L_87 - .L_86)
	.align		4
.L_86:
        /*00f4*/ 	.word	index@(_ZN3cub18CUB_300001_SM_10006detail6reduce28DeviceReduceSingleTileKernelINS2_10policy_hubIiyN4cuda3std3__44plusIiEEE10Policy1000EPiSC_iS9_iiNS7_10__identityEEEvT0_T1_T2_T3_T4_T6_)
        /*00f8*/ 	.word	0x00000020


	//----- nvinfo : EIATTR_FRAME_SIZE
	.align		4
.L_87:
        /*00fc*/ 	.byte	0x04, 0x11
        /*00fe*/ 	.short	(.L_89 - .L_88)
	.align		4
.L_88:
        /*0100*/ 	.word	index@(_ZN3cub18CUB_300001_SM_10006detail6reduce28DeviceReduceSingleTileKernelINS2_10policy_hubIiyN4cuda3std3__44plusIiEEE10Policy1000EPiSC_iS9_iiNS7_10__identityEEEvT0_T1_T2_T3_T4_T6_)
        /*0104*/ 	.word	0x00000000


	//----- nvinfo : EIATTR_REGCOUNT
	.align		4
.L_89:
        /*0108*/ 	.byte	0x04, 0x2f
        /*010a*/ 	.short	(.L_91 - .L_90)
	.align		4
.L_90:
        /*010c*/ 	.word	index@(_ZN3cub18CUB_300001_SM_10006detail4scan20DeviceScanInitKernelINS0_13ScanTileStateIiLb1EEEEEvT_i)
        /*0110*/ 	.word	0x00000008


	//----- nvinfo : EIATTR_FRAME_SIZE
	.align		4
.L_91:
        /*0114*/ 	.byte	0x04, 0x11
        /*0116*/ 	.short	(.L_93 - .L_92)
	.align		4
.L_92:
        /*0118*/ 	.word	index@(_ZN3cub18CUB_300001_SM_10006detail4scan20DeviceScanInitKernelINS0_13ScanTileStateIiLb1EEEEEvT_i)
        /*011c*/ 	.word	0x00000000


	//----- nvinfo : EIATTR_REGCOUNT
	.align		4
.L_93:
        /*0120*/ 	.byte	0x04, 0x2f
        /*0122*/ 	.short	(.L_95 - .L_94)
	.align		4
.L_94:
        /*0124*/ 	.word	index@(_ZN3cub18CUB_300001_SM_10006detail4scan16DeviceScanKernelINS2_10policy_hubIiiijN4cuda3std3__44plusIvEEE10Policy1000EN6thrust24THRUST_300001_SM_1000_NS6detail15normal_iteratorINSD_10device_ptrIiEEEESI_NS0_13ScanTileStateIiLb1EEES9_NS0_8NullTypeEjiLb0ESL_EEvT0_T1_T2_iT3_T4_T5_)
        /*0128*/ 	.word	0x00000038


	//----- nvinfo : EIATTR_FRAME_SIZE
	.align		4
.L_95:
        /*012c*/ 	.byte	0x04, 0x11
        /*012e*/ 	.short	(.L_97 - .L_96)
	.align		4
.L_96:
        /*0130*/ 	.word	index@(_ZN3cub18CUB_300001_SM_10006detail4scan16DeviceScanKernelINS2_10policy_hubIiiijN4cuda3std3__44plusIvEEE10Policy1000EN6thrust24THRUST_300001_SM_1000_NS6detail15normal_iteratorINSD_10device_ptrIiEEEESI_NS0_13ScanTileStateIiLb1EEES9_NS0_8NullTypeEjiLb0ESL_EEvT0_T1_T2_iT3_T4_T5_)
        /*0134*/ 	.word	0x00000000


	//----- nvinfo : EIATTR_REGCOUNT
	.align		4
.L_97:
        /*0138*/ 	.byte	0x04, 0x2f
        /*013a*/ 	.short	(.L_99 - .L_98)
	.align		4
.L_98:
        /*013c*/ 	.word	index@(_ZN3cub18CUB_300001_SM_10006detail4scan16DeviceScanKernelINS2_10policy_hubIiiimN4cuda3std3__44plusIvEEE10Policy1000EN6thrust24THRUST_300001_SM_1000_NS6detail15normal_iteratorINSD_10device_ptrIiEEEESI_NS0_13ScanTileStateIiLb1EEES9_NS0_8NullTypeEmiLb0ESL_EEvT0_T1_T2_iT3_T4_T5_)
        /*0140*/ 	.word	0x00000030


	//----- nvinfo : EIATTR_FRAME_SIZE
	.align		4
.L_99:
        /*0144*/ 	.byte	0x04, 0x11
        /*0146*/ 	.short	(.L_101 - .L_100)
	.align		4
.L_100:
        /*0148*/ 	.word	index@(_ZN3cub18CUB_300001_SM_10006detail4scan16DeviceScanKernelINS2_10policy_hubIiiimN4cuda3std3__44plusIvEEE10Policy1000EN6thrust24THRUST_300001_SM_1000_NS6detail15normal_iteratorINSD_10device_ptrIiEEEESI_NS0_13ScanTileStateIiLb1EEES9_NS0_8NullTypeEmiLb0ESL_EEvT0_T1_T2_iT3_T4_T5_)
        /*014c*/ 	.word	0x00000000


	//----- nvinfo : EIATTR_MIN_STACK_SIZE
	.align		4
.L_101:
        /*0150*/ 	.byte	0x04, 0x12
        /*0152*/ 	.short	(.L_103 - .L_102)
	.align		4
.L_102:
        /*0154*/ 	.word	index@(_ZN3cub18CUB_300001_SM_10006detail4scan16DeviceScanKernelINS2_10policy_hubIiiimN4cuda3std3__44plusIvEEE10Policy1000EN6thrust24THRUST_300001_SM_1000_NS6detail15normal_iteratorINSD_10device_ptrIiEEEESI_NS0_13ScanTileStateIiLb1EEES9_NS0_8NullTypeEmiLb0ESL_EEvT0_T1_T2_iT3_T4_T5_)
        /*0158*/ 	.word	0x00000000


	//----- nvinfo : EIATTR_MIN_STACK_SIZE
	.align		4
.L_103:
        /*015c*/ 	.byte	0x04, 0x12
        /*015e*/ 	.short	(.L_105 - .L_104)
	.align		4
.L_104:
        /*0160*/ 	.word	index@(_ZN3cub18CUB_300001_SM_10006detail4scan16DeviceScanKernelINS2_10policy_hubIiiijN4cuda3std3__44plusIvEEE10Policy1000EN6thrust24THRUST_300001_SM_1000_NS6detail15normal_iteratorINSD_10device_ptrIiEEEESI_NS0_13ScanTileStateIiLb1EEES9_NS0_8NullTypeEjiLb0ESL_EEvT0_T1_T2_iT3_T4_T5_)
        /*0164*/ 	.word	0x00000000


	//----- nvinfo : EIATTR_MIN_STACK_SIZE
	.align		4
.L_105:
        /*0168*/ 	.byte	0x04, 0x12
        /*016a*/ 	.short	(.L_107 - .L_106)
	.align		4
.L_106:
        /*016c*/ 	.word	index@(_ZN3cub18CUB_300001_SM_10006detail4scan20DeviceScanInitKernelINS0_13ScanTileStateIiLb1EEEEEvT_i)
        /*0170*/ 	.word	0x00000000


	//----- nvinfo : EIATTR_MIN_STACK_SIZE
	.align		4
.L_107:
        /*0174*/ 	.byte	0x04, 0x12
        /*0176*/ 	.short	(.L_109 - .L_108)
	.align		4
.L_108:
        /*0178*/ 	.word	index@(_ZN3cub18CUB_300001_SM_10006detail6reduce28DeviceReduceSingleTileKernelINS2_10policy_hubIiyN4cuda3std3__44plusIiEEE10Policy1000EPiSC_iS9_iiNS7_10__identityEEEvT0_T1_T2_T3_T4_T6_)
        /*017c*/ 	.word	0x00000000


	//----- nvinfo : EIATTR_MIN_STACK_SIZE
	.align		4
.L_109:
        /*0180*/ 	.byte	0x04, 0x12
        /*0182*/ 	.short	(.L_111 - .L_110)
	.align		4
.L_110:
        /*0184*/ 	.word	index@(_ZN3cub18CUB_300001_SM_10006detail6reduce18DeviceReduceKernelINS2_10policy_hubIiyN4cuda3std3__44plusIiEEE10Policy1000EN6thrust24THRUST_300001_SM_1000_NS6detail15normal_iteratorINSD_10device_ptrIiEEEEyS9_iNS7_10__identityEEEvT0_PT3_T1_NS0_13GridEvenShareISN_EET2_T4_)
        /*0188*/ 	.word	0x00000000


	//----- nvinfo : EIATTR_MIN_STACK_SIZE
	.align		4
.L_111:
        /*018c*/ 	.byte	0x04, 0x12
        /*018e*/ 	.short	(.L_113 - .L_112)
	.align		4
.L_112:
        /*0190*/ 	.word	index@(_ZN3cub18CUB_300001_SM_10006detail6reduce28DeviceReduceSingleTileKernelINS2_10policy_hubIiyN4cuda3std3__44plusIiEEE10Policy1000EN6thrust24THRUST_300001_SM_1000_NS6detail15normal_iteratorINSD_10device_ptrIiEEEEPiyS9_iiNS7_10__identityEEEvT0_T1_T2_T3_T4_T6_)
        /*0194*/ 	.word	0x00000000


	//----- nvinfo : EIATTR_MIN_STACK_SIZE
	.align		4
.L_113:
        /*0198*/ 	.byte	0x04, 0x12
        /*019a*/ 	.short	(.L_115 - .L_114)
	.align		4
.L_114:
        /*019c*/ 	.word	index@(_ZN3cub18CUB_300001_SM_10006detail6reduce28DeviceReduceSingleTileKernelINS2_10policy_hubIijN4cuda3std3__44plusIiEEE10Policy1000EPiSC_iS9_iiNS7_10__identityEEEvT0_T1_T2_T3_T4_T6_)
        /*01a0*/ 	.word	0x00000000


	//----- nvinfo : EIATTR_MIN_STACK_SIZE
	.align		4
.L_115:
        /*01a4*/ 	.byte	0x04, 0x12
        /*01a6*/ 	.short	(.L_117 - .L_116)
	.align		4
.L_116:
        /*01a8*/ 	.word	index@(_ZN3cub18CUB_300001_SM_10006detail6reduce18DeviceReduceKernelINS2_10policy_hubIijN4cuda3std3__44plusIiEEE10Policy1000EN6thrust24THRUST_300001_SM_1000_NS6detail15normal_iteratorINSD_10device_ptrIiEEEEjS9_iNS7_10__identityEEEvT0_PT3_T1_NS0_13GridEvenShareISN_EET2_T4_)
        /*01ac*/ 	.word	0x00000000


	//----- nvinfo : EIATTR_MIN_STACK_SIZE
	.align		4
.L_117:
        /*01b0*/ 	.byte	0x04, 0x12
        /*01b2*/ 	.short	(.L_119 - .L_118)
	.align		4
.L_118:
        /*01b4*/ 	.word	index@(_ZN3cub18CUB_300001_SM_10006detail6reduce28DeviceReduceSingleTileKernelINS2_10policy_hubIijN4cuda3std3__44plusIiEEE10Policy1000EN6thrust24THRUST_300001_SM_1000_NS6detail15normal_iteratorINSD_10device_ptrIiEEEEPijS9_iiNS7_10__identityEEEvT0_T1_T2_T3_T4_T6_)
        /*01b8*/ 	.word	0x00000000


	//----- nvinfo : EIATTR_MIN_STACK_SIZE
	.align		4
.L_119:
        /*01bc*/ 	.byte	0x04, 0x12
        /*01be*/ 	.short	(.L_121 - .L_120)
	.align		4
.L_120:
        /*01c0*/ 	.word	index@(_ZN3cub18CUB_300001_SM_10006detail8for_each13static_kernelINS2_12policy_hub_t12policy_500_tElNS2_12op_wrapper_tIl14printf_functorN6thrust24THRUST_300001_SM_1000_NS6detail15normal_iteratorINS9_10device_ptrIiEEEEEEEEvT0_T1_)
        /*01c4*/ 	.word	0x00000010


	//----- nvinfo : EIATTR_MIN_STACK_SIZE
	.align		4
.L_121:
        /*01c8*/ 	.byte	0x04, 0x12
        /*01ca*/ 	.short	(.L_123 - .L_122)
	.align		4
.L_122:
        /*01cc*/ 	.word	index@(_ZN3cub18CUB_300001_SM_10006detail8for_each13static_kernelINS2_12policy_hub_t12policy_500_tEmN6thrust24THRUST_300001_SM_1000_NS8cuda_cub20__uninitialized_fill7functorINS7_10device_ptrIiEEiEEEEvT0_T1_)
        /*01d0*/ 	.word	0x00000000


	//----- nvinfo : EIATTR_MIN_STACK_SIZE
	.align		4
.L_123:
        /*01d4*/ 	.byte	0x04, 0x12
        /*01d6*/ 	.short	(.L_125 - .L_124)
	.align		4
.L_124:
        /*01d8*/ 	.word	index@(_ZN3cub18CUB_300001_SM_10006detail11EmptyKernelIvEEvv)
        /*01dc*/ 	.word	0x00000000


	//----- nvinfo : EIATTR_MIN_STACK_SIZE
	.align		4
.L_125:
        /*01e0*/ 	.byte	0x04, 0x12
        /*01e2*/ 	.short	(.L_127 - .L_126)
	.align		4
.L_126:
        /*01e4*/ 	.word	index@(_Z6scan_aPi)
        /*01e8*/ 	.word	0x00000000


	//----- nvinfo : EIATTR_MIN_STACK_SIZE
	.align		4
.L_127:
        /*01ec*/ 	.byte	0x04, 0x12
        /*01ee*/ 	.short	(.L_129 - .L_128)
	.align		4
.L_128:
        /*01f0*/ 	.word	index@(_Z6init_aPi)
        /*01f4*/ 	.word	0x00000000
.L_129:


//--------------------- .nv.compat                --------------------------
	.section	.nv.compat,"",@"SHT_CUDA_COMPAT_INFO"
	.align	4
        /*0000*/ 	.byte	0x02, 0x09, 0x00, 0x00, 0x02, 0x02, 0x01, 0x00, 0x02, 0x05, 0x05, 0x00, 0x03, 0x07, 0x01, 0x01
        /*0010*/ 	.byte	0x02, 0x03, 0x00, 0x00, 0x02, 0x06, 0x01, 0x00, 0x04, 0x0b, 0x08, 0x00, 0x09, 0x00, 0x00, 0x00
        /*0020*/ 	.byte	0x00, 0x00, 0x00, 0x00


//--------------------- .nv.info._ZN3cub18CUB_300001_SM_10006detail4scan16DeviceScanKernelINS2_10policy_hubIiiimN4cuda3std3__44plusIvEEE10Policy1000EN6thrust24THRUST_300001_SM_1000_NS6detail15normal_iteratorINSD_10device_ptrIiEEEESI_NS0_13ScanTileStateIiLb1EEES9_NS0_8NullTypeEmiLb0ESL_EEvT0_T1_T2_iT3_T4_T5_ --------------------------
	.section	.nv.info._ZN3cub18CUB_300001_SM_10006detail4scan16DeviceScanKernelINS2_10policy_hubIiiimN4cuda3std3__44plusIvEEE10Policy1000EN6thrust24THRUST_300001_SM_1000_NS6detail15normal_iteratorINSD_10device_ptrIiEEEESI_NS0_13ScanTileStateIiLb1EEES9_NS0_8NullTypeEmiLb0ESL_EEvT0_T1_T2_iT3_T4_T5_,"",@"SHT_CUDA_INFO"
	.sectionflags	@""
	.align	4


	//----- nvinfo : EIATTR_CUDA_API_VERSION
	.align		4
        /*0000*/ 	.byte	0x04, 0x37
        /*0002*/ 	.short	(.L_131 - .L_130)
.L_130:
        /*0004*/ 	.word	0x00000082


	//----- nvinfo : EIATTR_KPARAM_INFO
	.align		4
.L_131:
        /*0008*/ 	.byte	0x04, 0x17
        /*000a*/ 	.short	(.L_133 - .L_132)
.L_132:
        /*000c*/ 	.word	0x00000000
        /*0010*/ 	.short	0x0006
        /*0012*/ 	.short	0x0020
        /*0014*/ 	.byte	0x00, 0xf0, 0x21, 0x00


	//----- nvinfo : EIATTR_KPARAM_INFO
	.align		4
.L_133:
        /*0018*/ 	.byte	0x04, 0x17
        /*001a*/ 	.short	(.L_135 - .L_134)
.L_134:
        /*001c*/ 	.word	0x00000000
        /*0020*/ 	.short	0x0005
        /*0022*/ 	.short	0x001d
        /*0024*/ 	.byte	0x00, 0xf0, 0x05, 0x00


	//----- nvinfo : EIATTR_KPARAM_INFO
	.align		4
.L_135:
        /*0028*/ 	.byte	0x04, 0x17
        /*002a*/ 	.short	(.L_137 - .L_136)
.L_136:
        /*002c*/ 	.word	0x00000000
        /*0030*/ 	.short	0x0004
        /*0032*/ 	.short	0x001c
        /*0034*/ 	.byte	0x00, 0xf0, 0x05, 0x00


	//----- nvinfo : EIATTR_KPARAM_INFO
	.align		4
.L_137:
        /*0038*/ 	.byte	0x04, 0x17
        /*003a*/ 	.short	(.L_139 - .L_138)
.L_138:
        /*003c*/ 	.word	0x00000000
        /*0040*/ 	.short	0x0003
        /*0042*/ 	.short	0x0018
        /*0044*/ 	.byte	0x00, 0xf0, 0x11, 0x00


	//----- nvinfo : EIATTR_KPARAM_INFO
	.align		4
.L_139:
        /*0048*/ 	.byte	0x04, 0x17
        /*004a*/ 	.short	(.L_141 - .L_140)
.L_140:
        /*004c*/ 	.word	0x00000000
        /*0050*/ 	.short	0x0002
        /*0052*/ 	.short	0x0010
        /*0054*/ 	.byte	0x00, 0xf0, 0x21, 0x00


	//----- nvinfo : EIATTR_KPARAM_INFO
	.align		4
.L_141:
        /*0058*/ 	.byte	0x04, 0x17
        /*005a*/ 	.short	(.L_143 - .L_142)
.L_142:
        /*005c*/ 	.word	0x00000000
        /*0060*/ 	.short	0x0001
        /*0062*/ 	.short	0x0008
        /*0064*/ 	.byte	0x00, 0xf0, 0x21, 0x00


	//----- nvinfo : EIATTR_KPARAM_INFO
	.align		4
.L_143:
        /*0068*/ 	.byte	0x04, 0x17
        /*006a*/ 	.short	(.L_145 - .L_144)
.L_144:
        /*006c*/ 	.word	0x00000000
        /*0070*/ 	.short	0x0000
        /*0072*/ 	.short	0x0000
        /*0074*/ 	.byte	0x00, 0xf0, 0x21, 0x00


	//----- nvinfo : EIATTR_SPARSE_MMA_MASK
	.align		4
.L_145:
        /*0078*/ 	.byte	0x03, 0x50
        /*007a*/ 	.short	0x0000


	//----- nvinfo : EIATTR_MAXREG_COUNT
	.align		4
        /*007c*/ 	.byte	0x03, 0x1b
        /*007e*/ 	.short	0x0080


	//----- nvinfo : EIATTR_NUM_BARRIERS
	.align		4
        /*0080*/ 	.byte	0x02, 0x4c
        /*0082*/ 	.byte	0x01
	.zero		1


	//----- nvinfo : EIATTR_MERCURY_ISA_VERSION
	.align		4
        /*0084*/ 	.byte	0x03, 0x5f
        /*0086*/ 	.short	0x0101


	//----- nvinfo : EIATTR_COOP_GROUP_MASK_REGIDS
	.align		4
        /*0088*/ 	.byte	0x04, 0x29
        /*008a*/ 	.short	(.L_147 - .L_146)


	//   ....[0]....
.L_146:
        /*008c*/ 	.word	0xffffffff


	//   ....[1]....
        /*0090*/ 	.word	0xffffffff


	//   ....[2]....
        /*0094*/ 	.word	0xffffffff


	//   ....[3]....
        /*0098*/ 	.word	0xffffffff


	//   ....[4]....
        /*009c*/ 	.word	0xffffffff


	//   ....[5]....
        /*00a0*/ 	.word	0xffffffff


	//   ....[6]....
        /*00a4*/ 	.word	0xffffffff


	//   ....[7]....
        /*00a8*/ 	.word	0xffffffff


	//   ....[8]....
        /*00ac*/ 	.word	0xffffffff


	//   ....[9]....
        /*00b0*/ 	.word	0xffffffff


	//   ....[10]....
        /*00b4*/ 	.word	0xffffffff


	//   ....[11]....
        /*00b8*/ 	.word	0xffffffff


	//   ....[12]....
        /*00bc*/ 	.word	0xffffffff


	//   ....[13]....
        /*00c0*/ 	.word	0xffffffff


	//   ....[14]....
        /*00c4*/ 	.word	0xffffffff


	//   ....[15]....
        /*00c8*/ 	.word	0xffffffff


	//   ....[16]....
        /*00cc*/ 	.word	0xffffffff


	//   ....[17]....
        /*00d0*/ 	.word	0xffffffff


	//   ....[18]....
        /*00d4*/ 	.word	0xffffffff


	//   ....[19]....
        /*00d8*/ 	.word	0xffffffff


	//   ....[20]....
        /*00dc*/ 	.word	0xffffffff


	//   ....[21]....
        /*00e0*/ 	.word	0xffffffff


	//   ....[22]....
        /*00e4*/ 	.word	0xffffffff


	//   ....[23]....
        /*00e8*/ 	.word	0xffffffff


	//   ....[24]....
        /*00ec*/ 	.word	0xffffffff


	//   ....[25]....
        /*00f0*/ 	.word	0xffffffff


	//   ....[26]....
        /*00f4*/ 	.word	0xffffffff


	//   ....[27]....
        /*00f8*/ 	.word	0xffffffff


	//   ....[28]....
        /*00fc*/ 	.word	0xffffffff


	//   ....[29]....
        /*0100*/ 	.word	0xffffffff


	//   ....[30]....
        /*0104*/ 	.word	0xffffffff


	//   ....[31]....
        /*0108*/ 	.word	0xffffffff


	//   ....[32]....
        /*010c*/ 	.word	0xffffffff


	//   ....[33]....
        /*0110*/ 	.word	0xffffffff


	//   ....[34]....
        /*0114*/ 	.word	0xffffffff


	//   ....[35]....
        /*0118*/ 	.word	0xffffffff


	//   ....[36]....
        /*011c*/ 	.word	0xffffffff


	//   ....[37]....
        /*0120*/ 	.word	0xffffffff


	//   ....[38]....
        /*0124*/ 	.word	0xffffffff


	//   ....[39]....
        /*0128*/ 	.word	0xffffffff


	//   ....[40]....
        /*012c*/ 	.word	0xffffffff


	//   ....[41]....
        /*0130*/ 	.word	0xffffffff


	//   ....[42]....
        /*0134*/ 	.word	0xffffffff


	//   ....[43]....
        /*0138*/ 	.word	0xffffffff


	//   ....[44]....
        /*013c*/ 	.word	0xffffffff


	//   ....[45]....
        /*0140*/ 	.word	0xffffffff


	//   ....[46]....
        /*0144*/ 	.word	0xffffffff


	//   ....[47]....
        /*0148*/ 	.word	0xffffffff


	//   ....[48]....
        /*014c*/ 	.word	0xffffffff


	//   ....[49]....
        /*0150*/ 	.word	0xffffffff


	//   ....[50]....
        /*0154*/ 	.word	0xffffffff


	//   ....[51]....
        /*0158*/ 	.word	0xffffffff


	//   ....[52]....
        /*015c*/ 	.word	0xffffffff


	//   ....[53]....
        /*0160*/ 	.word	0xffffffff


	//   ....[54]....
        /*0164*/ 	.word	0xffffffff


	//   ....[55]....
        /*0168*/ 	.word	0xffffffff


	//   ....[56]....
        /*016c*/ 	.word	0xffffffff


	//   ....[57]....
        /*0170*/ 	.word	0xffffffff


	//   ....[58]....
        /*0174*/ 	.word	0xffffffff


	//   ....[59]....
        /*0178*/ 	.word	0xffffffff


	//   ....[60]....
        /*017c*/ 	.word	0x05000008


	//   ....[61]....
        /*0180*/ 	.word	0x05000008


	//   ....[62]....
        /*0184*/ 	.word	0x05000008


	//   ....[63]....
        /*0188*/ 	.word	0x05000008


	//   ....[64]....
        /*018c*/ 	.word	0x05000008


	//   ....[65]....
        /*0190*/ 	.word	0x05000008


	//   ....[66]....
        /*0194*/ 	.word	0x05000008


	//   ....[67]....
        /*0198*/ 	.word	0x05000008


	//   ....[68]....
        /*019c*/ 	.word	0x05000008


	//   ....[69]....
        /*01a0*/ 	.word	0x05000008


	//   ....[70]....
        /*01a4*/ 	.word	0x05000008


	//   ....[71]....
        /*01a8*/ 	.word	0x05000008


	//   ....[72]....
        /*01ac*/ 	.word	0x05000008


	//   ....[73]....
        /*01b0*/ 	.word	0x05000008


	//   ....[74]....
        /*01b4*/ 	.word	0x05000008


	//   ....[75]....
        /*01b8*/ 	.word	0x05000008


	//   ....[76]....
        /*01bc*/ 	.word	0x05000008


	//   ....[77]....
        /*01c0*/ 	.word	0x05000008


	//   ....[78]....
        /*01c4*/ 	.word	0x05000008


	//   ....[79]....
        /*01c8*/ 	.word	0x05000008


	//   ....[80]....
        /*01cc*/ 	.word	0x05000008


	//   ....[81]....
        /*01d0*/ 	.word	0x05000008


	//   ....[82]....
        /*01d4*/ 	.word	0x05000008


	//   ....[83]....
        /*01d8*/ 	.word	0x05000008


	//   ....[84]....
        /*01dc*/ 	.word	0x05000008


	//   ....[85]....
        /*01e0*/ 	.word	0x05000008


	//   ....[86]....
        /*01e4*/ 	.word	0x05000008


	//   ....[87]....
        /*01e8*/ 	.word	0x05000008


	//   ....[88]....
        /*01ec*/ 	.word	0x05000008


	//   ....[89]....
        /*01f0*/ 	.word	0x05000008


	//   ....[90]....
        /*01f4*/ 	.word	0x05000008


	//   ....[91]....
        /*01f8*/ 	.word	0x05000008


	//   ....[92]....
        /*01fc*/ 	.word	0x05000008


	//   ....[93]....
        /*0200*/ 	.word	0x05000008


	//   ....[94]....
        /*0204*/ 	.word	0x05000008


	//   ....[95]....
        /*0208*/ 	.word	0x05000008


	//----- nvinfo : EIATTR_COOP_GROUP_INSTR_OFFSETS
	.align		4
.L_147:
        /*020c*/ 	.byte	0x04, 0x28
        /*020e*/ 	.short	(.L_149 - .L_148)


	//   ....[0]....
.L_148:
        /*0210*/ 	.word	0x00000470


	//   ....[1]....
        /*0214*/ 	.word	0x000006a0


	//   ....[2]....
        /*0218*/ 	.word	0x000006c0


	//   ....[3]....
        /*021c*/ 	.word	0x000006e0


	//   ....[4]....
        /*0220*/ 	.word	0x00000700


	//   ....[5]....
        /*0224*/ 	.word	0x00000720


	//   ....[6]....
        /*0228*/ 	.word	0x00000b20


	//   ....[7]....
        /*022c*/ 	.word	0x00000b40


	//   ....[8]....
        /*0230*/ 	.word	0x00000b60


	//   ....[9]....
        /*0234*/ 	.word	0x00000b80


	//   ....[10]....
        /*0238*/ 	.word	0x00000ba0


	//   ....[11]....
        /*023c*/ 	.word	0x00000fa0


	//   ....[12]....
        /*0240*/ 	.word	0x00001030


	//   ....[13]....
        /*0244*/ 	.word	0x00001090


	//   ....[14]....
        /*0248*/ 	.word	0x00001130


	//   ....[15]....
        /*024c*/ 	.word	0x00001190


	//   ....[16]....
        /*0250*/ 	.word	0x000011d0


	//   ....[17]....
        /*0254*/ 	.word	0x00001220


	//   ....[18]....
        /*0258*/ 	.word	0x00001270


	//   ....[19]....
        /*025c*/ 	.word	0x00001280


	//   ....[20]....
        /*0260*/ 	.word	0x00001360


	//   ....[21]....
        /*0264*/ 	.word	0x000013f0


	//   ....[22]....
        /*0268*/ 	.word	0x00001440


	//   ....[23]....
        /*026c*/ 	.word	0x000014a0


	//   ....[24]....
        /*0270*/ 	.word	0x00001500


	//   ....[25]....
        /*0274*/ 	.word	0x00001540


	//   ....[26]....
        /*0278*/ 	.word	0x00001580


	//   ....[27]....
        /*027c*/ 	.word	0x000015c0


	//   ....[28]....
        /*0280*/ 	.word	0x000015d0


	//   ....[29]....
        /*0284*/ 	.word	0x00001a50


	//   ....[30]....
        /*0288*/ 	.word	0x00002410


	//   ....[31]....
        /*028c*/ 	.word	0x00002640


	//   ....[32]....
        /*0290*/ 	.word	0x00002660


	//   ....[33]....
        /*0294*/ 	.word	0x00002680


	//   ....[34]....
        /*0298*/ 	.word	0x000026a0


	//   ....[35]....
        /*029c*/ 	.word	0x000026c0


	//   ....[36]....
        /*02a0*/ 	.word	0x00002a50


	//   ....[37]....
        /*02a4*/ 	.word	0x00002a70


	//   ....[38]....
        /*02a8*/ 	.word	0x00002a90


	//   ....[39]....
        /*02ac*/ 	.word	0x00002ab0


	//   ....[40]....
        /*02b0*/ 	.word	0x00002ad0


	//   ....[41]....
        /*02b4*/ 	.word	0x00002ed0


	//   ....[42]....
        /*02b8*/ 	.word	0x00002f60


	//   ....[43]....
        /*02bc*/ 	.word	0x00002fc0


	//   ....[44]....
        /*02c0*/ 	.word	0x00003030


	//   ....[45]....
        /*02c4*/ 	.word	0x00003090


	//   ....[46]....
        /*02c8*/ 	.word	0x000030f0


	//   ....[47]....
        /*02cc*/ 	.word	0x00003140


	//   ....[48]....
        /*02d0*/ 	.word	0x000031a0


	//   ....[49]....
        /*02d4*/ 	.word	0x000031b0


	//   ....[50]....
        /*02d8*/ 	.word	0x00003290


	//   ....[51]....
        /*02dc*/ 	.word	0x00003320


	//   ....[52]....
        /*02e0*/ 	.word	0x00003370


	//   ....[53]....
        /*02e4*/ 	.word	0x000033e0


	//   ....[54]....
        /*02e8*/ 	.word	0x00003440


	//   ....[55]....
        /*02ec*/ 	.word	0x00003490


	//   ....[56]....
        /*02f0*/ 	.word	0x000034f0


	//   ....[57]....
        /*02f4*/ 	.word	0x00003530


	//   ....[58]....
        /*02f8*/ 	.word	0x00003540


	//   ....[59]....
        /*02fc*/ 	.word	0x000039a0


	//   ....[60]....
        /*0300*/ 	.word	0x00003f50


	//   ....[61]....
        /*0304*/ 	.word	0x00003fd0


	//   ....[62]....
        /*0308*/ 	.word	0x00004070


	//   ....[63]....
        /*030c*/ 	.word	0x00004160


	//   ....[64]....
        /*0310*/ 	.word	0x000041e0


	//   ....[65]....
        /*0314*/ 	.word	0x00004260


	//   ....[66]....
        /*0318*/ 	.word	0x000042e0


	//   ....[67]....
        /*031c*/ 	.word	0x00004360


	//   ....[68]....
        /*0320*/ 	.word	0x00004400


	//   ....[69]....
        /*0324*/ 	.word	0x00004470


	//   ....[70]....
        /*0328*/ 	.word	0x000044f0


	//   ....[71]....
        /*032c*/ 	.word	0x00004570


	//   ....[72]....
        /*0330*/ 	.word	0x00004620


	//   ....[73]....
        /*0334*/ 	.word	0x000046a0


	//   ....[74]....
        /*0338*/ 	.word	0x00004710


	//   ....[75]....
        /*033c*/ 	.word	0x00004780


	//   ....[76]....
        /*0340*/ 	.word	0x000047f0


	//   ....[77]....
        /*0344*/ 	.word	0x00004850


	//   ....[78]....
        /*0348*/ 	.word	0x000048c0


	//   ....[79]....
        /*034c*/ 	.word	0x00004940


	//   ....[80]....
        /*0350*/ 	.word	0x000049e0


	//   ....[81]....
        /*0354*/ 	.word	0x00004ab0


	//   ....[82]....
        /*0358*/ 	.word	0x00004b30


	//   ....[83]....
        /*035c*/ 	.word	0x00004bd0


	//   ....[84]....
        /*0360*/ 	.word	0x00004c60


	//   ....[85]....
        /*0364*/ 	.word	0x00004cd0


	//   ....[86]....
        /*0368*/ 	.word	0x00004d70


	//   ....[87]....
        /*036c*/ 	.word	0x00004de0


	//   ....[88]....
        /*0370*/ 	.word	0x00004e60


	//   ....[89]....
        /*0374*/ 	.word	0x00004ee0


	//   ....[90]....
        /*0378*/ 	.word	0x00004f90


	//   ....[91]....
        /*037c*/ 	.word	0x00005030


	//   ....[92]....
        /*0380*/ 	.word	0x000050c0


	//   ....[93]....
        /*0384*/ 	.word	0x00005160


	//   ....[94]....
        /*0388*/ 	.word	0x000051e0


	//   ....[95]....
        /*038c*/ 	.word	0x00005240


	//----- nvinfo : EIATTR_VRC_CTA_INIT_COUNT
	.align		4
.L_149:
        /*0390*/ 	.byte	0x02, 0x4a
	.zero		1
	.zero		1


	//----- nvinfo : EIATTR_EXIT_INSTR_OFFSETS
	.align		4
        /*0394*/ 	.byte	0x04, 0x1c
        /*0396*/ 	.short	(.L_151 - .L_150)


	//   ....[0]....
.L_150:
        /*0398*/ 	.word	0x00001cc0


	//   ....[1]....
        /*039c*/ 	.word	0x00001cf0


	//   ....[2]....
        /*03a0*/ 	.word	0x00003ee0


	//   ....[3]....
        /*03a4*/ 	.word	0x00003f00


	//----- nvinfo : EIATTR_MAX_THREADS
	.align		4
.L_151:
        /*03a8*/ 	.byte	0x04, 0x05
        /*03aa*/ 	.short	(.L_153 - .L_152)
.L_152:
        /*03ac*/ 	.word	0x000001a0
        /*03b0*/ 	.word	0x00000001
        /*03b4*/ 	.word	0x00000001


	//----- nvinfo : EIATTR_CRS_STACK_SIZE
	.align		4
.L_153:
        /*03b8*/ 	.byte	0x04, 0x1e
        /*03ba*/ 	.short	(.L_155 - .L_154)
.L_154:
        /*03bc*/ 	.word	0x00000000


	//----- nvinfo : EIATTR_CBANK_PARAM_SIZE
	.align		4
.L_155:
        /*03c0*/ 	.byte	0x03, 0x19
        /*03c2*/ 	.short	0x0028


	//----- nvinfo : EIATTR_PARAM_CBANK
	.align		4
        /*03c4*/ 	.byte	0x04, 0x0a
        /*03c6*/ 	.short	(.L_157 - .L_156)
	.align		4
.L_156:
        /*03c8*/ 	.word	index@(.nv.constant0._ZN3cub18CUB_300001_SM_10006detail4scan16DeviceScanKernelINS2_10policy_hubIiiimN4cuda3std3__44plusIvEEE10Policy1000EN6thrust24THRUST_300001_SM_1000_NS6detail15normal_iteratorINSD_10device_ptrIiEEEESI_NS0_13ScanTileStateIiLb1EEES9_NS0_8NullTypeEmiLb0ESL_EEvT0_T1_T2_iT3_T4_T5_)
        /*03cc*/ 	.short	0x0380
        /*03ce*/ 	.short	0x0028


	//----- nvinfo : EIATTR_SW_WAR
	.align		4
.L_157:
        /*03d0*/ 	.byte	0x04, 0x36
        /*03d2*/ 	.short	(.L_159 - .L_158)
.L_158:
        /*03d4*/ 	.word	0x00000008
.L_159:


//--------------------- .nv.info._ZN3cub18CUB_300001_SM_10006detail4scan16DeviceScanKernelINS2_10policy_hubIiiijN4cuda3std3__44plusIvEEE10Policy1000EN6thrust24THRUST_300001_SM_1000_NS6detail15normal_iteratorINSD_10device_ptrIiEEEESI_NS0_13ScanTileStateIiLb1EEES9_NS0_8NullTypeEjiLb0ESL_EEvT0_T1_T2_iT3_T4_T5_ --------------------------
	.section	.nv.info._ZN3cub18CUB_300001_SM_10006detail4scan16DeviceScanKernelINS2_10policy_hubIiiijN4cuda3std3__44plusIvEEE10Policy1000EN6thrust24THRUST_300001_SM_1000_NS6detail15normal_iteratorINSD_10device_ptrIiEEEESI_NS0_13ScanTileStateIiLb1EEES9_NS0_8NullTypeEjiLb0ESL_EEvT0_T1_T2_iT3_T4_T5_,"",@"SHT_CUDA_INFO"
	.sectionflags	@""
	.align	4


	//----- nvinfo : EIATTR_CUDA_API_VERSION
	.align		4
        /*0000*/ 	.byte	0x04, 0x37
        /*0002*/ 	.short	(.L_161 - .L_160)
.L_160:
        /*0004*/ 	.word	0x00000082


	//----- nvinfo : EIATTR_KPARAM_INFO
	.align		4
.L_161:
        /*0008*/ 	.byte	0x04, 0x17
        /*000a*/ 	.short	(.L_163 - .L_162)
.L_162:
        /*000c*/ 	.word	0x00000000
        /*0010*/ 	.short	0x0006
        /*0012*/ 	.short	0x0020
        /*0014*/ 	.byte	0x00, 0xf0, 0x11, 0x00


	//----- nvinfo : EIATTR_KPARAM_INFO
	.align		4
.L_163:
        /*0018*/ 	.byte	0x04, 0x17
        /*001a*/ 	.short	(.L_165 - .L_164)
.L_164:
        /*001c*/ 	.word	0x00000000
        /*0020*/ 	.short	0x0005
        /*0022*/ 	.short	0x001d
        /*0024*/ 	.byte	0x00, 0xf0, 0x05, 0x00


	//----- nvinfo : EIATTR_KPARAM_INFO
	.align		4
.L_165:
        /*0028*/ 	.byte	0x04, 0x17
        /*002a*/ 	.short	(.L_167 - .L_166)
.L_166:
        /*002c*/ 	.word	0x00000000
        /*0030*/ 	.short	0x0004
        /*0032*/ 	.short	0x001c
        /*0034*/ 	.byte	0x00, 0xf0, 0x05, 0x00


	//----- nvinfo : EIATTR_KPARAM_INFO
	.align		4
.L_167:
        /*0038*/ 	.byte	0x04, 0x17
        /*003a*/ 	.short	(.L_169 - .L_168)
.L_168:
        /*003c*/ 	.word	0x00000000
        /*0040*/ 	.short	0x0003
        /*0042*/ 	.short	0x0018
        /*0044*/ 	.byte	0x00, 0xf0, 0x11, 0x00


	//----- nvinfo : EIATTR_KPARAM_INFO
	.align		4
.L_169:
        /*0048*/ 	.byte	0x04, 0x17
        /*004a*/ 	.short	(.L_171 - .L_170)
.L_170:
        /*004c*/ 	.word	0x00000000
        /*0050*/ 	.short	0x0002
        /*0052*/ 	.short	0x0010
        /*0054*/ 	.byte	0x00, 0xf0, 0x21, 0x00


	//----- nvinfo : EIATTR_KPARAM_INFO
	.align		4
.L_171:
        /*0058*/ 	.byte	0x04, 0x17
        /*005a*/ 	.short	(.L_173 - .L_172)
.L_172:
        /*005c*/ 	.word	0x00000000
        /*0060*/ 	.short	0x0001
        /*0062*/ 	.short	0x0008
        /*0064*/ 	.byte	0x00, 0xf0, 0x21, 0x00


	//----- nvinfo : EIATTR_KPARAM_INFO
	.align		4
.L_173:
        /*0068*/ 	.byte	0x04, 0x17
        /*006a*/ 	.short	(.L_175 - .L_174)
.L_174:
        /*006c*/ 	.word	0x00000000
        /*0070*/ 	.short	0x0000
        /*0072*/ 	.short	0x0000
        /*0074*/ 	.byte	0x00, 0xf0, 0x21, 0x00


	//----- nvinfo : EIATTR_SPARSE_MMA_MASK
	.align		4
.L_175:
        /*0078*/ 	.byte	0x03, 0x50
        /*007a*/ 	.short	0x0000


	//----- nvinfo : EIATTR_MAXREG_COUNT
	.align		4
        /*007c*/ 	.byte	0x03, 0x1b
        /*007e*/ 	.short	0x00a8


	//----- nvinfo : EIATTR_NUM_BARRIERS
	.align		4
        /*0080*/ 	.byte	0x02, 0x4c
        /*0082*/ 	.byte	0x01
	.zero		1


	//----- nvinfo : EIATTR_MERCURY_ISA_VERSION
	.align		4
        /*0084*/ 	.byte	0x03, 0x5f
        /*0086*/ 	.short	0x0101


	//----- nvinfo : EIATTR_UNUSED_LOAD_BYTE_OFFSET
	.align		4
        /*0088*/ 	.byte	0x04, 0x44
        /*008a*/ 	.short	(.L_177 - .L_176)


	//   ....[0]....
.L_176:
        /*008c*/ 	.word	0x00002a20
        /*0090*/ 	.word	0x00000fff


	//----- nvinfo : EIATTR_COOP_GROUP_MASK_REGIDS
	.align		4
.L_177:
        /*0094*/ 	.byte	0x04, 0x29
        /*0096*/ 	.short	(.L_179 - .L_178)


	//   ....[0]....
.L_178:
        /*0098*/ 	.word	0xffffffff


	//   ....[1]....
        /*009c*/ 	.word	0xffffffff


	//   ....[2]....
        /*00a0*/ 	.word	0xffffffff


	//   ....[3]....
        /*00a4*/ 	.word	0xffffffff


	//   ....[4]....
        /*00a8*/ 	.word	0xffffffff


	//   ....[5]....
        /*00ac*/ 	.word	0xffffffff


	//   ....[6]....
        /*00b0*/ 	.word	0xffffffff


	//   ....[7]....
        /*00b4*/ 	.word	0xffffffff


	//   ....[8]....
        /*00b8*/ 	.word	0xffffffff


	//   ....[9]....
        /*00bc*/ 	.word	0xffffffff


	//   ....[10]....
        /*00c0*/ 	.word	0xffffffff


	//   ....[11]....
        /*00c4*/ 	.word	0xffffffff


	//   ....[12]....
        /*00c8*/ 	.word	0xffffffff


	//   ....[13]....
        /*00cc*/ 	.word	0xffffffff


	//   ....[14]....
        /*00d0*/ 	.word	0xffffffff


	//   ....[15]....
        /*00d4*/ 	.word	0xffffffff


	//   ....[16]....
        /*00d8*/ 	.word	0xffffffff


	//   ....[17]....
        /*00dc*/ 	.word	0xffffffff


	//   ....[18]....
        /*00e0*/ 	.word	0xffffffff


	//   ....[19]....
        /*00e4*/ 	.word	0xffffffff


	//   ....[20]....
        /*00e8*/ 	.word	0xffffffff


	//   ....[21]....
        /*00ec*/ 	.word	0xffffffff


	//   ....[22]....
        /*00f0*/ 	.word	0xffffffff


	//   ....[23]....
        /*00f4*/ 	.word	0xffffffff


	//   ....[24]....
        /*00f8*/ 	.word	0xffffffff


	//   ....[25]....
        /*00fc*/ 	.word	0xffffffff


	//   ....[26]....
        /*0100*/ 	.word	0xffffffff


	//   ....[27]....
        /*0104*/ 	.word	0xffffffff


	//   ....[28]....
        /*0108*/ 	.word	0xffffffff


	//   ....[29]....
        /*010c*/ 	.word	0xffffffff


	//   ....[30]....
        /*0110*/ 	.word	0xffffffff


	//   ....[31]....
        /*0114*/ 	.word	0xffffffff


	//   ....[32]....
        /*0118*/ 	.word	0xffffffff


	//   ....[33]....
        /*011c*/ 	.word	0xffffffff


	//   ....[34]....
        /*0120*/ 	.word	0xffffffff


	//   ....[35]....
        /*0124*/ 	.word	0xffffffff


	//   ....[36]....
        /*0128*/ 	.word	0xffffffff


	//   ....[37]....
        /*012c*/ 	.word	0xffffffff


	//   ....[38]....
        /*0130*/ 	.word	0xffffffff


	//   ....[39]....
        /*0134*/ 	.word	0xffffffff


	//   ....[40]....
        /*0138*/ 	.word	0xffffffff


	//   ....[41]....
        /*013c*/ 	.word	0xffffffff


	//   ....[42]....
        /*0140*/ 	.word	0xffffffff


	//   ....[43]....
        /*0144*/ 	.word	0xffffffff


	//   ....[44]....
        /*0148*/ 	.word	0xffffffff


	//   ....[45]....
        /*014c*/ 	.word	0xffffffff


	//   ....[46]....
        /*0150*/ 	.word	0xffffffff


	//   ....[47]....
        /*0154*/ 	.word	0xffffffff


	//   ....[48]....
        /*0158*/ 	.word	0xffffffff


	//   ....[49]....
        /*015c*/ 	.word	0xffffffff


	//   ....[50]....
        /*0160*/ 	.word	0xffffffff


	//   ....[51]....
        /*0164*/ 	.word	0xffffffff


	//   ....[52]....
        /*0168*/ 	.word	0xffffffff


	//   ....[53]....
        /*016c*/ 	.word	0xffffffff


	//   ....[54]....
        /*0170*/ 	.word	0xffffffff


	//   ....[55]....
        /*0174*/ 	.word	0xffffffff


	//   ....[56]....
        /*0178*/ 	.word	0xffffffff


	//   ....[57]....
        /*017c*/ 	.word	0xffffffff


	//   ....[58]....
        /*0180*/ 	.word	0xffffffff


	//   ....[59]....
        /*0184*/ 	.word	0xffffffff


	//   ....[60]....
        /*0188*/ 	.word	0x05000015


	//   ....[61]....
        /*018c*/ 	.word	0x05000015


	//   ....[62]....
        /*0190*/ 	.word	0x05000015


	//   ....[63]....
        /*0194*/ 	.word	0x05000015


	//   ....[64]....
        /*0198*/ 	.word	0x05000015


	//   ....[65]....
        /*019c*/ 	.word	0x05000015


	//   ....[66]....
        /*01a0*/ 	.word	0x05000015


	//   ....[67]....
        /*01a4*/ 	.word	0x05000015


	//   ....[68]....
        /*01a8*/ 	.word	0x05000015


	//   ....[69]....
        /*01ac*/ 	.word	0x05000015


	//   ....[70]....
        /*01b0*/ 	.word	0x05000015


	//   ....[71]....
        /*01b4*/ 	.word	0x05000015


	//   ....[72]....
        /*01b8*/ 	.word	0x05000015


	//   ....[73]....
        /*01bc*/ 	.word	0x05000015


	//   ....[74]....
        /*01c0*/ 	.word	0x05000015


	//   ....[75]....
        /*01c4*/ 	.word	0x05000015


	//   ....[76]....
        /*01c8*/ 	.word	0x05000015


	//   ....[77]....
        /*01cc*/ 	.word	0x05000015


	//   ....[78]....
        /*01d0*/ 	.word	0x05000015


	//   ....[79]....
        /*01d4*/ 	.word	0x05000015


	//   ....[80]....
        /*01d8*/ 	.word	0x05000015


	//   ....[81]....
        /*01dc*/ 	.word	0x05000015


	//   ....[82]....
        /*01e0*/ 	.word	0x05000015


	//   ....[83]....
        /*01e4*/ 	.word	0x05000015


	//   ....[84]....
        /*01e8*/ 	.word	0x05000015


	//   ....[85]....
        /*01ec*/ 	.word	0x05000015


	//   ....[86]....
        /*01f0*/ 	.word	0x05000015


	//   ....[87]....
        /*01f4*/ 	.word	0x05000015


	//   ....[88]....
        /*01f8*/ 	.word	0x05000015


	//   ....[89]....
        /*01fc*/ 	.word	0x05000015


	//   ....[90]....
        /*0200*/ 	.word	0x05000015


	//   ....[91]....
        /*0204*/ 	.word	0x05000015


	//   ....[92]....
        /*0208*/ 	.word	0x05000015


	//   ....[93]....
        /*020c*/ 	.word	0x05000015


	//   ....[94]....
        /*0210*/ 	.word	0x05000015


	//   ....[95]....
        /*0214*/ 	.word	0x05000015


	//----- nvinfo : EIATTR_COOP_GROUP_INSTR_OFFSETS
	.align		4
.L_179:
        /*0218*/ 	.byte	0x04, 0x28
        /*021a*/ 	.short	(.L_181 - .L_180)


	//   ....[0]....
.L_180:
        /*021c*/ 	.word	0x000004b0


	//   ....[1]....
        /*0220*/ 	.word	0x00000680


	//   ....[2]....
        /*0224*/ 	.word	0x000006a0


	//   ....[3]....
        /*0228*/ 	.word	0x000006c0


	//   ....[4]....
        /*022c*/ 	.word	0x000006e0


	//   ....[5]....
        /*0230*/ 	.word	0x00000700


	//   ....[6]....
        /*0234*/ 	.word	0x00000ae0


	//   ....[7]....
        /*0238*/ 	.word	0x00000b00


	//   ....[8]....
        /*023c*/ 	.word	0x00000b20


	//   ....[9]....
        /*0240*/ 	.word	0x00000b40


	//   ....[10]....
        /*0244*/ 	.word	0x00000b60


	//   ....[11]....
        /*0248*/ 	.word	0x00000f10


	//   ....[12]....
        /*024c*/ 	.word	0x000010e0


	//   ....[13]....
        /*0250*/ 	.word	0x00001140


	//   ....[14]....
        /*0254*/ 	.word	0x000011d0


	//   ....[15]....
        /*0258*/ 	.word	0x00001230


	//   ....[16]....
        /*025c*/ 	.word	0x00001280


	//   ....[17]....
        /*0260*/ 	.word	0x000012e0


	//   ....[18]....
        /*0264*/ 	.word	0x00001320


	//   ....[19]....
        /*0268*/ 	.word	0x00001330


	//   ....[20]....
        /*026c*/ 	.word	0x000013f0


	//   ....[21]....
        /*0270*/ 	.word	0x000015c0


	//   ....[22]....
        /*0274*/ 	.word	0x00001610


	//   ....[23]....
        /*0278*/ 	.word	0x00001670


	//   ....[24]....
        /*027c*/ 	.word	0x000016d0


	//   ....[25]....
        /*0280*/ 	.word	0x00001710


	//   ....[26]....
        /*0284*/ 	.word	0x00001750


	//   ....[27]....
        /*0288*/ 	.word	0x00001790


	//   ....[28]....
        /*028c*/ 	.word	0x000017a0


	//   ....[29]....
        /*0290*/ 	.word	0x00001c60


	//   ....[30]....
        /*0294*/ 	.word	0x00002740


	//   ....[31]....
        /*0298*/ 	.word	0x00002910


	//   ....[32]....
        /*029c*/ 	.word	0x00002930


	//   ....[33]....
        /*02a0*/ 	.word	0x00002950


	//   ....[34]....
        /*02a4*/ 	.word	0x00002970


	//   ....[35]....
        /*02a8*/ 	.word	0x00002990


	//   ....[36]....
        /*02ac*/ 	.word	0x00002d10


	//   ....[37]....
        /*02b0*/ 	.word	0x00002d30


	//   ....[38]....
        /*02b4*/ 	.word	0x00002d50


	//   ....[39]....
        /*02b8*/ 	.word	0x00002d70


	//   ....[40]....
        /*02bc*/ 	.word	0x00002d90


	//   ....[41]....
        /*02c0*/ 	.word	0x00003140


	//   ....[42]....
        /*02c4*/ 	.word	0x00003310


	//   ....[43]....
        /*02c8*/ 	.word	0x00003370


	//   ....[44]....
        /*02cc*/ 	.word	0x000033e0


	//   ....[45]....
        /*02d0*/ 	.word	0x00003430


	//   ....[46]....
        /*02d4*/ 	.word	0x00003480


	//   ....[47]....
        /*02d8*/ 	.word	0x000034c0


	//   ....[48]....
        /*02dc*/ 	.word	0x00003530


	//   ....[49]....
        /*02e0*/ 	.word	0x00003540


	//   ....[50]....
        /*02e4*/ 	.word	0x00003620


	//   ....[51]....
        /*02e8*/ 	.word	0x000037f0


	//   ....[52]....
        /*02ec*/ 	.word	0x00003840


	//   ....[53]....
        /*02f0*/ 	.word	0x000038c0


	//   ....[54]....
        /*02f4*/ 	.word	0x00003910


	//   ....[55]....
        /*02f8*/ 	.word	0x00003960


	//   ....[56]....
        /*02fc*/ 	.word	0x000039c0


	//   ....[57]....
        /*0300*/ 	.word	0x00003a00


	//   ....[58]....
        /*0304*/ 	.word	0x00003a10


	//   ....[59]....
        /*0308*/ 	.word	0x00003eb0


	//   ....[60]....
        /*030c*/ 	.word	0x00004510


	//   ....[61]....
        /*0310*/ 	.word	0x00004590


	//   ....[62]....
        /*0314*/ 	.word	0x00004620


	//   ....[63]....
        /*0318*/ 	.word	0x00004720


	//   ....[64]....
        /*031c*/ 	.word	0x000047a0


	//   ....[65]....
        /*0320*/ 	.word	0x00004840


	//   ....[66]....
        /*0324*/ 	.word	0x000048c0


	//   ....[67]....
        /*0328*/ 	.word	0x00004950


	//   ....[68]....
        /*032c*/ 	.word	0x00004980


	//   ....[69]....
        /*0330*/ 	.word	0x00004a30


	//   ....[70]....
        /*0334*/ 	.word	0x00004ab0


	//   ....[71]....
        /*0338*/ 	.word	0x00004b30


	//   ....[72]....
        /*033c*/ 	.word	0x00004bf0


	//   ....[73]....
        /*0340*/ 	.word	0x00004c80


	//   ....[74]....
        /*0344*/ 	.word	0x00004d00


	//   ....[75]....
        /*0348*/ 	.word	0x00004d80


	//   ....[76]....
        /*034c*/ 	.word	0x00004e00


	//   ....[77]....
        /*0350*/ 	.word	0x00004e60


	//   ....[78]....
        /*0354*/ 	.word	0x00004ed0


	//   ....[79]....
        /*0358*/ 	.word	0x00004f50


	//   ....[80]....
        /*035c*/ 	.word	0x00004fe0


	//   ....[81]....
        /*0360*/ 	.word	0x000050b0


	//   ....[82]....
        /*0364*/ 	.word	0x00005140


	//   ....[83]....
        /*0368*/ 	.word	0x000051d0


	//   ....[84]....
        /*036c*/ 	.word	0x00005260


	//   ....[85]....
        /*0370*/ 	.word	0x00005310


	//   ....[86]....
        /*0374*/ 	.word	0x00005340


	//   ....[87]....
        /*0378*/ 	.word	0x000053f0


	//   ....[88]....
        /*037c*/ 	.word	0x00005470


	//   ....[89]....
        /*0380*/ 	.word	0x000054f0


	//   ....[90]....
        /*0384*/ 	.word	0x000055b0


	//   ....[91]....
        /*0388*/ 	.word	0x00005650


	//   ....[92]....
        /*038c*/ 	.word	0x000056f0


	//   ....[93]....
        /*0390*/ 	.word	0x00005780


	//   ....[94]....
        /*0394*/ 	.word	0x00005800


	//   ....[95]....
        /*0398*/ 	.word	0x00005860


	//----- nvinfo : EIATTR_VRC_CTA_INIT_COUNT
	.align		4
.L_181:
        /*039c*/ 	.byte	0x02, 0x4a
	.zero		1
	.zero		1


	//----- nvinfo : EIATTR_EXIT_INSTR_OFFSETS
	.align		4
        /*03a0*/ 	.byte	0x04, 0x1c
        /*03a2*/ 	.short	(.L_183 - .L_182)


	//   ....[0]....
.L_182:
        /*03a4*/ 	.word	0x00001f30


	//   ....[1]....
        /*03a8*/ 	.word	0x00001f50


	//   ....[2]....
        /*03ac*/ 	.word	0x000044a0


	//   ....[3]....
        /*03b0*/ 	.word	0x000044c0


	//----- nvinfo : EIATTR_MAX_THREADS
	.align		4
.L_183:
        /*03b4*/ 	.byte	0x04, 0x05
        /*03b6*/ 	.short	(.L_185 - .L_184)
.L_184:
        /*03b8*/ 	.word	0x00000180
        /*03bc*/ 	.word	0x00000001
        /*03c0*/ 	.word	0x00000001


	//----- nvinfo : EIATTR_CRS_STACK_SIZE
	.align		4
.L_185:
        /*03c4*/ 	.byte	0x04, 0x1e
        /*03c6*/ 	.short	(.L_187 - .L_186)
.L_186:
        /*03c8*/ 	.word	0x00000000


	//----- nvinfo : EIATTR_CBANK_PARAM_SIZE
	.align		4
.L_187:
        /*03cc*/ 	.byte	0x03, 0x19
        /*03ce*/ 	.short	0x0024


	//----- nvinfo : EIATTR_PARAM_CBANK
	.align		4
        /*03d0*/ 	.byte	0x04, 0x0a
        /*03d2*/ 	.short	(.L_189 - .L_188)
	.align		4
.L_188:
        /*03d4*/ 	.word	index@(.nv.constant0._ZN3cub18CUB_300001_SM_10006detail4scan16DeviceScanKernelINS2_10policy_hubIiiijN4cuda3std3__44plusIvEEE10Policy1000EN6thrust24THRUST_300001_SM_1000_NS6detail15normal_iteratorINSD_10device_ptrIiEEEESI_NS0_13ScanTileStateIiLb1EEES9_NS0_8NullTypeEjiLb0ESL_EEvT0_T1_T2_iT3_T4_T5_)
        /*03d8*/ 	.short	0x0380
        /*03da*/ 	.short	0x0024


	//----- nvinfo : EIATTR_SW_WAR
	.align		4
.L_189:
        /*03dc*/ 	.byte	0x04, 0x36
        /*03de*/ 	.short	(.L_191 - .L_190)
.L_190:
        /*03e0*/ 	.word	0x00000008
.L_191:


//--------------------- .nv.info._ZN3cub18CUB_300001_SM_10006detail4scan20DeviceScanInitKernelINS0_13ScanTileStateIiLb1EEEEEvT_i --------------------------
	.section	.nv.info._ZN3cub18CUB_300001_SM_10006detail4scan20DeviceScanInitKernelINS0_13ScanTileStateIiLb1EEEEEvT_i,"",@"SHT_CUDA_INFO"
	.sectionflags	@""
	.align	4


	//----- nvinfo : EIATTR_CUDA_API_VERSION
	.align		4
        /*0000*/ 	.byte	0x04, 0x37
        /*0002*/ 	.short	(.L_193 - .L_192)
.L_192:
        /*0004*/ 	.word	0x00000082


	//----- nvinfo : EIATTR_KPARAM_INFO
	.align		4
.L_193:
        /*0008*/ 	.byte	0x04, 0x17
        /*000a*/ 	.short	(.L_195 - .L_194)
.L_194:
        /*000c*/ 	.word	0x00000000
        /*0010*/ 	.short	0x0001
        /*0012*/ 	.short	0x0008
        /*0014*/ 	.byte	0x00, 0xf0, 0x11, 0x00


	//----- nvinfo : EIATTR_KPARAM_INFO
	.align		4
.L_195:
        /*0018*/ 	.byte	0x04, 0x17
        /*001a*/ 	.short	(.L_197 - .L_196)
.L_196:
        /*001c*/ 	.word	0x00000000
        /*0020*/ 	.short	0x0000
        /*0022*/ 	.short	0x0000
        /*0024*/ 	.byte	0x00, 0xf0, 0x21, 0x00


	//----- nvinfo : EIATTR_SPARSE_MMA_MASK
	.align		4
.L_197:
        /*0028*/ 	.byte	0x03, 0x50
        /*002a*/ 	.short	0x0000


	//----- nvinfo : EIATTR_MAXREG_COUNT
	.align		4
        /*002c*/ 	.byte	0x03, 0x1b
        /*002e*/ 	.short	0x00ff


	//----- nvinfo : EIATTR_MERCURY_ISA_VERSION
	.align		4
        /*0030*/ 	.byte	0x03, 0x5f
        /*0032*/ 	.short	0x0101


	//----- nvinfo : EIATTR_VRC_CTA_INIT_COUNT
	.align		4
        /*0034*/ 	.byte	0x02, 0x4a
	.zero		1
	.zero		1


	//----- nvinfo : EIATTR_EXIT_INSTR_OFFSETS
	.align		4
        /*0038*/ 	.byte	0x04, 0x1c
        /*003a*/ 	.short	(.L_199 - .L_198)


	//   ....[0]....
.L_198:
        /*003c*/ 	.word	0x000000f0


	//   ....[1]....
        /*0040*/ 	.word	0x00000130


	//----- nvinfo : EIATTR_CBANK_PARAM_SIZE
	.align		4
.L_199:
        /*0044*/ 	.byte	0x03, 0x19
        /*0046*/ 	.short	0x000c


	//----- nvinfo : EIATTR_PARAM_CBANK
	.align		4
        /*0048*/ 	.byte	0x04, 0x0a
        /*004a*/ 	.short	(.L_201 - .L_200)
	.align		4
.L_200:
        /*004c*/ 	.word	index@(.nv.constant0._ZN3cub18CUB_300001_SM_10006detail4scan20DeviceScanInitKernelINS0_13ScanTileStateIiLb1EEEEEvT_i)
        /*0050*/ 	.short	0x0380
        /*0052*/ 	.short	0x000c


	//----- nvinfo : EIATTR_SW_WAR
	.align		4
.L_201:
        /*0054*/ 	.byte	0x04, 0x36
        /*0056*/ 	.short	(.L_203 - .L_202)
.L_202:
        /*0058*/ 	.word	0x00000008
.L_203:


//--------------------- .nv.info._ZN3cub18CUB_300001_SM_10006detail6reduce28DeviceReduceSingleTileKernelINS2_10policy_hubIiyN4cuda3std3__44plusIiEEE10Policy1000EPiSC_iS9_iiNS7_10__identityEEEvT0_T1_T2_T3_T4_T6_ --------------------------
	.section	.nv.info._ZN3cub18CUB_300001_SM_10006detail6reduce28DeviceReduceSingleTileKernelINS2_10policy_hubIiyN4cuda3std3__44plusIiEEE10Policy1000EPiSC_iS9_iiNS7_10__identityEEEvT0_T1_T2_T3_T4_T6_,"",@"SHT_CUDA_INFO"
	.sectionflags	@""
	.align	4


	//----- nvinfo : EIATTR_CUDA_API_VERSION
	.align		4
        /*0000*/ 	.byte	0x04, 0x37
        /*0002*/ 	.short	(.L_205 - .L_204)
.L_204:
        /*0004*/ 	.word	0x00000082


	//----- nvinfo : EIATTR_KPARAM_INFO
	.align		4
.L_205:
        /*0008*/ 	.byte	0x04, 0x17
        /*000a*/ 	.short	(.L_207 - .L_206)
.L_206:
        /*000c*/ 	.word	0x00000000
        /*0010*/ 	.short	0x0005
        /*0012*/ 	.short	0x001c
        /*0014*/ 	.byte	0x00, 0xf0, 0x05, 0x00


	//----- nvinfo : EIATTR_KPARAM_INFO
	.align		4
.L_207:
        /*0018*/ 	.byte	0x04, 0x17
        /*001a*/ 	.short	(.L_209 - .L_208)
.L_208:
        /*001c*/ 	.word	0x00000000
        /*0020*/ 	.short	0x0004
        /*0022*/ 	.short	0x0018
        /*0024*/ 	.byte	0x00, 0xf0, 0x11, 0x00


	//----- nvinfo : EIATTR_KPARAM_INFO
	.align		4
.L_209:
        /*0028*/ 	.byte	0x04, 0x17
        /*002a*/ 	.short	(.L_211 - .L_210)
.L_210:
        /*002c*/ 	.word	0x00000000
        /*0030*/ 	.short	0x0003
        /*0032*/ 	.short	0x0014
        /*0034*/ 	.byte	0x00, 0xf0, 0x05, 0x00


	//----- nvinfo : EIATTR_KPARAM_INFO
	.align		4
.L_211:
        /*0038*/ 	.byte	0x04, 0x17
        /*003a*/ 	.short	(.L_213 - .L_212)
.L_212:
        /*003c*/ 	.word	0x00000000
        /*0040*/ 	.short	0x0002
        /*0042*/ 	.short	0x0010
        /*0044*/ 	.byte	0x00, 0xf0, 0x11, 0x00


	//----- nvinfo : EIATTR_KPARAM_INFO
	.align		4
.L_213:
        /*0048*/ 	.byte	0x04, 0x17
        /*004a*/ 	.short	(.L_215 - .L_214)
.L_214:
        /*004c*/ 	.word	0x00000000
        /*0050*/ 	.short	0x0001
        /*0052*/ 	.short	0x0008
        /*0054*/ 	.byte	0x00, 0xf5, 0x21, 0x00


	//----- nvinfo : EIATTR_KPARAM_INFO
	.align		4
.L_215:
        /*0058*/ 	.byte	0x04, 0x17
        /*005a*/ 	.short	(.L_217 - .L_216)
.L_216:
        /*005c*/ 	.word	0x00000000
        /*0060*/ 	.short	0x0000
        /*0062*/ 	.short	0x0000
        /*0064*/ 	.byte	0x00, 0xf5, 0x21, 0x00


	//----- nvinfo : EIATTR_SPARSE_MMA_MASK
	.align		4
.L_217:
        /*0068*/ 	.byte	0x03, 0x50
        /*006a*/ 	.short	0x0000


	//----- nvinfo : EIATTR_MAXREG_COUNT
	.align		4
        /*006c*/ 	.byte	0x03, 0x1b
        /*006e*/ 	.short	0x00ff


	//----- nvinfo : EIATTR_NUM_BARRIERS
	.align		4
        /*0070*/ 	.byte	0x02, 0x4c
        /*0072*/ 	.byte	0x01
	.zero		1


	//----- nvinfo : EIATTR_MERCURY_ISA_VERSION
	.align		4
        /*0074*/ 	.byte	0x03, 0x5f
        /*0076*/ 	.short	0x0101


	//----- nvinfo : EIATTR_COOP_GROUP_MASK_REGIDS
	.align		4
        /*0078*/ 	.byte	0x04, 0x29
        /*007a*/ 	.short	(.L_219 - .L_218)


	//   ....[0]....
.L_218:
        /*007c*/ 	.word	0xffffffff


	//   ....[1]....
        /*0080*/ 	.word	0xffffffff


	//   ....[2]....
        /*0084*/ 	.word	0xffffffff


	//   ....[3]....
        /*0088*/ 	.word	0xffffffff


	//   ....[4]....
        /*008c*/ 	.word	0xffffffff


	//   ....[5]....
        /*0090*/ 	.word	0xffffffff


	//   ....[6]....
        /*0094*/ 	.word	0xffffffff


	//   ....[7]....
        /*0098*/ 	.word	0xffffffff


	//   ....[8]....
        /*009c*/ 	.word	0xffffffff


	//   ....[9]....
        /*00a0*/ 	.word	0xffffffff


	//   ....[10]....
        /*00a4*/ 	.word	0xffffffff


	//   ....[11]....
        /*00a8*/ 	.word	0xffffffff


	//   ....[12]....
        /*00ac*/ 	.word	0xffffffff


	//   ....[13]....
        /*00b0*/ 	.word	0xffffffff


	//   ....[14]....
        /*00b4*/ 	.word	0xffffffff


	//   ....[15]....
        /*00b8*/ 	.word	0xffffffff


	//   ....[16]....
        /*00bc*/ 	.word	0xffffffff


	//   ....[17]....
        /*00c0*/ 	.word	0xffffffff


	//   ....[18]....
        /*00c4*/ 	.word	0xffffffff


	//   ....[19]....
        /*00c8*/ 	.word	0xffffffff


	//   ....[20]....
        /*00cc*/ 	.word	0xffffffff


	//   ....[21]....
        /*00d0*/ 	.word	0xffffffff


	//   ....[22]....
        /*00d4*/ 	.word	0xffffffff


	//   ....[23]....
        /*00d8*/ 	.word	0xffffffff


	//   ....[24]....
        /*00dc*/ 	.word	0xffffffff


	//   ....[25]....
        /*00e0*/ 	.word	0xffffffff


	//   ....[26]....
        /*00e4*/ 	.word	0xffffffff


	//   ....[27]....
        /*00e8*/ 	.word	0xffffffff


	//   ....[28]....
        /*00ec*/ 	.word	0xffffffff


	//   ....[29]....
        /*00f0*/ 	.word	0xffffffff


	//----- nvinfo : EIATTR_COOP_GROUP_INSTR_OFFSETS
	.align		4
.L_219:
        /*00f4*/ 	.byte	0x04, 0x28
        /*00f6*/ 	.short	(.L_221 - .L_220)


	//   ....[0]....
.L_220:
        /*00f8*/ 	.word	0x00000890


	//   ....[1]....
        /*00fc*/ 	.word	0x000008f0


	//   ....[2]....
        /*0100*/ 	.word	0x00000940


	//   ....[3]....
        /*0104*/ 	.word	0x000009b0


	//   ....[4]....
        /*0108*/ 	.word	0x00000a10


	//   ....[5]....
        /*010c*/ 	.word	0x00000ba0


	//   ....[6]....
        /*0110*/ 	.word	0x00000c40


	//   ....[7]....
        /*0114*/ 	.word	0x00000cc0


	//   ....[8]....
        /*0118*/ 	.word	0x00000d20


	//   ....[9]....
        /*011c*/ 	.word	0x00000d60


	//   ....[10]....
        /*0120*/ 	.word	0x000019d0


	//   ....[11]....
        /*0124*/ 	.word	0x00001a30


	//   ....[12]....
        /*0128*/ 	.word	0x00001a90


	//   ....[13]....
        /*012c*/ 	.word	0x00001af0


	//   ....[14]....
        /*0130*/ 	.word	0x00001b50


	//   ....[15]....
        /*0134*/ 	.word	0x000023f0


	//   ....[16]....
        /*0138*/ 	.word	0x00002450


	//   ....[17]....
        /*013c*/ 	.word	0x000024a0


	//   ....[18]....
        /*0140*/ 	.word	0x00002510


	//   ....[19]....
        /*0144*/ 	.word	0x00002570


	//   ....[20]....
        /*0148*/ 	.word	0x00002700


	//   ....[21]....
        /*014c*/ 	.word	0x00002790


	//   ....[22]....
        /*0150*/ 	.word	0x000027e0


	//   ....[23]....
        /*0154*/ 	.word	0x00002850


	//   ....[24]....
        /*0158*/ 	.word	0x000028c0


	//   ....[25]....
        /*015c*/ 	.word	0x000036a0


	//   ....[26]....
        /*0160*/ 	.word	0x00003700


	//   ....[27]....
        /*0164*/ 	.word	0x00003760


	//   ....[28]....
        /*0168*/ 	.word	0x000037c0


	//   ....[29]....
        /*016c*/ 	.word	0x00003820


	//----- nvinfo : EIATTR_VRC_CTA_INIT_COUNT
	.align		4
.L_221:
        /*0170*/ 	.byte	0x02, 0x4a
	.zero		1
	.zero		1


	//----- nvinfo : EIATTR_EXIT_INSTR_OFFSETS
	.align		4
        /*0174*/ 	.byte	0x04, 0x1c
        /*0176*/ 	.short	(.L_223 - .L_222)


	//   ....[0]....
.L_222:
        /*0178*/ 	.word	0x00000080


	//   ....[1]....
        /*017c*/ 	.word	0x000000c0


	//   ....[2]....
        /*0180*/ 	.word	0x00003940


	//   ....[3]....
        /*0184*/ 	.word	0x00003990


	//----- nvinfo : EIATTR_MAX_THREADS
	.align		4
.L_223:
        /*0188*/ 	.byte	0x04, 0x05
        /*018a*/ 	.short	(.L_225 - .L_224)
.L_224:
        /*018c*/ 	.word	0x00000100
        /*0190*/ 	.word	0x00000001
        /*0194*/ 	.word	0x00000001


	//----- nvinfo : EIATTR_CRS_STACK_SIZE
	.align		4
.L_225:
        /*0198*/ 	.byte	0x04, 0x1e
        /*019a*/ 	.short	(.L_227 - .L_226)
.L_226:
        /*019c*/ 	.word	0x00000000


	//----- nvinfo : EIATTR_CBANK_PARAM_SIZE
	.align		4
.L_227:
        /*01a0*/ 	.byte	0x03, 0x19
        /*01a2*/ 	.short	0x001d


	//----- nvinfo : EIATTR_PARAM_CBANK
	.align		4
        /*01a4*/ 	.byte	0x04, 0x0a
        /*01a6*/ 	.short	(.L_229 - .L_228)
	.align		4
.L_228:
        /*01a8*/ 	.word	index@(.nv.constant0._ZN3cub18CUB_300001_SM_10006detail6reduce28DeviceReduceSingleTileKernelINS2_10policy_hubIiyN4cuda3std3__44plusIiEEE10Policy1000EPiSC_iS9_iiNS7_10__identityEEEvT0_T1_T2_T3_T4_T6_)
        /*01ac*/ 	.short	0x0380
        /*01ae*/ 	.short	0x001d


	//----- nvinfo : EIATTR_SW_WAR
	.align		4
.L_229:
        /*01b0*/ 	.byte	0x04, 0x36
        /*01b2*/ 	.short	(.L_231 - .L_230)
.L_230:
        /*01b4*/ 	.word	0x00000008
.L_231:


//--------------------- .nv.info._ZN3cub18CUB_300001_SM_10006detail6reduce18DeviceReduceKernelINS2_10policy_hubIiyN4cuda3std3__44plusIiEEE10Policy1000EN6thrust24THRUST_300001_SM_1000_NS6detail15normal_iteratorINSD_10device_ptrIiEEEEyS9_iNS7_10__identityEEEvT0_PT3_T1_NS0_13GridEvenShareISN_EET2_T4_ --------------------------
	.section	.nv.info._ZN3cub18CUB_300001_SM_10006detail6reduce18DeviceReduceKernelINS2_10policy_hubIiyN4cuda3std3__44plusIiEEE10Policy1000EN6thrust24THRUST_300001_SM_1000_NS6detail15normal_iteratorINSD_10device_ptrIiEEEEyS9_iNS7_10__identityEEEvT0_PT3_T1_NS0_13GridEvenShareISN_EET2_T4_,"",@"SHT_CUDA_INFO"
	.sectionflags	@""
	.align	4


	//----- nvinfo : EIATTR_CUDA_API_VERSION
	.align		4
        /*0000*/ 	.byte	0x04, 0x37
        /*0002*/ 	.short	(.L_233 - .L_232)
.L_232:
        /*0004*/ 	.word	0x00000082


	//----- nvinfo : EIATTR_KPARAM_INFO
	.align		4
.L_233:
        /*0008*/ 	.byte	0x04, 0x17
        /*000a*/ 	.short	(.L_235 - .L_234)
.L_234:
        /*000c*/ 	.word	0x00000000
        /*0010*/ 	.short	0x0005
        /*0012*/ 	.short	0x0061
        /*0014*/ 	.byte	0x00, 0xf0, 0x05, 0x00


	//----- nvinfo : EIATTR_KPARAM_INFO
	.align		4
.L_235:
        /*0018*/ 	.byte	0x04, 0x17
        /*001a*/ 	.short	(.L_237 - .L_236)
.L_236:
        /*001c*/ 	.word	0x00000000
        /*0020*/ 	.short	0x0004
        /*0022*/ 	.short	0x0060
        /*0024*/ 	.byte	0x00, 0xf0, 0x05, 0x00


	//----- nvinfo : EIATTR_KPARAM_INFO
	.align		4
.L_237:
        /*0028*/ 	.byte	0x04, 0x17
        /*002a*/ 	.short	(.L_239 - .L_238)
.L_238:
        /*002c*/ 	.word	0x00000000
        /*0030*/ 	.short	0x0003
        /*0032*/ 	.short	0x0018
        /*0034*/ 	.byte	0x00, 0xf0, 0x21, 0x01


	//----- nvinfo : EIATTR_KPARAM_INFO
	.align		4
.L_239:
        /*0038*/ 	.byte	0x04, 0x17
        /*003a*/ 	.short	(.L_241 - .L_240)
.L_240:
        /*003c*/ 	.word	0x00000000
        /*0040*/ 	.short	0x0002
        /*0042*/ 	.short	0x0010
        /*0044*/ 	.byte	0x00, 0xf0, 0x21, 0x00


	//----- nvinfo : EIATTR_KPARAM_INFO
	.align		4
.L_241:
        /*0048*/ 	.byte	0x04, 0x17
        /*004a*/ 	.short	(.L_243 - .L_242)
.L_242:
        /*004c*/ 	.word	0x00000000
        /*0050*/ 	.short	0x0001
        /*0052*/ 	.short	0x0008
        /*0054*/ 	.byte	0x00, 0xf5, 0x21, 0x00


	//----- nvinfo : EIATTR_KPARAM_INFO
	.align		4
.L_243:
        /*0058*/ 	.byte	0x04, 0x17
        /*005a*/ 	.short	(.L_245 - .L_244)
.L_244:
        /*005c*/ 	.word	0x00000000
        /*0060*/ 	.short	0x0000
        /*0062*/ 	.short	0x0000
        /*0064*/ 	.byte	0x00, 0xf0, 0x21, 0x00


	//----- nvinfo : EIATTR_SPARSE_MMA_MASK
	.align		4
.L_245:
        /*0068*/ 	.byte	0x03, 0x50
        /*006a*/ 	.short	0x0000


	//----- nvinfo : EIATTR_MAXREG_COUNT
	.align		4
        /*006c*/ 	.byte	0x03, 0x1b
        /*006e*/ 	.short	0x00ff


	//----- nvinfo : EIATTR_NUM_BARRIERS
	.align		4
        /*0070*/ 	.byte	0x02, 0x4c
        /*0072*/ 	.byte	0x01
	.zero		1


	//----- nvinfo : EIATTR_MERCURY_ISA_VERSION
	.align		4
        /*0074*/ 	.byte	0x03, 0x5f
        /*0076*/ 	.short	0x0101


	//----- nvinfo : EIATTR_COOP_GROUP_MASK_REGIDS
	.align		4
        /*0078*/ 	.byte	0x04, 0x29
        /*007a*/ 	.short	(.L_247 - .L_246)


	//   ....[0]....
.L_246:
        /*007c*/ 	.word	0xffffffff


	//   ....[1]....
        /*0080*/ 	.word	0xffffffff


	//   ....[2]....
        /*0084*/ 	.word	0xffffffff


	//   ....[3]....
        /*0088*/ 	.word	0xffffffff


	//   ....[4]....
        /*008c*/ 	.word	0xffffffff


	//   ....[5]....
        /*0090*/ 	.word	0xffffffff


	//   ....[6]....
        /*0094*/ 	.word	0xffffffff


	//   ....[7]....
        /*0098*/ 	.word	0xffffffff


	//   ....[8]....
        /*009c*/ 	.word	0xffffffff


	//   ....[9]....
        /*00a0*/ 	.word	0xffffffff


	//   ....[10]....
        /*00a4*/ 	.word	0xffffffff


	//   ....[11]....
        /*00a8*/ 	.word	0xffffffff


	//   ....[12]....
        /*00ac*/ 	.word	0xffffffff


	//   ....[13]....
        /*00b0*/ 	.word	0xffffffff


	//   ....[14]....
        /*00b4*/ 	.word	0xffffffff


	//----- nvinfo : EIATTR_COOP_GROUP_INSTR_OFFSETS
	.align		4
.L_247:
        /*00b8*/ 	.byte	0x04, 0x28
        /*00ba*/ 	.short	(.L_249 - .L_248)


	//   ....[0]....
.L_248:
        /*00bc*/ 	.word	0x000008e0


	//   ....[1]....
        /*00c0*/ 	.word	0x00000940


	//   ....[2]....
        /*00c4*/ 	.word	0x000009a0


	//   ....[3]....
        /*00c8*/ 	.word	0x00000a00


	//   ....[4]....
        /*00cc*/ 	.word	0x00000a60


	//   ....[5]....
        /*00d0*/ 	.word	0x00000bf0


	//   ....[6]....
        /*00d4*/ 	.word	0x00000c90


	//   ....[7]....
        /*00d8*/ 	.word	0x00000d10


	//   ....[8]....
        /*00dc*/ 	.word	0x00000d70


	//   ....[9]....
        /*00e0*/ 	.word	0x00000db0


	//   ....[10]....
        /*00e4*/ 	.word	0x00001db0


	//   ....[11]....
        /*00e8*/ 	.word	0x00001e10


	//   ....[12]....
        /*00ec*/ 	.word	0x00001e70


	//   ....[13]....
        /*00f0*/ 	.word	0x00001ed0


	//   ....[14]....
        /*00f4*/ 	.word	0x00001f30


	//----- nvinfo : EIATTR_VRC_CTA_INIT_COUNT
	.align		4
.L_249:
        /*00f8*/ 	.byte	0x02, 0x4a
	.zero		1
	.zero		1


	//----- nvinfo : EIATTR_EXIT_INSTR_OFFSETS
	.align		4
        /*00fc*/ 	.byte	0x04, 0x1c
        /*00fe*/ 	.short	(.L_251 - .L_250)


	//   ....[0]....
.L_250:
        /*0100*/ 	.word	0x00002050


	//   ....[1]....
        /*0104*/ 	.word	0x000020b0


	//----- nvinfo : EIATTR_MAX_THREADS
	.align		4
.L_251:
        /*0108*/ 	.byte	0x04, 0x05
        /*010a*/ 	.short	(.L_253 - .L_252)
.L_252:
        /*010c*/ 	.word	0x00000100
        /*0110*/ 	.word	0x00000001
        /*0114*/ 	.word	0x00000001


	//----- nvinfo : EIATTR_CRS_STACK_SIZE
	.align		4
.L_253:
        /*0118*/ 	.byte	0x04, 0x1e
        /*011a*/ 	.short	(.L_255 - .L_254)
.L_254:
        /*011c*/ 	.word	0x00000000


	//----- nvinfo : EIATTR_CBANK_PARAM_SIZE
	.align		4
.L_255:
        /*0120*/ 	.byte	0x03, 0x19
        /*0122*/ 	.short	0x0062


	//----- nvinfo : EIATTR_PARAM_CBANK
	.align		4
        /*0124*/ 	.byte	0x04, 0x0a
        /*0126*/ 	.short	(.L_257 - .L_256)
	.align		4
.L_256:
        /*0128*/ 	.word	index@(.nv.constant0._ZN3cub18CUB_300001_SM_10006detail6reduce18DeviceReduceKernelINS2_10policy_hubIiyN4cuda3std3__44plusIiEEE10Policy1000EN6thrust24THRUST_300001_SM_1000_NS6detail15normal_iteratorINSD_10device_ptrIiEEEEyS9_iNS7_10__identityEEEvT0_PT3_T1_NS0_13GridEvenShareISN_EET2_T4_)
        /*012c*/ 	.short	0x0380
        /*012e*/ 	.short	0x0062


	//----- nvinfo : EIATTR_SW_WAR
	.align		4
.L_257:
        /*0130*/ 	.byte	0x04, 0x36
        /*0132*/ 	.short	(.L_259 - .L_258)
.L_258:
        /*0134*/ 	.word	0x00000008
.L_259:


//--------------------- .nv.info._ZN3cub18CUB_300001_SM_10006detail6reduce28DeviceReduceSingleTileKernelINS2_10policy_hubIiyN4cuda3std3__44plusIiEEE10Policy1000EN6thrust24THRUST_300001_SM_1000_NS6detail15normal_iteratorINSD_10device_ptrIiEEEEPiyS9_iiNS7_10__identityEEEvT0_T1_T2_T3_T4_T6_ --------------------------
	.section	.nv.info._ZN3cub18CUB_300001_SM_10006detail6reduce28DeviceReduceSingleTileKernelINS2_10policy_hubIiyN4cuda3std3__44plusIiEEE10Policy1000EN6thrust24THRUST_300001_SM_1000_NS6detail15normal_iteratorINSD_10device_ptrIiEEEEPiyS9_iiNS7_10__identityEEEvT0_T1_T2_T3_T4_T6_,"",@"SHT_CUDA_INFO"
	.sectionflags	@""
	.align	4


	//----- nvinfo : EIATTR_CUDA_API_VERSION
	.align		4
        /*0000*/ 	.byte	0x04, 0x37
        /*0002*/ 	.short	(.L_261 - .L_260)
.L_260:
        /*0004*/ 	.word	0x00000082


	//----- nvinfo : EIATTR_KPARAM_INFO
	.align		4
.L_261:
        /*0008*/ 	.byte	0x04, 0x17
        /*000a*/ 	.short	(.L_263 - .L_262)
.L_262:
        /*000c*/ 	.word	0x00000000
        /*0010*/ 	.short	0x0005
        /*0012*/ 	.short	0x0020
        /*0014*/ 	.byte	0x00, 0xf0, 0x05, 0x00


	//----- nvinfo : EIATTR_KPARAM_INFO
	.align		4
.L_263:
        /*0018*/ 	.byte	0x04, 0x17
        /*001a*/ 	.short	(.L_265 - .L_264)
.L_264:
        /*001c*/ 	.word	0x00000000
        /*0020*/ 	.short	0x0004
        /*0022*/ 	.short	0x001c
        /*0024*/ 	.byte	0x00, 0xf0, 0x11, 0x00


	//----- nvinfo : EIATTR_KPARAM_INFO
	.align		4
.L_265:
        /*0028*/ 	.byte	0x04, 0x17
        /*002a*/ 	.short	(.L_267 - .L_266)
.L_266:
        /*002c*/ 	.word	0x00000000
        /*0030*/ 	.short	0x0003
        /*0032*/ 	.short	0x0018
        /*0034*/ 	.byte	0x00, 0xf0, 0x05, 0x00


	//----- nvinfo : EIATTR_KPARAM_INFO
	.align		4
.L_267:
        /*0038*/ 	.byte	0x04, 0x17
        /*003a*/ 	.short	(.L_269 - .L_268)
.L_268:
        /*003c*/ 	.word	0x00000000
        /*0040*/ 	.short	0x0002
        /*0042*/ 	.short	0x0010
        /*0044*/ 	.byte	0x00, 0xf0, 0x21, 0x00


	//----- nvinfo : EIATTR_KPARAM_INFO
	.align		4
.L_269:
        /*0048*/ 	.byte	0x04, 0x17
        /*004a*/ 	.short	(.L_271 - .L_270)
.L_270:
        /*004c*/ 	.word	0x00000000
        /*0050*/ 	.short	0x0001
        /*0052*/ 	.short	0x0008
        /*0054*/ 	.byte	0x00, 0xf5, 0x21, 0x00


	//----- nvinfo : EIATTR_KPARAM_INFO
	.align		4
.L_271:
        /*0058*/ 	.byte	0x04, 0x17
        /*005a*/ 	.short	(.L_273 - .L_272)
.L_272:
        /*005c*/ 	.word	0x00000000
        /*0060*/ 	.short	0x0000
        /*0062*/ 	.short	0x0000
        /*0064*/ 	.byte	0x00, 0xf0, 0x21, 0x00


	//----- nvinfo : EIATTR_SPARSE_MMA_MASK
	.align		4
.L_273:
        /*0068*/ 	.byte	0x03, 0x50
        /*006a*/ 	.short	0x0000


	//----- nvinfo : EIATTR_MAXREG_COUNT
	.align		4
        /*006c*/ 	.byte	0x03, 0x1b
        /*006e*/ 	.short	0x00ff


	//----- nvinfo : EIATTR_NUM_BARRIERS
	.align		4
        /*0070*/ 	.byte	0x02, 0x4c
        /*0072*/ 	.byte	0x01
	.zero		1


	//----- nvinfo : EIATTR_MERCURY_ISA_VERSION
	.align		4
        /*0074*/ 	.byte	0x03, 0x5f
        /*0076*/ 	.short	0x0101


	//----- nvinfo : EIATTR_COOP_GROUP_MASK_REGIDS
	.align		4
        /*0078*/ 	.byte	0x04, 0x29
        /*007a*/ 	.short	(.L_275 - .L_274)


	//   ....[0]....
.L_274:
        /*007c*/ 	.word	0xffffffff


	//   ....[1]....
        /*0080*/ 	.word	0xffffffff


	//   ....[2]....
        /*0084*/ 	.word	0xffffffff


	//   ....[3]....
        /*0088*/ 	.word	0xffffffff


	//   ....[4]....
        /*008c*/ 	.word	0xffffffff


	//   ....[5]....
        /*0090*/ 	.word	0xffffffff


	//   ....[6]....
        /*0094*/ 	.word	0xffffffff


	//   ....[7]....
        /*0098*/ 	.word	0xffffffff


	//   ....[8]....
        /*009c*/ 	.word	0xffffffff


	//   ....[9]....
        /*00a0*/ 	.word	0xffffffff


	//   ....[10]....
        /*00a4*/ 	.word	0xffffffff


	//   ....[11]....
        /*00a8*/ 	.word	0xffffffff


	//   ....[12]....
        /*00ac*/ 	.word	0xffffffff


	//   ....[13]....
        /*00b0*/ 	.word	0xffffffff


	//   ....[14]....
        /*00b4*/ 	.word	0xffffffff


	//----- nvinfo : EIATTR_COOP_GROUP_INSTR_OFFSETS
	.align		4
.L_275:
        /*00b8*/ 	.byte	0x04, 0x28
        /*00ba*/ 	.short	(.L_277 - .L_276)


	//   ....[0]....
.L_276:
        /*00bc*/ 	.word	0x00000850


	//   ....[1]....
        /*00c0*/ 	.word	0x000008b0


	//   ....[2]....
        /*00c4*/ 	.word	0x00000910


	//   ....[3]....
        /*00c8*/ 	.word	0x00000970


	//   ....[4]....
        /*00cc*/ 	.word	0x000009d0


	//   ....[5]....
        /*00d0*/ 	.word	0x00000b60


	//   ....[6]....
        /*00d4*/ 	.word	0x00000c00


	//   ....[7]....
        /*00d8*/ 	.word	0x00000c80


	//   ....[8]....
        /*00dc*/ 	.word	0x00000ce0


	//   ....[9]....
        /*00e0*/ 	.word	0x00000d20


	//   ....[10]....
        /*00e4*/ 	.word	0x00001b90


	//   ....[11]....
        /*00e8*/ 	.word	0x00001bf0


	//   ....[12]....
        /*00ec*/ 	.word	0x00001c50


	//   ....[13]....
        /*00f0*/ 	.word	0x00001cb0


	//   ....[14]....
        /*00f4*/ 	.word	0x00001d10


	//----- nvinfo : EIATTR_VRC_CTA_INIT_COUNT
	.align		4
.L_277:
        /*00f8*/ 	.byte	0x02, 0x4a
	.zero		1
	.zero		1


	//----- nvinfo : EIATTR_EXIT_INSTR_OFFSETS
	.align		4
        /*00fc*/ 	.byte	0x04, 0x1c
        /*00fe*/ 	.short	(.L_279 - .L_278)


	//   ....[0]....
.L_278:
        /*0100*/ 	.word	0x000000a0


	//   ....[1]....
        /*0104*/ 	.word	0x000000e0


	//   ....[2]....
        /*0108*/ 	.word	0x00001e20


	//   ....[3]....
        /*010c*/ 	.word	0x00001e70


	//----- nvinfo : EIATTR_MAX_THREADS
	.align		4
.L_279:
        /*0110*/ 	.byte	0x04, 0x05
        /*0112*/ 	.short	(.L_281 - .L_280)
.L_280:
        /*0114*/ 	.word	0x00000100
        /*0118*/ 	.word	0x00000001
        /*011c*/ 	.word	0x00000001


	//----- nvinfo : EIATTR_CRS_STACK_SIZE
	.align		4
.L_281:
        /*0120*/ 	.byte	0x04, 0x1e
        /*0122*/ 	.short	(.L_283 - .L_282)
.L_282:
        /*0124*/ 	.word	0x00000000


	//----- nvinfo : EIATTR_CBANK_PARAM_SIZE
	.align		4
.L_283:
        /*0128*/ 	.byte	0x03, 0x19
        /*012a*/ 	.short	0x0021


	//----- nvinfo : EIATTR_PARAM_CBANK
	.align		4
        /*012c*/ 	.byte	0x04, 0x0a
        /*012e*/ 	.short	(.L_285 - .L_284)
	.align		4
.L_284:
        /*0130*/ 	.word	index@(.nv.constant0._ZN3cub18CUB_300001_SM_10006detail6reduce28DeviceReduceSingleTileKernelINS2_10policy_hubIiyN4cuda3std3__44plusIiEEE10Policy1000EN6thrust24THRUST_300001_SM_1000_NS6detail15normal_iteratorINSD_10device_ptrIiEEEEPiyS9_iiNS7_10__identityEEEvT0_T1_T2_T3_T4_T6_)
        /*0134*/ 	.short	0x0380
        /*0136*/ 	.short	0x0021


	//----- nvinfo : EIATTR_SW_WAR
	.align		4
.L_285:
        /*0138*/ 	.byte	0x04, 0x36
        /*013a*/ 	.short	(.L_287 - .L_286)
.L_286:
        /*013c*/ 	.word	0x00000008
.L_287:


//--------------------- .nv.info._ZN3cub18CUB_300001_SM_10006detail6reduce28DeviceReduceSingleTileKernelINS2_10policy_hubIijN4cuda3std3__44plusIiEEE10Policy1000EPiSC_iS9_iiNS7_10__identityEEEvT0_T1_T2_T3_T4_T6_ --------------------------
	.section	.nv.info._ZN3cub18CUB_300001_SM_10006detail6reduce28DeviceReduceSingleTileKernelINS2_10policy_hubIijN4cuda3std3__44plusIiEEE10Policy1000EPiSC_iS9_iiNS7_10__identityEEEvT0_T1_T2_T3_T4_T6_,"",@"SHT_CUDA_INFO"
	.sectionflags	@""
	.align	4


	//----- nvinfo : EIATTR_CUDA_API_VERSION
	.align		4
        /*0000*/ 	.byte	0x04, 0x37
        /*0002*/ 	.short	(.L_289 - .L_288)
.L_288:
        /*0004*/ 	.word	0x00000082


	//----- nvinfo : EIATTR_KPARAM_INFO
	.align		4
.L_289:
        /*0008*/ 	.byte	0x04, 0x17
        /*000a*/ 	.short	(.L_291 - .L_290)
.L_290:
        /*000c*/ 	.word	0x00000000
        /*0010*/ 	.short	0x0005
        /*0012*/ 	.short	0x001c
        /*0014*/ 	.byte	0x00, 0xf0, 0x05, 0x00


	//----- nvinfo : EIATTR_KPARAM_INFO
	.align		4
.L_291:
        /*0018*/ 	.byte	0x04, 0x17
        /*001a*/ 	.short	(.L_293 - .L_292)
.L_292:
        /*001c*/ 	.word	0x00000000
        /*0020*/ 	.short	0x0004
        /*0022*/ 	.short	0x0018
        /*0024*/ 	.byte	0x00, 0xf0, 0x11, 0x00


	//----- nvinfo : EIATTR_KPARAM_INFO
	.align		4
.L_293:
        /*0028*/ 	.byte	0x04, 0x17
        /*002a*/ 	.short	(.L_295 - .L_294)
.L_294:
        /*002c*/ 	.word	0x00000000
        /*0030*/ 	.short	0x0003
        /*0032*/ 	.short	0x0014
        /*0034*/ 	.byte	0x00, 0xf0, 0x05, 0x00


	//----- nvinfo : EIATTR_KPARAM_INFO
	.align		4
.L_295:
        /*0038*/ 	.byte	0x04, 0x17
        /*003a*/ 	.short	(.L_297 - .L_296)
.L_296:
        /*003c*/ 	.word	0x00000000
        /*0040*/ 	.short	0x0002
        /*0042*/ 	.short	0x0010
        /*0044*/ 	.byte	0x00, 0xf0, 0x11, 0x00


	//----- nvinfo : EIATTR_KPARAM_INFO
	.align		4
.L_297:
        /*0048*/ 	.byte	0x04, 0x17
        /*004a*/ 	.short	(.L_299 - .L_298)
.L_298:
        /*004c*/ 	.word	0x00000000
        /*0050*/ 	.short	0x0001
        /*0052*/ 	.short	0x0008
        /*0054*/ 	.byte	0x00, 0xf5, 0x21, 0x00


	//----- nvinfo : EIATTR_KPARAM_INFO
	.align		4
.L_299:
        /*0058*/ 	.byte	0x04, 0x17
        /*005a*/ 	.short	(.L_301 - .L_300)
.L_300:
        /*005c*/ 	.word	0x00000000
        /*0060*/ 	.short	0x0000
        /*0062*/ 	.short	0x0000
        /*0064*/ 	.byte	0x00, 0xf5, 0x21, 0x00


	//----- nvinfo : EIATTR_SPARSE_MMA_MASK
	.align		4
.L_301:
        /*0068*/ 	.byte	0x03, 0x50
        /*006a*/ 	.short	0x0000


	//----- nvinfo : EIATTR_MAXREG_COUNT
	.align		4
        /*006c*/ 	.byte	0x03, 0x1b
        /*006e*/ 	.short	0x00ff


	//----- nvinfo : EIATTR_NUM_BARRIERS
	.align		4
        /*0070*/ 	.byte	0x02, 0x4c
        /*0072*/ 	.byte	0x01
	.zero		1


	//----- nvinfo : EIATTR_MERCURY_ISA_VERSION
	.align		4
        /*0074*/ 	.byte	0x03, 0x5f
        /*0076*/ 	.short	0x0101


	//----- nvinfo : EIATTR_COOP_GROUP_MASK_REGIDS
	.align		4
        /*0078*/ 	.byte	0x04, 0x29
        /*007a*/ 	.short	(.L_303 - .L_302)


	//   ....[0]....
.L_302:
        /*007c*/ 	.word	0xffffffff


	//   ....[1]....
        /*0080*/ 	.word	0xffffffff


	//   ....[2]....
        /*0084*/ 	.word	0xffffffff


	//   ....[3]....
        /*0088*/ 	.word	0xffffffff


	//   ....[4]....
        /*008c*/ 	.word	0xffffffff


	//   ....[5]....
        /*0090*/ 	.word	0xffffffff


	//   ....[6]....
        /*0094*/ 	.word	0xffffffff


	//   ....[7]....
        /*0098*/ 	.word	0xffffffff


	//   ....[8]....
        /*009c*/ 	.word	0xffffffff


	//   ....[9]....
        /*00a0*/ 	.word	0xffffffff


	//   ....[10]....
        /*00a4*/ 	.word	0xffffffff


	//   ....[11]....
        /*00a8*/ 	.word	0xffffffff


	//   ....[12]....
        /*00ac*/ 	.word	0xffffffff


	//   ....[13]....
        /*00b0*/ 	.word	0xffffffff


	//   ....[14]....
        /*00b4*/ 	.word	0xffffffff


	//   ....[15]....
        /*00b8*/ 	.word	0xffffffff


	//   ....[16]....
        /*00bc*/ 	.word	0xffffffff


	//   ....[17]....
        /*00c0*/ 	.word	0xffffffff


	//   ....[18]....
        /*00c4*/ 	.word	0xffffffff


	//   ....[19]....
        /*00c8*/ 	.word	0xffffffff


	//   ....[20]....
        /*00cc*/ 	.word	0xffffffff


	//   ....[21]....
        /*00d0*/ 	.word	0xffffffff


	//   ....[22]....
        /*00d4*/ 	.word	0xffffffff


	//   ....[23]....
        /*00d8*/ 	.word	0xffffffff


	//   ....[24]....
        /*00dc*/ 	.word	0xffffffff


	//   ....[25]....
        /*00e0*/ 	.word	0xffffffff


	//   ....[26]....
        /*00e4*/ 	.word	0xffffffff


	//   ....[27]....
        /*00e8*/ 	.word	0xffffffff


	//   ....[28]....
        /*00ec*/ 	.word	0xffffffff


	//   ....[29]....
        /*00f0*/ 	.word	0xffffffff


	//----- nvinfo : EIATTR_COOP_GROUP_INSTR_OFFSETS
	.align		4
.L_303:
        /*00f4*/ 	.byte	0x04, 0x28
        /*00f6*/ 	.short	(.L_305 - .L_304)


	//   ....[0]....
.L_304:
        /*00f8*/ 	.word	0x00000890


	//   ....[1]....
        /*00fc*/ 	.word	0x000008f0


	//   ....[2]....
        /*0100*/ 	.word	0x00000940


	//   ....[3]....
        /*0104*/ 	.word	0x000009b0


	//   ....[4]....
        /*0108*/ 	.word	0x00000a10


	//   ....[5]....
        /*010c*/ 	.word	0x00000ba0


	//   ....[6]....
        /*0110*/ 	.word	0x00000c40


	//   ....[7]....
        /*0114*/ 	.word	0x00000cc0


	//   ....[8]....
        /*0118*/ 	.word	0x00000d20


	//   ....[9]....
        /*011c*/ 	.word	0x00000d60


	//   ....[10]....
        /*0120*/ 	.word	0x000019d0


	//   ....[11]....
        /*0124*/ 	.word	0x00001a30


	//   ....[12]....
        /*0128*/ 	.word	0x00001a90


	//   ....[13]....
        /*012c*/ 	.word	0x00001af0


	//   ....[14]....
        /*0130*/ 	.word	0x00001b50


	//   ....[15]....
        /*0134*/ 	.word	0x000023f0


	//   ....[16]....
        /*0138*/ 	.word	0x00002450


	//   ....[17]....
        /*013c*/ 	.word	0x000024a0


	//   ....[18]....
        /*0140*/ 	.word	0x00002510


	//   ....[19]....
        /*0144*/ 	.word	0x00002570


	//   ....[20]....
        /*0148*/ 	.word	0x00002700


	//   ....[21]....
        /*014c*/ 	.word	0x00002790


	//   ....[22]....
        /*0150*/ 	.word	0x000027e0


	//   ....[23]....
        /*0154*/ 	.word	0x00002850


	//   ....[24]....
        /*0158*/ 	.word	0x000028c0


	//   ....[25]....
        /*015c*/ 	.word	0x000036a0


	//   ....[26]....
        /*0160*/ 	.word	0x00003700


	//   ....[27]....
        /*0164*/ 	.word	0x00003760


	//   ....[28]....
        /*0168*/ 	.word	0x000037c0


	//   ....[29]....
        /*016c*/ 	.word	0x00003820


	//----- nvinfo : EIATTR_VRC_CTA_INIT_COUNT
	.align		4
.L_305:
        /*0170*/ 	.byte	0x02, 0x4a
	.zero		1
	.zero		1


	//----- nvinfo : EIATTR_EXIT_INSTR_OFFSETS
	.align		4
        /*0174*/ 	.byte	0x04, 0x1c
        /*0176*/ 	.short	(.L_307 - .L_306)


	//   ....[0]....
.L_306:
        /*0178*/ 	.word	0x00000080


	//   ....[1]....
        /*017c*/ 	.word	0x000000c0


	//   ....[2]....
        /*0180*/ 	.word	0x00003940


	//   ....[3]....
        /*0184*/ 	.word	0x00003990


	//----- nvinfo : EIATTR_MAX_THREADS
	.align		4
.L_307:
        /*0188*/ 	.byte	0x04, 0x05
        /*018a*/ 	.short	(.L_309 - .L_308)
.L_308:
        /*018c*/ 	.word	0x00000100
        /*0190*/ 	.word	0x00000001
        /*0194*/ 	.word	0x00000001


	//----- nvinfo : EIATTR_CRS_STACK_SIZE
	.align		4
.L_309:
        /*0198*/ 	.byte	0x04, 0x1e
        /*019a*/ 	.short	(.L_311 - .L_310)
.L_310:
        /*019c*/ 	.word	0x00000000


	//----- nvinfo : EIATTR_CBANK_PARAM_SIZE
	.align		4
.L_311:
        /*01a0*/ 	.byte	0x03, 0x19
        /*01a2*/ 	.short	0x001d


	//----- nvinfo : EIATTR_PARAM_CBANK
	.align		4
        /*01a4*/ 	.byte	0x04, 0x0a
        /*01a6*/ 	.short	(.L_313 - .L_312)
	.align		4
.L_312:
        /*01a8*/ 	.word	index@(.nv.constant0._ZN3cub18CUB_300001_SM_10006detail6reduce28DeviceReduceSingleTileKernelINS2_10policy_hubIijN4cuda3std3__44plusIiEEE10Policy1000EPiSC_iS9_iiNS7_10__identityEEEvT0_T1_T2_T3_T4_T6_)
        /*01ac*/ 	.short	0x0380
        /*01ae*/ 	.short	0x001d


	//----- nvinfo : EIATTR_SW_WAR
	.align		4
.L_313:
        /*01b0*/ 	.byte	0x04, 0x36
        /*01b2*/ 	.short	(.L_315 - .L_314)
.L_314:
        /*01b4*/ 	.word	0x00000008
.L_315:


//--------------------- .nv.info._ZN3cub18CUB_300001_SM_10006detail6reduce18DeviceReduceKernelINS2_10policy_hubIijN4cuda3std3__44plusIiEEE10Policy1000EN6thrust24THRUST_300001_SM_1000_NS6detail15normal_iteratorINSD_10device_ptrIiEEEEjS9_iNS7_10__identityEEEvT0_PT3_T1_NS0_13GridEvenShareISN_EET2_T4_ --------------------------
	.section	.nv.info._ZN3cub18CUB_300001_SM_10006detail6reduce18DeviceReduceKernelINS2_10policy_hubIijN4cuda3std3__44plusIiEEE10Policy1000EN6thrust24THRUST_300001_SM_1000_NS6detail15normal_iteratorINSD_10device_ptrIiEEEEjS9_iNS7_10__identityEEEvT0_PT3_T1_NS0_13GridEvenShareISN_EET2_T4_,"",@"SHT_CUDA_INFO"
	.sectionflags	@""
	.align	4


	//----- nvinfo : EIATTR_CUDA_API_VERSION
	.align		4
        /*0000*/ 	.byte	0x04, 0x37
        /*0002*/ 	.short	(.L_317 - .L_316)
.L_316:
        /*0004*/ 	.word	0x00000082


	//----- nvinfo : EIATTR_KPARAM_INFO
	.align		4
.L_317:
        /*0008*/ 	.byte	0x04, 0x17
        /*000a*/ 	.short	(.L_319 - .L_318)
.L_318:
        /*000c*/ 	.word	0x00000000
        /*0010*/ 	.short	0x0005
        /*0012*/ 	.short	0x003d
        /*0014*/ 	.byte	0x00, 0xf0, 0x05, 0x00


	//----- nvinfo : EIATTR_KPARAM_INFO
	.align		4
.L_319:
        /*0018*/ 	.byte	0x04, 0x17
        /*001a*/ 	.short	(.L_321 - .L_320)
.L_320:
        /*001c*/ 	.word	0x00000000
        /*0020*/ 	.short	0x0004
        /*0022*/ 	.short	0x003c
        /*0024*/ 	.byte	0x00, 0xf0, 0x05, 0x00


	//----- nvinfo : EIATTR_KPARAM_INFO
	.align		4
.L_321:
        /*0028*/ 	.byte	0x04, 0x17
        /*002a*/ 	.short	(.L_323 - .L_322)
.L_322:
        /*002c*/ 	.word	0x00000000
        /*0030*/ 	.short	0x0003
        /*0032*/ 	.short	0x0014
        /*0034*/ 	.byte	0x00, 0xf0, 0xa1, 0x00


	//----- nvinfo : EIATTR_KPARAM_INFO
	.align		4
.L_323:
        /*0038*/ 	.byte	0x04, 0x17
        /*003a*/ 	.short	(.L_325 - .L_324)
.L_324:
        /*003c*/ 	.word	0x00000000
        /*0040*/ 	.short	0x0002
        /*0042*/ 	.short	0x0010
        /*0044*/ 	.byte	0x00, 0xf0, 0x11, 0x00


	//----- nvinfo : EIATTR_KPARAM_INFO
	.align		4
.L_325:
        /*0048*/ 	.byte	0x04, 0x17
        /*004a*/ 	.short	(.L_327 - .L_326)
.L_326:
        /*004c*/ 	.word	0x00000000
        /*0050*/ 	.short	0x0001
        /*0052*/ 	.short	0x0008
        /*0054*/ 	.byte	0x00, 0xf5, 0x21, 0x00


	//----- nvinfo : EIATTR_KPARAM_INFO
	.align		4
.L_327:
        /*0058*/ 	.byte	0x04, 0x17
        /*005a*/ 	.short	(.L_329 - .L_328)
.L_328:
        /*005c*/ 	.word	0x00000000
        /*0060*/ 	.short	0x0000
        /*0062*/ 	.short	0x0000
        /*0064*/ 	.byte	0x00, 0xf0, 0x21, 0x00


	//----- nvinfo : EIATTR_SPARSE_MMA_MASK
	.align		4
.L_329:
        /*0068*/ 	.byte	0x03, 0x50
        /*006a*/ 	.short	0x0000


	//----- nvinfo : EIATTR_MAXREG_COUNT
	.align		4
        /*006c*/ 	.byte	0x03, 0x1b
        /*006e*/ 	.short	0x00ff


	//----- nvinfo : EIATTR_NUM_BARRIERS
	.align		4
        /*0070*/ 	.byte	0x02, 0x4c
        /*0072*/ 	.byte	0x01
	.zero		1


	//----- nvinfo : EIATTR_MERCURY_ISA_VERSION
	.align		4
        /*0074*/ 	.byte	0x03, 0x5f
        /*0076*/ 	.short	0x0101


	//----- nvinfo : EIATTR_COOP_GROUP_MASK_REGIDS
	.align		4
        /*0078*/ 	.byte	0x04, 0x29
        /*007a*/ 	.short	(.L_331 - .L_330)


	//   ....[0]....
.L_330:
        /*007c*/ 	.word	0xffffffff


	//   ....[1]....
        /*0080*/ 	.word	0xffffffff


	//   ....[2]....
        /*0084*/ 	.word	0xffffffff


	//   ....[3]....
        /*0088*/ 	.word	0xffffffff


	//   ....[4]....
        /*008c*/ 	.word	0xffffffff


	//   ....[5]....
        /*0090*/ 	.word	0xffffffff


	//   ....[6]....
        /*0094*/ 	.word	0xffffffff


	//   ....[7]....
        /*0098*/ 	.word	0xffffffff


	//   ....[8]....
        /*009c*/ 	.word	0xffffffff


	//   ....[9]....
        /*00a0*/ 	.word	0xffffffff


	//   ....[10]....
        /*00a4*/ 	.word	0xffffffff


	//   ....[11]....
        /*00a8*/ 	.word	0xffffffff


	//   ....[12]....
        /*00ac*/ 	.word	0xffffffff


	//   ....[13]....
        /*00b0*/ 	.word	0xffffffff


	//   ....[14]....
        /*00b4*/ 	.word	0xffffffff


	//----- nvinfo : EIATTR_COOP_GROUP_INSTR_OFFSETS
	.align		4
.L_331:
        /*00b8*/ 	.byte	0x04, 0x28
        /*00ba*/ 	.short	(.L_333 - .L_332)


	//   ....[0]....
.L_332:
        /*00bc*/ 	.word	0x00000b10


	//   ....[1]....
        /*00c0*/ 	.word	0x00000b70


	//   ....[2]....
        /*00c4*/ 	.word	0x00000bd0


	//   ....[3]....
        /*00c8*/ 	.word	0x00000c30


	//   ....[4]....
        /*00cc*/ 	.word	0x00000c90


	//   ....[5]....
        /*00d0*/ 	.word	0x00000e20


	//   ....[6]....
        /*00d4*/ 	.word	0x00000ec0


	//   ....[7]....
        /*00d8*/ 	.word	0x00000f20


	//   ....[8]....
        /*00dc*/ 	.word	0x00000f80


	//   ....[9]....
        /*00e0*/ 	.word	0x00000fe0


	//   ....[10]....
        /*00e4*/ 	.word	0x00002100


	//   ....[11]....
        /*00e8*/ 	.word	0x00002170


	//   ....[12]....
        /*00ec*/ 	.word	0x000021c0


	//   ....[13]....
        /*00f0*/ 	.word	0x00002210


	//   ....[14]....
        /*00f4*/ 	.word	0x00002280


	//----- nvinfo : EIATTR_VRC_CTA_INIT_COUNT
	.align		4
.L_333:
        /*00f8*/ 	.byte	0x02, 0x4a
	.zero		1
	.zero		1


	//----- nvinfo : EIATTR_EXIT_INSTR_OFFSETS
	.align		4
        /*00fc*/ 	.byte	0x04, 0x1c
        /*00fe*/ 	.short	(.L_335 - .L_334)


	//   ....[0]....
.L_334:
        /*0100*/ 	.word	0x000023b0


	//   ....[1]....
        /*0104*/ 	.word	0x000023f0


	//----- nvinfo : EIATTR_MAX_THREADS
	.align		4
.L_335:
        /*0108*/ 	.byte	0x04, 0x05
        /*010a*/ 	.short	(.L_337 - .L_336)
.L_336:
        /*010c*/ 	.word	0x00000100
        /*0110*/ 	.word	0x00000001
        /*0114*/ 	.word	0x00000001


	//----- nvinfo : EIATTR_CRS_STACK_SIZE
	.align		4
.L_337:
        /*0118*/ 	.byte	0x04, 0x1e
        /*011a*/ 	.short	(.L_339 - .L_338)
.L_338:
        /*011c*/ 	.word	0x00000000


	//----- nvinfo : EIATTR_CBANK_PARAM_SIZE
	.align		4
.L_339:
        /*0120*/ 	.byte	0x03, 0x19
        /*0122*/ 	.short	0x003e


	//----- nvinfo : EIATTR_PARAM_CBANK
	.align		4
        /*0124*/ 	.byte	0x04, 0x0a
        /*0126*/ 	.short	(.L_341 - .L_340)
	.align		4
.L_340:
        /*0128*/ 	.word	index@(.nv.constant0._ZN3cub18CUB_300001_SM_10006detail6reduce18DeviceReduceKernelINS2_10policy_hubIijN4cuda3std3__44plusIiEEE10Policy1000EN6thrust24THRUST_300001_SM_1000_NS6detail15normal_iteratorINSD_10device_ptrIiEEEEjS9_iNS7_10__identityEEEvT0_PT3_T1_NS0_13GridEvenShareISN_EET2_T4_)
        /*012c*/ 	.short	0x0380
        /*012e*/ 	.short	0x003e


	//----- nvinfo : EIATTR_SW_WAR
	.align		4
.L_341:
        /*0130*/ 	.byte	0x04, 0x36
        /*0132*/ 	.short	(.L_343 - .L_342)
.L_342:
        /*0134*/ 	.word	0x00000008
.L_343:


//--------------------- .nv.info._ZN3cub18CUB_300001_SM_10006detail6reduce28DeviceReduceSingleTileKernelINS2_10policy_hubIijN4cuda3std3__44plusIiEEE10Policy1000EN6thrust24THRUST_300001_SM_1000_NS6detail15normal_iteratorINSD_10device_ptrIiEEEEPijS9_iiNS7_10__identityEEEvT0_T1_T2_T3_T4_T6_ --------------------------
	.section	.nv.info._ZN3cub18CUB_300001_SM_10006detail6reduce28DeviceReduceSingleTileKernelINS2_10policy_hubIijN4cuda3std3__44plusIiEEE10Policy1000EN6thrust24THRUST_300001_SM_1000_NS6detail15normal_iteratorINSD_10device_ptrIiEEEEPijS9_iiNS7_10__identityEEEvT0_T1_T2_T3_T4_T6_,"",@"SHT_CUDA_INFO"
	.sectionflags	@""
	.align	4


	//----- nvinfo : EIATTR_CUDA_API_VERSION
	.align		4
        /*0000*/ 	.byte	0x04, 0x37
        /*0002*/ 	.short	(.L_345 - .L_344)
.L_344:
        /*0004*/ 	.word	0x00000082


	//----- nvinfo : EIATTR_KPARAM_INFO
	.align		4
.L_345:
        /*0008*/ 	.byte	0x04, 0x17
        /*000a*/ 	.short	(.L_347 - .L_346)
.L_346:
        /*000c*/ 	.word	0x00000000
        /*0010*/ 	.short	0x0005
        /*0012*/ 	.short	0x001c
        /*0014*/ 	.byte	0x00, 0xf0, 0x05, 0x00


	//----- nvinfo : EIATTR_KPARAM_INFO
	.align		4
.L_347:
        /*0018*/ 	.byte	0x04, 0x17
        /*001a*/ 	.short	(.L_349 - .L_348)
.L_348:
        /*001c*/ 	.word	0x00000000
        /*0020*/ 	.short	0x0004
        /*0022*/ 	.short	0x0018
        /*0024*/ 	.byte	0x00, 0xf0, 0x11, 0x00


	//----- nvinfo : EIATTR_KPARAM_INFO
	.align		4
.L_349:
        /*0028*/ 	.byte	0x04, 0x17
        /*002a*/ 	.short	(.L_351 - .L_350)
.L_350:
        /*002c*/ 	.word	0x00000000
        /*0030*/ 	.short	0x0003
        /*0032*/ 	.short	0x0014
        /*0034*/ 	.byte	0x00, 0xf0, 0x05, 0x00


	//----- nvinfo : EIATTR_KPARAM_INFO
	.align		4
.L_351:
        /*0038*/ 	.byte	0x04, 0x17
        /*003a*/ 	.short	(.L_353 - .L_352)
.L_352:
        /*003c*/ 	.word	0x00000000
        /*0040*/ 	.short	0x0002
        /*0042*/ 	.short	0x0010
        /*0044*/ 	.byte	0x00, 0xf0, 0x11, 0x00


	//----- nvinfo : EIATTR_KPARAM_INFO
	.align		4
.L_353:
        /*0048*/ 	.byte	0x04, 0x17
        /*004a*/ 	.short	(.L_355 - .L_354)
.L_354:
        /*004c*/ 	.word	0x00000000
        /*0050*/ 	.short	0x0001
        /*0052*/ 	.short	0x0008
        /*0054*/ 	.byte	0x00, 0xf5, 0x21, 0x00


	//----- nvinfo : EIATTR_KPARAM_INFO
	.align		4
.L_355:
        /*0058*/ 	.byte	0x04, 0x17
        /*005a*/ 	.short	(.L_357 - .L_356)
.L_356:
        /*005c*/ 	.word	0x00000000
        /*0060*/ 	.short	0x0000
        /*0062*/ 	.short	0x0000
        /*0064*/ 	.byte	0x00, 0xf0, 0x21, 0x00


	//----- nvinfo : EIATTR_SPARSE_MMA_MASK
	.align		4
.L_357:
        /*0068*/ 	.byte	0x03, 0x50
        /*006a*/ 	.short	0x0000


	//----- nvinfo : EIATTR_MAXREG_COUNT
	.align		4
        /*006c*/ 	.byte	0x03, 0x1b
        /*006e*/ 	.short	0x00ff


	//----- nvinfo : EIATTR_NUM_BARRIERS
	.align		4
        /*0070*/ 	.byte	0x02, 0x4c
        /*0072*/ 	.byte	0x01
	.zero		1


	//----- nvinfo : EIATTR_MERCURY_ISA_VERSION
	.align		4
        /*0074*/ 	.byte	0x03, 0x5f
        /*0076*/ 	.short	0x0101


	//----- nvinfo : EIATTR_COOP_GROUP_MASK_REGIDS
	.align		4
        /*0078*/ 	.byte	0x04, 0x29
        /*007a*/ 	.short	(.L_359 - .L_358)


	//   ....[0]....
.L_358:
        /*007c*/ 	.word	0xffffffff


	//   ....[1]....
        /*0080*/ 	.word	0xffffffff


	//   ....[2]....
        /*0084*/ 	.word	0xffffffff


	//   ....[3]....
        /*0088*/ 	.word	0xffffffff


	//   ....[4]....
        /*008c*/ 	.word	0xffffffff


	//   ....[5]....
        /*0090*/ 	.word	0xffffffff


	//   ....[6]....
        /*0094*/ 	.word	0xffffffff


	//   ....[7]....
        /*0098*/ 	.word	0xffffffff


	//   ....[8]....
        /*009c*/ 	.word	0xffffffff


	//   ....[9]....
        /*00a0*/ 	.word	0xffffffff


	//   ....[10]....
        /*00a4*/ 	.word	0xffffffff


	//   ....[11]....
        /*00a8*/ 	.word	0xffffffff


	//   ....[12]....
        /*00ac*/ 	.word	0xffffffff


	//   ....[13]....
        /*00b0*/ 	.word	0xffffffff


	//   ....[14]....
        /*00b4*/ 	.word	0xffffffff


	//----- nvinfo : EIATTR_COOP_GROUP_INSTR_OFFSETS
	.align		4
.L_359:
        /*00b8*/ 	.byte	0x04, 0x28
        /*00ba*/ 	.short	(.L_361 - .L_360)


	//   ....[0]....
.L_360:
        /*00bc*/ 	.word	0x00000830


	//   ....[1]....
        /*00c0*/ 	.word	0x00000890


	//   ....[2]....
        /*00c4*/ 	.word	0x000008f0


	//   ....[3]....
        /*00c8*/ 	.word	0x00000950


	//   ....[4]....
        /*00cc*/ 	.word	0x000009b0


	//   ....[5]....
        /*00d0*/ 	.word	0x00000b40


	//   ....[6]....
        /*00d4*/ 	.word	0x00000be0


	//   ....[7]....
        /*00d8*/ 	.word	0x00000c60


	//   ....[8]....
        /*00dc*/ 	.word	0x00000cc0


	//   ....[9]....
        /*00e0*/ 	.word	0x00000d00


	//   ....[10]....
        /*00e4*/ 	.word	0x00001cc0


	//   ....[11]....
        /*00e8*/ 	.word	0x00001d20


	//   ....[12]....
        /*00ec*/ 	.word	0x00001d80


	//   ....[13]....
        /*00f0*/ 	.word	0x00001de0


	//   ....[14]....
        /*00f4*/ 	.word	0x00001e40


	//----- nvinfo : EIATTR_VRC_CTA_INIT_COUNT
	.align		4
.L_361:
        /*00f8*/ 	.byte	0x02, 0x4a
	.zero		1
	.zero		1


	//----- nvinfo : EIATTR_EXIT_INSTR_OFFSETS
	.align		4
        /*00fc*/ 	.byte	0x04, 0x1c
        /*00fe*/ 	.short	(.L_363 - .L_362)


	//   ....[0]....
.L_362:
        /*0100*/ 	.word	0x00000080


	//   ....[1]....
        /*0104*/ 	.word	0x000000c0


	//   ....[2]....
        /*0108*/ 	.word	0x00001f60


	//   ....[3]....
        /*010c*/ 	.word	0x00001fb0


	//----- nvinfo : EIATTR_MAX_THREADS
	.align		4
.L_363:
        /*0110*/ 	.byte	0x04, 0x05
        /*0112*/ 	.short	(.L_365 - .L_364)
.L_364:
        /*0114*/ 	.word	0x00000100
        /*0118*/ 	.word	0x00000001
        /*011c*/ 	.word	0x00000001


	//----- nvinfo : EIATTR_CRS_STACK_SIZE
	.align		4
.L_365:
        /*0120*/ 	.byte	0x04, 0x1e
        /*0122*/ 	.short	(.L_367 - .L_366)
.L_366:
        /*0124*/ 	.word	0x00000000


	//----- nvinfo : EIATTR_CBANK_PARAM_SIZE
	.align		4
.L_367:
        /*0128*/ 	.byte	0x03, 0x19
        /*012a*/ 	.short	0x001d


	//----- nvinfo : EIATTR_PARAM_CBANK
	.align		4
        /*012c*/ 	.byte	0x04, 0x0a
        /*012e*/ 	.short	(.L_369 - .L_368)
	.align		4
.L_368:
        /*0130*/ 	.word	index@(.nv.constant0._ZN3cub18CUB_300001_SM_10006detail6reduce28DeviceReduceSingleTileKernelINS2_10policy_hubIijN4cuda3std3__44plusIiEEE10Policy1000EN6thrust24THRUST_300001_SM_1000_NS6detail15normal_iteratorINSD_10device_ptrIiEEEEPijS9_iiNS7_10__identityEEEvT0_T1_T2_T3_T4_T6_)
        /*0134*/ 	.short	0x0380
        /*0136*/ 	.short	0x001d


	//----- nvinfo : EIATTR_SW_WAR
	.align		4
.L_369:
        /*0138*/ 	.byte	0x04, 0x36
        /*013a*/ 	.short	(.L_371 - .L_370)
.L_370:
        /*013c*/ 	.word	0x00000008
.L_371:


//--------------------- .nv.info._ZN3cub18CUB_300001_SM_10006detail8for_each13static_kernelINS2_12policy_hub_t12policy_500_tElNS2_12op_wrapper_tIl14printf_functorN6thrust24THRUST_300001_SM_1000_NS6detail15normal_iteratorINS9_10device_ptrIiEEEEEEEEvT0_T1_ --------------------------
	.section	.nv.info._ZN3cub18CUB_300001_SM_10006detail8for_each13static_kernelINS2_12policy_hub_t12policy_500_tElNS2_12op_wrapper_tIl14printf_functorN6thrust24THRUST_300001_SM_1000_NS6detail15normal_iteratorINS9_10device_ptrIiEEEEEEEEvT0_T1_,"",@"SHT_CUDA_INFO"
	.sectionflags	@""
	.align	4


	//----- nvinfo : EIATTR_CUDA_API_VERSION
	.align		4
        /*0000*/ 	.byte	0x04, 0x37
        /*0002*/ 	.short	(.L_373 - .L_372)
.L_372:
        /*0004*/ 	.word	0x00000082


	//----- nvinfo : EIATTR_KPARAM_INFO
	.align		4
.L_373:
        /*0008*/ 	.byte	0x04, 0x17
        /*000a*/ 	.short	(.L_375 - .L_374)
.L_374:
        /*000c*/ 	.word	0x00000000
        /*0010*/ 	.short	0x0001
        /*0012*/ 	.short	0x0008
        /*0014*/ 	.byte	0x00, 0xf0, 0x41, 0x00


	//----- nvinfo : EIATTR_KPARAM_INFO
	.align		4
.L_375:
        /*0018*/ 	.byte	0x04, 0x17
        /*001a*/ 	.short	(.L_377 - .L_376)
.L_376:
        /*001c*/ 	.word	0x00000000
        /*0020*/ 	.short	0x0000
        /*0022*/ 	.short	0x0000
        /*0024*/ 	.byte	0x00, 0xf0, 0x21, 0x00


	//----- nvinfo : EIATTR_SPARSE_MMA_MASK
	.align		4
.L_377:
        /*0028*/ 	.byte	0x03, 0x50
        /*002a*/ 	.short	0x0000


	//----- nvinfo : EIATTR_MAXREG_COUNT
	.align		4
        /*002c*/ 	.byte	0x03, 0x1b
        /*002e*/ 	.short	0x00ff


	//----- nvinfo : EIATTR_EXTERNS
	.align		4
        /*0030*/ 	.byte	0x04, 0x0f
        /*0032*/ 	.short	(.L_379 - .L_378)


	//   ....[0]....
	.align		4
.L_378:
        /*0034*/ 	.word	index@(vprintf)


	//----- nvinfo : EIATTR_MERCURY_ISA_VERSION
	.align		4
.L_379:
        /*0038*/ 	.byte	0x03, 0x5f
        /*003a*/ 	.short	0x0101


	//----- nvinfo : EIATTR_VRC_CTA_INIT_COUNT
	.align		4
        /*003c*/ 	.byte	0x02, 0x4a
	.zero		1
	.zero		1


	//----- nvinfo : EIATTR_SYSCALL_OFFSETS
	.align		4
        /*0040*/ 	.byte	0x04, 0x46
        /*0042*/ 	.short	(.L_381 - .L_380)


	//   ....[0]....
.L_380:
        /*0044*/ 	.word	0x00000210


	//   ....[1]....
        /*0048*/ 	.word	0x000002b0


	//   ....[2]....
        /*004c*/ 	.word	0x00000430


	//   ....[3]....
        /*0050*/ 	.word	0x00000540


	//----- nvinfo : EIATTR_EXIT_INSTR_OFFSETS
	.align		4
.L_381:
        /*0054*/ 	.byte	0x04, 0x1c
        /*0056*/ 	.short	(.L_383 - .L_382)


	//   ....[0]....
.L_382:
        /*0058*/ 	.word	0x000002c0


	//   ....[1]....
        /*005c*/ 	.word	0x00000490


	//   ....[2]....
        /*0060*/ 	.word	0x00000550


	//----- nvinfo : EIATTR_MAX_THREADS
	.align		4
.L_383:
        /*0064*/ 	.byte	0x04, 0x05
        /*0066*/ 	.short	(.L_385 - .L_384)
.L_384:
        /*0068*/ 	.word	0x00000100
        /*006c*/ 	.word	0x00000001
        /*0070*/ 	.word	0x00000001


	//----- nvinfo : EIATTR_CRS_STACK_SIZE
	.align		4
.L_385:
        /*0074*/ 	.byte	0x04, 0x1e
        /*0076*/ 	.short	(.L_387 - .L_386)
.L_386:
        /*0078*/ 	.word	0x00000000


	//----- nvinfo : EIATTR_CBANK_PARAM_SIZE
	.align		4
.L_387:
        /*007c*/ 	.byte	0x03, 0x19
        /*007e*/ 	.short	0x0018


	//----- nvinfo : EIATTR_PARAM_CBANK
	.align		4
        /*0080*/ 	.byte	0x04, 0x0a
        /*0082*/ 	.short	(.L_389 - .L_388)
	.align		4
.L_388:
        /*0084*/ 	.word	index@(.nv.constant0._ZN3cub18CUB_300001_SM_10006detail8for_each13static_kernelINS2_12policy_hub_t12policy_500_tElNS2_12op_wrapper_tIl14printf_functorN6thrust24THRUST_300001_SM_1000_NS6detail15normal_iteratorINS9_10device_ptrIiEEEEEEEEvT0_T1_)
        /*0088*/ 	.short	0x0380
        /*008a*/ 	.short	0x0018


	//----- nvinfo : EIATTR_SW_WAR
	.align		4
.L_389:
        /*008c*/ 	.byte	0x04, 0x36
        /*008e*/ 	.short	(.L_391 - .L_390)
.L_390:
        /*0090*/ 	.word	0x00000008
.L_391:


//--------------------- .nv.info._ZN3cub18CUB_300001_SM_10006detail8for_each13static_kernelINS2_12policy_hub_t12policy_500_tEmN6thrust24THRUST_300001_SM_1000_NS8cuda_cub20__uninitialized_fill7functorINS7_10device_ptrIiEEiEEEEvT0_T1_ --------------------------
	.section	.nv.info._ZN3cub18CUB_300001_SM_10006detail8for_each13static_kernelINS2_12policy_hub_t12policy_500_tEmN6thrust24THRUST_300001_SM_1000_NS8cuda_cub20__uninitialized_fill7functorINS7_10device_ptrIiEEiEEEEvT0_T1_,"",@"SHT_CUDA_INFO"
	.sectionflags	@""
	.align	4


	//----- nvinfo : EIATTR_CUDA_API_VERSION
	.align		4
        /*0000*/ 	.byte	0x04, 0x37
        /*0002*/ 	.short	(.L_393 - .L_392)
.L_392:
        /*0004*/ 	.word	0x00000082


	//----- nvinfo : EIATTR_KPARAM_INFO
	.align		4
.L_393:
        /*0008*/ 	.byte	0x04, 0x17
        /*000a*/ 	.short	(.L_395 - .L_394)
.L_394:
        /*000c*/ 	.word	0x00000000
        /*0010*/ 	.short	0x0001
        /*0012*/ 	.short	0x0008
        /*0014*/ 	.byte	0x00, 0xf0, 0x41, 0x00


	//----- nvinfo : EIATTR_KPARAM_INFO
	.align		4
.L_395:
        /*0018*/ 	.byte	0x04, 0x17
        /*001a*/ 	.short	(.L_397 - .L_396)
.L_396:
        /*001c*/ 	.word	0x00000000
        /*0020*/ 	.short	0x0000
        /*0022*/ 	.short	0x0000
        /*0024*/ 	.byte	0x00, 0xf0, 0x21, 0x00


	//----- nvinfo : EIATTR_SPARSE_MMA_MASK
	.align		4
.L_397:
        /*0028*/ 	.byte	0x03, 0x50
        /*002a*/ 	.short	0x0000


	//----- nvinfo : EIATTR_MAXREG_COUNT
	.align		4
        /*002c*/ 	.byte	0x03, 0x1b
        /*002e*/ 	.short	0x00ff


	//----- nvinfo : EIATTR_MERCURY_ISA_VERSION
	.align		4
        /*0030*/ 	.byte	0x03, 0x5f
        /*0032*/ 	.short	0x0101


	//----- nvinfo : EIATTR_VRC_CTA_INIT_COUNT
	.align		4
        /*0034*/ 	.byte	0x02, 0x4a
	.zero		1
	.zero		1


	//----- nvinfo : EIATTR_EXIT_INSTR_OFFSETS
	.align		4
        /*0038*/ 	.byte	0x04, 0x1c
        /*003a*/ 	.short	(.L_399 - .L_398)


	//   ....[0]....
.L_398:
        /*003c*/ 	.word	0x00000130


	//   ....[1]....
        /*0040*/ 	.word	0x00000230


	//   ....[2]....
        /*0044*/ 	.word	0x00000260


	//----- nvinfo : EIATTR_MAX_THREADS
	.align		4
.L_399:
        /*0048*/ 	.byte	0x04, 0x05
        /*004a*/ 	.short	(.L_401 - .L_400)
.L_400:
        /*004c*/ 	.word	0x00000100
        /*0050*/ 	.word	0x00000001
        /*0054*/ 	.word	0x00000001


	//----- nvinfo : EIATTR_CBANK_PARAM_SIZE
	.align		4
.L_401:
        /*0058*/ 	.byte	0x03, 0x19
        /*005a*/ 	.short	0x0018


	//----- nvinfo : EIATTR_PARAM_CBANK
	.align		4
        /*005c*/ 	.byte	0x04, 0x0a
        /*005e*/ 	.short	(.L_403 - .L_402)
	.align		4
.L_402:
        /*0060*/ 	.word	index@(.nv.constant0._ZN3cub18CUB_300001_SM_10006detail8for_each13static_kernelINS2_12policy_hub_t12policy_500_tEmN6thrust24THRUST_300001_SM_1000_NS8cuda_cub20__uninitialized_fill7functorINS7_10device_ptrIiEEiEEEEvT0_T1_)
        /*0064*/ 	.short	0x0380
        /*0066*/ 	.short	0x0018


	//----- nvinfo : EIATTR_SW_WAR
	.align		4
.L_403:
        /*0068*/ 	.byte	0x04, 0x36
        /*006a*/ 	.short	(.L_405 - .L_404)
.L_404:
        /*006c*/ 	.word	0x00000008
.L_405:


//--------------------- .nv.info._ZN3cub18CUB_300001_SM_10006detail11EmptyKernelIvEEvv --------------------------
	.section	.nv.info._ZN3cub18CUB_300001_SM_10006detail11EmptyKernelIvEEvv,"",@"SHT_CUDA_INFO"
	.sectionflags	@""
	.align	4


	//----- nvinfo : EIATTR_CUDA_API_VERSION
	.align		4
        /*0000*/ 	.byte	0x04, 0x37
        /*0002*/ 	.short	(.L_407 - .L_406)
.L_406:
        /*0004*/ 	.word	0x00000082


	//----- nvinfo : EIATTR_SPARSE_MMA_MASK
	.align		4
.L_407:
        /*0008*/ 	.byte	0x03, 0x50
        /*000a*/ 	.short	0x0000


	//----- nvinfo : EIATTR_MAXREG_COUNT
	.align		4
        /*000c*/ 	.byte	0x03, 0x1b
        /*000e*/ 	.short	0x00ff


	//----- nvinfo : EIATTR_MERCURY_ISA_VERSION
	.align		4
        /*0010*/ 	.byte	0x03, 0x5f
        /*0012*/ 	.short	0x0101


	//----- nvinfo : EIATTR_VRC_CTA_INIT_COUNT
	.align		4
        /*0014*/ 	.byte	0x02, 0x4a
	.zero		1
	.zero		1


	//----- nvinfo : EIATTR_EXIT_INSTR_OFFSETS
	.align		4
        /*0018*/ 	.byte	0x04, 0x1c
        /*001a*/ 	.short	(.L_409 - .L_408)


	//   ....[0]....
.L_408:
        /*001c*/ 	.word	0x00000010


	//----- nvinfo : EIATTR_SW_WAR
	.align		4
.L_409:
        /*0020*/ 	.byte	0x04, 0x36
        /*0022*/ 	.short	(.L_411 - .L_410)
.L_410:
        /*0024*/ 	.word	0x00000008
.L_411:


//--------------------- .nv.info._Z6scan_aPi      --------------------------
	.section	.nv.info._Z6scan_aPi,"",@"SHT_CUDA_INFO"
	.sectionflags	@""
	.align	4


	//----- nvinfo : EIATTR_CUDA_API_VERSION
	.align		4
        /*0000*/ 	.byte	0x04, 0x37
        /*0002*/ 	.short	(.L_413 - .L_412)
.L_412:
        /*0004*/ 	.word	0x00000082


	//----- nvinfo : EIATTR_KPARAM_INFO
	.align		4
.L_413:
        /*0008*/ 	.byte	0x04, 0x17
        /*000a*/ 	.short	(.L_415 - .L_414)
.L_414:
        /*000c*/ 	.word	0x00000000
        /*0010*/ 	.short	0x0000
        /*0012*/ 	.short	0x0000
        /*0014*/ 	.byte	0x00, 0xf5, 0x21, 0x00


	//----- nvinfo : EIATTR_SPARSE_MMA_MASK
	.align		4
.L_415:
        /*0018*/ 	.byte	0x03, 0x50
        /*001a*/ 	.short	0x0000


	//----- nvinfo : EIATTR_MAXREG_COUNT
	.align		4
        /*001c*/ 	.byte	0x03, 0x1b
        /*001e*/ 	.short	0x00ff


	//----- nvinfo : EIATTR_MERCURY_ISA_VERSION
	.align		4
        /*0020*/ 	.byte	0x03, 0x5f
        /*0022*/ 	.short	0x0101


	//----- nvinfo : EIATTR_VRC_CTA_INIT_COUNT
	.align		4
        /*0024*/ 	.byte	0x02, 0x4a
	.zero		1
	.zero		1


	//----- nvinfo : EIATTR_EXIT_INSTR_OFFSETS
	.align		4
        /*0028*/ 	.byte	0x04, 0x1c
        /*002a*/ 	.short	(.L_417 - .L_416)


	//   ....[0]....
.L_416:
        /*002c*/ 	.word	0x000000d0


	//----- nvinfo : EIATTR_CBANK_PARAM_SIZE
	.align		4
.L_417:
        /*0030*/ 	.byte	0x03, 0x19
        /*0032*/ 	.short	0x0008


	//----- nvinfo : EIATTR_PARAM_CBANK
	.align		4
        /*0034*/ 	.byte	0x04, 0x0a
        /*0036*/ 	.short	(.L_419 - .L_418)
	.align		4
.L_418:
        /*0038*/ 	.word	index@(.nv.constant0._Z6scan_aPi)
        /*003c*/ 	.short	0x0380
        /*003e*/ 	.short	0x0008


	//----- nvinfo : EIATTR_SW_WAR
	.align		4
.L_419:
        /*0040*/ 	.byte	0x04, 0x36
        /*0042*/ 	.short	(.L_421 - .L_420)
.L_420:
        /*0044*/ 	.word	0x00000008
.L_421:


//--------------------- .nv.info._Z6init_aPi      --------------------------
	.section	.nv.info._Z6init_aPi,"",@"SHT_CUDA_INFO"
	.sectionflags	@""
	.align	4


	//----- nvinfo : EIATTR_CUDA_API_VERSION
	.align		4
        /*0000*/ 	.byte	0x04, 0x37
        /*0002*/ 	.short	(.L_423 - .L_422)
.L_422:
        /*0004*/ 	.word	0x00000082


	//----- nvinfo : EIATTR_KPARAM_INFO
	.align		4
.L_423:
        /*0008*/ 	.byte	0x04, 0x17
        /*000a*/ 	.short	(.L_425 - .L_424)
.L_424:
        /*000c*/ 	.word	0x00000000
        /*0010*/ 	.short	0x0000
        /*0012*/ 	.short	0x0000
        /*0014*/ 	.byte	0x00, 0xf5, 0x21, 0x00


	//----- nvinfo : EIATTR_SPARSE_MMA_MASK
	.align		4
.L_425:
        /*0018*/ 	.byte	0x03, 0x50
        /*001a*/ 	.short	0x0000


	//----- nvinfo : EIATTR_MAXREG_COUNT
	.align		4
        /*001c*/ 	.byte	0x03, 0x1b
        /*001e*/ 	.short	0x00ff


	//----- nvinfo : EIATTR_MERCURY_ISA_VERSION
	.align		4
        /*0020*/ 	.byte	0x03, 0x5f
        /*0022*/ 	.short	0x0101


	//----- nvinfo : EIATTR_VRC_CTA_INIT_COUNT
	.align		4
        /*0024*/ 	.byte	0x02, 0x4a
	.zero		1
	.zero		1


	//----- nvinfo : EIATTR_EXIT_INSTR_OFFSETS
	.align		4
        /*0028*/ 	.byte	0x04, 0x1c
        /*002a*/ 	.short	(.L_427 - .L_426)


	//   ....[0]....
.L_426:
        /*002c*/ 	.word	0x000000a0


	//----- nvinfo : EIATTR_CBANK_PARAM_SIZE
	.align		4
.L_427:
        /*0030*/ 	.byte	0x03, 0x19
        /*0032*/ 	.short	0x0008


	//----- nvinfo : EIATTR_PARAM_CBANK
	.align		4
        /*0034*/ 	.byte	0x04, 0x0a
        /*0036*/ 	.short	(.L_429 - .L_428)
	.align		4
.L_428:
        /*0038*/ 	.word	index@(.nv.constant0._Z6init_aPi)
        /*003c*/ 	.short	0x0380
        /*003e*/ 	.short	0x0008


	//----- nvinfo : EIATTR_SW_WAR
	.align		4
.L_429:
        /*0040*/ 	.byte	0x04, 0x36
        /*0042*/ 	.short	(.L_431 - .L_430)
.L_430:
        /*0044*/ 	.word	0x00000008
.L_431:


//--------------------- .nv.callgraph             --------------------------
	.section	.nv.callgraph,"",@"SHT_CUDA_CALLGRAPH"
	.align	4
	.sectionentsize	8
	.align		4
        /*0000*/ 	.word	0x00000000
	.align		4
        /*0004*/ 	.word	0xffffffff
	.align		4
        /*0008*/ 	.word	index@(_ZN3cub18CUB_300001_SM_10006detail8for_each13static_kernelINS2_12policy_hub_t12policy_500_tElNS2_12op_wrapper_tIl14printf_functorN6thrust24THRUST_300001_SM_1000_NS6detail15normal_iteratorINS9_10device_ptrIiEEEEEEEEvT0_T1_)
	.align		4
        /*000c*/ 	.word	index@(vprintf)
	.align		4
        /*0010*/ 	.word	0x00000000
	.align		4
        /*0014*/ 	.word	0xfffffffe
	.align		4
        /*0018*/ 	.word	0x00000000
	.align		4
        /*001c*/ 	.word	0xfffffffd
	.align		4
        /*0020*/ 	.word	0x00000000
	.align		4
        /*0024*/ 	.word	0xfffffffc


//--------------------- .nv.constant4             --------------------------
	.section	.nv.constant4,"a",@progbits
	.align	8
	.align		8
.nv.constant4:
        /*0000*/ 	.dword	_ZN34_INTERNAL_d39b34ad_4_k_cu_10f699294cuda3std3__45__cpo5beginE
	.align		8
        /*0008*/ 	.dword	_ZN34_INTERNAL_d39b34ad_4_k_cu_10f699294cuda3std3__45__cpo3endE
	.align		8
        /*0010*/ 	.dword	_ZN34_INTERNAL_d39b34ad_4_k_cu_10f699294cuda3std3__45__cpo6cbeginE
	.align		8
        /*0018*/ 	.dword	_ZN34_INTERNAL_d39b34ad_4_k_cu_10f699294cuda3std3__45__cpo4cendE
	.align		8
        /*0020*/ 	.dword	_ZN34_INTERNAL_d39b34ad_4_k_cu_10f699294cuda3std3__45__cpo6rbeginE
	.align		8
        /*0028*/ 	.dword	_ZN34_INTERNAL_d39b34ad_4_k_cu_10f699294cuda3std3__45__cpo4rendE
	.align		8
        /*0030*/ 	.dword	_ZN34_INTERNAL_d39b34ad_4_k_cu_10f699294cuda3std3__45__cpo7crbeginE
	.align		8
        /*0038*/ 	.dword	_ZN34_INTERNAL_d39b34ad_4_k_cu_10f699294cuda3std3__45__cpo5crendE
	.align		8
        /*0040*/ 	.dword	_ZN34_INTERNAL_d39b34ad_4_k_cu_10f699294cuda3std3__436_GLOBAL__N__d39b34ad_4_k_cu_10f699296ignoreE
	.align		8
        /*0048*/ 	.dword	_ZN34_INTERNAL_d39b34ad_4_k_cu_10f699294cuda3std3__419piecewise_constructE
	.align		8
        /*0050*/ 	.dword	_ZN34_INTERNAL_d39b34ad_4_k_cu_10f699294cuda3std3__48in_placeE
	.align		8
        /*0058*/ 	.dword	_ZN34_INTERNAL_d39b34ad_4_k_cu_10f699294cuda3std3__420unreachable_sentinelE
	.align		8
        /*0060*/ 	.dword	_ZN34_INTERNAL_d39b34ad_4_k_cu_10f699294cuda3std3__47nulloptE
	.align		8
        /*0068*/ 	.dword	_ZN34_INTERNAL_d39b34ad_4_k_cu_10f699294cuda3std3__48unexpectE
	.align		8
        /*0070*/ 	.dword	_ZN34_INTERNAL_d39b34ad_4_k_cu_10f699294cuda3std6ranges3__45__cpo4swapE
	.align		8
        /*0078*/ 	.dword	_ZN34_INTERNAL_d39b34ad_4_k_cu_10f699294cuda3std6ranges3__45__cpo9iter_moveE
	.align		8
        /*0080*/ 	.dword	_ZN34_INTERNAL_d39b34ad_4_k_cu_10f699294cuda3std6ranges3__45__cpo5beginE
	.align		8
        /*0088*/ 	.dword	_ZN34_INTERNAL_d39b34ad_4_k_cu_10f699294cuda3std6ranges3__45__cpo3endE
	.align		8
        /*0090*/ 	.dword	_ZN34_INTERNAL_d39b34ad_4_k_cu_10f699294cuda3std6ranges3__45__cpo6cbeginE
	.align		8
        /*0098*/ 	.dword	_ZN34_INTERNAL_d39b34ad_4_k_cu_10f699294cuda3std6ranges3__45__cpo4cendE
	.align		8
        /*00a0*/ 	.dword	_ZN34_INTERNAL_d39b34ad_4_k_cu_10f699294cuda3std6ranges3__45__cpo7advanceE
	.align		8
        /*00a8*/ 	.dword	_ZN34_INTERNAL_d39b34ad_4_k_cu_10f699294cuda3std6ranges3__45__cpo9iter_swapE
	.align		8
        /*00b0*/ 	.dword	_ZN34_INTERNAL_d39b34ad_4_k_cu_10f699294cuda3std6ranges3__45__cpo4nextE
	.align		8
        /*00b8*/ 	.dword	_ZN34_INTERNAL_d39b34ad_4_k_cu_10f699294cuda3std6ranges3__45__cpo4prevE
	.align		8
        /*00c0*/ 	.dword	_ZN34_INTERNAL_d39b34ad_4_k_cu_10f699294cuda3std6ranges3__45__cpo4dataE
	.align		8
        /*00c8*/ 	.dword	_ZN34_INTERNAL_d39b34ad_4_k_cu_10f699294cuda3std6ranges3__45__cpo5cdataE
	.align		8
        /*00d0*/ 	.dword	_ZN34_INTERNAL_d39b34ad_4_k_cu_10f699294cuda3std6ranges3__45__cpo4sizeE
	.align		8
        /*00d8*/ 	.dword	_ZN34_INTERNAL_d39b34ad_4_k_cu_10f699294cuda3std6ranges3__45__cpo5ssizeE
	.align		8
        /*00e0*/ 	.dword	_ZN34_INTERNAL_d39b34ad_4_k_cu_10f699294cuda3std6ranges3__45__cpo8distanceE
	.align		8
        /*00e8*/ 	.dword	_ZN34_INTERNAL_d39b34ad_4_k_cu_10f699296thrust24THRUST_300001_SM_1000_NS8cuda_cub3parE
	.align		8
        /*00f0*/ 	.dword	_ZN34_INTERNAL_d39b34ad_4_k_cu_10f699296thrust24THRUST_300001_SM_1000_NS8cuda_cub10par_nosyncE
	.align		8
        /*00f8*/ 	.dword	_ZN34_INTERNAL_d39b34ad_4_k_cu_10f699296thrust24THRUST_300001_SM_1000_NS6system6detail10sequential3seqE
	.align		8
        /*0100*/ 	.dword	_ZN34_INTERNAL_d39b34ad_4_k_cu_10f699296thrust24THRUST_300001_SM_1000_NS6system3cpp3parE
	.align		8
        /*0108*/ 	.dword	_ZN34_INTERNAL_d39b34ad_4_k_cu_10f699296thrust24THRUST_300001_SM_1000_NS12placeholders2_1E
	.align		8
        /*0110*/ 	.dword	_ZN34_INTERNAL_d39b34ad_4_k_cu_10f699296thrust24THRUST_300001_SM_1000_NS12placeholders2_2E
	.align		8
        /*0118*/ 	.dword	_ZN34_INTERNAL_d39b34ad_4_k_cu_10f699296thrust24THRUST_300001_SM_1000_NS12placeholders2_3E
	.align		8
        /*0120*/ 	.dword	_ZN34_INTERNAL_d39b34ad_4_k_cu_10f699296thrust24THRUST_300001_SM_1000_NS12placeholders2_4E
	.align		8
        /*0128*/ 	.dword	_ZN34_INTERNAL_d39b34ad_4_k_cu_10f699296thrust24THRUST_300001_SM_1000_NS12placeholders2_5E
	.align		8
        /*0130*/ 	.dword	_ZN34_INTERNAL_d39b34ad_4_k_cu_10f699296thrust24THRUST_300001_SM_1000_NS12placeholders2_6E
	.align		8
        /*0138*/ 	.dword	_ZN34_INTERNAL_d39b34ad_4_k_cu_10f699296thrust24THRUST_300001_SM_1000_NS12placeholders2_7E
	.align		8
        /*0140*/ 	.dword	_ZN34_INTERNAL_d39b34ad_4_k_cu_10f699296thrust24THRUST_300001_SM_1000_NS12placeholders2_8E
	.align		8
        /*0148*/ 	.dword	_ZN34_INTERNAL_d39b34ad_4_k_cu_10f699296thrust24THRUST_300001_SM_1000_NS12placeholders2_9E
	.align		8
        /*0150*/ 	.dword	_ZN34_INTERNAL_d39b34ad_4_k_cu_10f699296thrust24THRUST_300001_SM_1000_NS12placeholders3_10E
	.align		8
        /*0158*/ 	.dword	_ZN34_INTERNAL_d39b34ad_4_k_cu_10f699296thrust24THRUST_300001_SM_1000_NS3seqE
	.align		8
        /*0160*/ 	.dword	_ZN34_INTERNAL_d39b34ad_4_k_cu_10f699296thrust24THRUST_300001_SM_1000_NS6deviceE
	.align		8
        /*0168*/ 	.dword	$str
	.align		8
        /*0170*/ 	.dword	vprintf


//--------------------- .text._ZN3cub18CUB_300001_SM_10006detail4scan16DeviceScanKernelINS2_10policy_hubIiiimN4cuda3std3__44plusIvEEE10Policy1000EN6thrust24THRUST_300001_SM_1000_NS6detail15normal_iteratorINSD_10device_ptrIiEEEESI_NS0_13ScanTileStateIiLb1EEES9_NS0_8NullTypeEmiLb0ESL_EEvT0_T1_T2_iT3_T4_T5_ --------------------------
	.section	.text._ZN3cub18CUB_300001_SM_10006detail4scan16DeviceScanKernelINS2_10policy_hubIiiimN4cuda3std3__44plusIvEEE10Policy1000EN6thrust24THRUST_300001_SM_1000_NS6detail15normal_iteratorINSD_10device_ptrIiEEEESI_NS0_13ScanTileStateIiLb1EEES9_NS0_8NullTypeEmiLb0ESL_EEvT0_T1_T2_iT3_T4_T5_,"ax",@progbits
	.align	128
        .global         _ZN3cub18CUB_300001_SM_10006detail4scan16DeviceScanKernelINS2_10policy_hubIiiimN4cuda3std3__44plusIvEEE10Policy1000EN6thrust24THRUST_300001_SM_1000_NS6detail15normal_iteratorINSD_10device_ptrIiEEEESI_NS0_13ScanTileStateIiLb1EEES9_NS0_8NullTypeEmiLb0ESL_EEvT0_T1_T2_iT3_T4_T5_
        .type           _ZN3cub18CUB_300001_SM_10006detail4scan16DeviceScanKernelINS2_10policy_hubIiiimN4cuda3std3__44plusIvEEE10Policy1000EN6thrust24THRUST_300001_SM_1000_NS6detail15normal_iteratorINSD_10device_ptrIiEEEESI_NS0_13ScanTileStateIiLb1EEES9_NS0_8NullTypeEmiLb0ESL_EEvT0_T1_T2_iT3_T4_T5_,@function
        .size           _ZN3cub18CUB_300001_SM_10006detail4scan16DeviceScanKernelINS2_10policy_hubIiiimN4cuda3std3__44plusIvEEE10Policy1000EN6thrust24THRUST_300001_SM_1000_NS6detail15normal_iteratorINSD_10device_ptrIiEEEESI_NS0_13ScanTileStateIiLb1EEES9_NS0_8NullTypeEmiLb0ESL_EEvT0_T1_T2_iT3_T4_T5_,(.L_x_434 - _ZN3cub18CUB_300001_SM_10006detail4scan16DeviceScanKernelINS2_10policy_hubIiiimN4cuda3std3__44plusIvEEE10Policy1000EN6thrust24THRUST_300001_SM_1000_NS6detail15normal_iteratorINSD_10device_ptrIiEEEESI_NS0_13ScanTileStateIiLb1EEES9_NS0_8NullTypeEmiLb0ESL_EEvT0_T1_T2_iT3_T4_T5_)
        .other          _ZN3cub18CUB_300001_SM_10006detail4scan16DeviceScanKernelINS2_10policy_hubIiiimN4cuda3std3__44plusIvEEE10Policy1000EN6thrust24THRUST_300001_SM_1000_NS6detail15normal_iteratorINSD_10device_ptrIiEEEESI_NS0_13ScanTileStateIiLb1EEES9_NS0_8NullTypeEmiLb0ESL_EEvT0_T1_T2_iT3_T4_T5_,@"STO_CUDA_ENTRY STV_DEFAULT"
_ZN3cub18CUB_300001_SM_10006detail4scan16DeviceScanKernelINS2_10policy_hubIiiimN4cuda3std3__44plusIvEEE10Policy1000EN6thrust24THRUST_300001_SM_1000_NS6detail15normal_iteratorINSD_10device_ptrIiEEEESI_NS0_13ScanTileStateIiLb1EEES9_NS0_8NullTypeEmiLb0ESL_EEvT0_T1_T2_iT3_T4_T5_:
.text._ZN3cub18CUB_300001_SM_10006detail4scan16DeviceScanKernelINS2_10policy_hubIiiimN4cuda3std3__44plusIvEEE10Policy1000EN6thrust24THRUST_300001_SM_1000_NS6detail15normal_iteratorINSD_10device_ptrIiEEEESI_NS0_13ScanTileStateIiLb1EEES9_NS0_8NullTypeEmiLb0ESL_EEvT0_T1_T2_iT3_T4_T5_:
[----:B------:R-:W-:Y:S08]  /*0000*/  LDC R1, c[0x0][0x37c] ;  /* 0x0000df00ff017b82 */ /* 0x000ff00000000800 */
[----:B------:R-:W0:Y:S01]  /*0010*/  S2UR UR6, SR_CTAID.X ;  /* 0x00000000000679c3 */ /* 0x000e220000002500 */
[----:B------:R-:W0:Y:S01]  /*0020*/  LDCU UR4, c[0x0][0x398] ;  /* 0x00007300ff0477ac */ /* 0x000e220008000800 */
[----:B------:R-:W1:Y:S01]  /*0030*/  LDCU.64 UR8, c[0x0][0x3a0] ;  /* 0x00007400ff0877ac */ /* 0x000e620008000a00 */
[----:B------:R-:W2:Y:S01]  /*0040*/  LDCU.64 UR12, c[0x0][0x358] ;  /* 0x00006b00ff0c77ac */ /* 0x000ea20008000a00 */
[----:B0-----:R-:W-:-:S04]  /*0050*/  UIADD3 UR6, UPT, UPT, UR6, UR4, URZ ;  /* 0x0000000406067290 */ /* 0x001fc8000fffe0ff */
[----:B------:R-:W-:-:S04]  /*0060*/  UIMAD.WIDE UR10, UR6, 0x1ee0, URZ ;  /* 0x00001ee0060a78a5 */ /* 0x000fc8000f8e02ff */
[----:B-1----:R-:W-:-:S04]  /*0070*/  UIADD3 UR7, UP0, UPT, -UR10, UR8, URZ ;  /* 0x000000080a077290 */ /* 0x002fc8000ff1e1ff */
[----:B------:R-:W-:Y:S02]  /*0080*/  UIADD3.X UR4, UPT, UPT, ~UR11, UR9, URZ, UP0, !UPT ;  /* 0x000000090b047290 */ /* 0x000fe400087fe5ff */
[----:B------:R-:W-:-:S04]  /*0090*/  UISETP.GE.U32.AND UP0, UPT, UR7, 0x1ee1, UPT ;  /* 0x00001ee10700788c */ /* 0x000fc8000bf06070 */
[----:B------:R-:W-:-:S09]  /*00a0*/  UISETP.GE.U32.AND.EX UP0, UPT, UR4, URZ, UPT, UP0 ;  /* 0x000000ff0400728c */ /* 0x000fd2000bf06100 */
[----:B--2---:R-:W-:Y:S05]  /*00b0*/  BRA.U !UP0, `(.L_x_0) ;  /* 0x0000001d08047547 */ /* 0x004fea000b800000 */
[----:B------:R-:W0:Y:S01]  /*00c0*/  S2R R36, SR_TID.X ;  /* 0x0000000000247919 */ /* 0x000e220000002100 */
[----:B------:R-:W1:Y:S01]  /*00d0*/  LDCU.64 UR4, c[0x0][0x380] ;  /* 0x00007000ff0477ac */ /* 0x000e620008000a00 */
[C---:B0-----:R-:W-:Y:S02]  /*00e0*/  LOP3.LUT R0, R36.reuse, 0x1f, RZ, 0xc0, !PT ;  /* 0x0000001f24007812 */ /* 0x041fe400078ec0ff */
[----:B------:R-:W-:-:S05]  /*00f0*/  LOP3.LUT R3, R36, 0x3e0, RZ, 0xc0, !PT ;  /* 0x000003e024037812 */ /* 0x000fca00078ec0ff */
[----:B------:R-:W-:-:S05]  /*0100*/  IMAD R0, R3, 0x13, R0 ;  /* 0x0000001303007824 */ /* 0x000fca00078e0200 */
[----:B------:R-:W-:-:S05]  /*0110*/  IADD3 R0, P0, PT, R0, UR10, RZ ;  /* 0x0000000a00007c10 */ /* 0x000fca000ff1e0ff */
[----:B------:R-:W-:Y:S02]  /*0120*/  IMAD.X R41, RZ, RZ, UR11, P0 ;  /* 0x0000000bff297e24 */ /* 0x000fe400080e06ff */
[----:B------:R-:W-:-:S03]  /*0130*/  IMAD.SHL.U32 R42, R0, 0x4, RZ ;  /* 0x00000004002a7824 */ /* 0x000fc600078e00ff */
[----:B------:R-:W-:Y:S02]  /*0140*/  SHF.L.U64.HI R41, R0, 0x2, R41 ;  /* 0x0000000200297819 */ /* 0x000fe40000010229 */
[----:B-1----:R-:W-:-:S04]  /*0150*/  IADD3 R2, P0, PT, R42, UR4, RZ ;  /* 0x000000042a027c10 */ /* 0x002fc8000ff1e0ff */
[----:B------:R-:W-:-:S05]  /*0160*/  IADD3.X R3, PT, PT, R41, UR5, RZ, P0, !PT ;  /* 0x0000000529037c10 */ /* 0x000fca00087fe4ff */
[----:B------:R-:W2:Y:S04]  /*0170*/  LDG.E R5, desc[UR12][R2.64] ;  /* 0x0000000c02057981 */ /* 0x000ea8000c1e1900 */
[----:B------:R-:W3:Y:S04]  /*0180*/  LDG.E R7, desc[UR12][R2.64+0x80] ;  /* 0x0000800c02077981 */ /* 0x000ee8000c1e1900 */
[----:B------:R-:W4:Y:S04]  /*0190*/  LDG.E R9, desc[UR12][R2.64+0x100] ;  /* 0x0001000c02097981 */ /* 0x000f28000c1e1900 */
[----:B------:R-:W5:Y:S04]  /*01a0*/  LDG.E R11, desc[UR12][R2.64+0x180] ;  /* 0x0001800c020b7981 */ /* 0x000f68000c1e1900 */
        /* <DEDUP_REMOVED lines=14> */
[----:B------:R-:W5:Y:S01]  /*0290*/  LDG.E R0, desc[UR12][R2.64+0x900] ;  /* 0x0009000c02007981 */ /* 0x000f62000c1e1900 */
[----:B------:R-:W0:Y:S01]  /*02a0*/  S2UR UR5, SR_CgaCtaId ;  /* 0x00000000000579c3 */ /* 0x000e220000008800 */
[----:B------:R-:W-:Y:S01]  /*02b0*/  SHF.R.U32.HI R32, RZ, 0x5, R36 ;  /* 0x00000005ff207819 */ /* 0x000fe20000011624 */
[----:B------:R-:W-:Y:S01]  /*02c0*/  UMOV UR4, 0x400 ;  /* 0x0000040000047882 */ /* 0x000fe20000000000 */
[----:B------:R-:W1:Y:S01]  /*02d0*/  S2R R44, SR_LANEID ;  /* 0x00000000002c7919 */ /* 0x000e620000000000 */
[----:B------:R-:W-:Y:S01]  /*02e0*/  UISETP.NE.AND UP0, UPT, UR6, URZ, UPT ;  /* 0x000000ff0600728c */ /* 0x000fe2000bf05270 */
[----:B------:R-:W-:Y:S01]  /*02f0*/  BSSY.RECONVERGENT B0, `(.L_x_1) ;  /* 0x000014b000007945 */ /* 0x000fe20003800200 */
[----:B0-----:R-:W-:Y:S01]  /*0300*/  ULEA UR4, UR5, UR4, 0x18 ;  /* 0x0000000405047291 */ /* 0x001fe2000f8ec0ff */
[----:B-1----:R-:W-:-:S05]  /*0310*/  IMAD R28, R32, 0x260, R44 ;  /* 0x00000260201c7824 */ /* 0x002fca00078e022c */
[----:B------:R-:W-:-:S05]  /*0320*/  LEA R28, R28, UR4, 0x2 ;  /* 0x000000041c1c7c11 */ /* 0x000fca000f8e10ff */
[----:B------:R-:W-:Y:S01]  /*0330*/  IMAD R27, R44, 0x48, R28 ;  /* 0x000000482c1b7824 */ /* 0x000fe200078e021c */
[----:B--2---:R0:W-:Y:S04]  /*0340*/  STS [R28], R5 ;  /* 0x000000051c007388 */ /* 0x0041e80000000800 */
[----:B---3--:R0:W-:Y:S04]  /*0350*/  STS [R28+0x80], R7 ;  /* 0x000080071c007388 */ /* 0x0081e80000000800 */
[----:B----4-:R0:W-:Y:S04]  /*0360*/  STS [R28+0x100], R9 ;  /* 0x000100091c007388 */ /* 0x0101e80000000800 */
[----:B-----5:R0:W-:Y:S04]  /*0370*/  STS [R28+0x180], R11 ;  /* 0x0001800b1c007388 */ /* 0x0201e80000000800 */
[----:B------:R0:W-:Y:S04]  /*0380*/  STS [R28+0x200], R13 ;  /* 0x0002000d1c007388 */ /* 0x0001e80000000800 */
        /* <DEDUP_REMOVED lines=13> */
[----:B------:R0:W-:Y:S01]  /*0460*/  STS [R28+0x900], R0 ;  /* 0x000900001c007388 */ /* 0x0001e20000000800 */
[----:B------:R-:W-:-:S03]  /*0470*/  NOP ;  /* 0x0000000000007918 */ /* 0x000fc60000000000 */
[----:B------:R0:W1:Y:S04]  /*0480*/  LDS R26, [R27] ;  /* 0x000000001b1a7984 */ /* 0x0000680000000800 */
[----:B------:R0:W2:Y:S04]  /*0490*/  LDS R25, [R27+0x4] ;  /* 0x000004001b197984 */ /* 0x0000a80000000800 */
[----:B------:R0:W3:Y:S04]  /*04a0*/  LDS R24, [R27+0x8] ;  /* 0x000008001b187984 */ /* 0x0000e80000000800 */
[----:B------:R0:W4:Y:S04]  /*04b0*/  LDS R40, [R27+0xc] ;  /* 0x00000c001b287984 */ /* 0x0001280000000800 */
[----:B------:R0:W0:Y:S04]  /*04c0*/  LDS R39, [R27+0x10] ;  /* 0x000010001b277984 */ /* 0x0000280000000800 */
        /* <DEDUP_REMOVED lines=13> */
[----:B------:R0:W0:Y:S01]  /*05a0*/  LDS R0, [R27+0x48] ;  /* 0x000048001b007984 */ /* 0x0000220000000800 */
[----:B------:R-:W-:Y:S06]  /*05b0*/  BAR.SYNC.DEFER_BLOCKING 0x0 ;  /* 0x0000000000007b1d */ /* 0x000fec0000010000 */
[----:B-1234-:R-:W-:Y:S05]  /*05c0*/  BRA.U UP0, `(.L_x_2) ;  /* 0x0000000500247547 */ /* 0x01efea000b800000 */
[----:B------:R-:W-:Y:S02]  /*05d0*/  IADD3 R8, PT, PT, R24, R25, R26 ;  /* 0x0000001918087210 */ /* 0x000fe40007ffe01a */
[----:B------:R-:W-:Y:S02]  /*05e0*/  ISETP.NE.AND P1, PT, R44, 0x1f, PT ;  /* 0x0000001f2c00780c */ /* 0x000fe40003f25270 */
[----:B0-----:R-:W-:Y:S02]  /*05f0*/  IADD3 R8, PT, PT, R39, R40, R8 ;  /* 0x0000002827087210 */ /* 0x001fe40007ffe008 */
[----:B------:R-:W-:Y:S02]  /*0600*/  ISETP.GE.U32.AND P2, PT, R36, 0x20, PT ;  /* 0x000000202400780c */ /* 0x000fe40003f46070 */
[----:B------:R-:W-:Y:S02]  /*0610*/  IADD3 R8, PT, PT, R30, R31, R8 ;  /* 0x0000001f1e087210 */ /* 0x000fe40007ffe008 */
[----:B------:R-:W-:-:S02]  /*0620*/  ISETP.NE.AND P3, PT, R44, RZ, PT ;  /* 0x000000ff2c00720c */ /* 0x000fc40003f65270 */
[----:B------:R-:W-:-:S03]  /*0630*/  IADD3 R8, PT, PT, R23, R29, R8 ;  /* 0x0000001d17087210 */ /* 0x000fc60007ffe008 */
[----:B------:R-:W-:Y:S02]  /*0640*/  @!P1 LEA R37, R32, UR4, 0x2 ;  /* 0x0000000420259c11 */ /* 0x000fe4000f8e10ff */
[----:B------:R-:W-:-:S04]  /*0650*/  IADD3 R8, PT, PT, R21, R22, R8 ;  /* 0x0000001615087210 */ /* 0x000fc80007ffe008 */
[----:B------:R-:W-:-:S04]  /*0660*/  IADD3 R8, PT, PT, R7, R20, R8 ;  /* 0x0000001407087210 */ /* 0x000fc80007ffe008 */
[----:B------:R-:W-:-:S04]  /*0670*/  IADD3 R8, PT, PT, R5, R6, R8 ;  /* 0x0000000605087210 */ /* 0x000fc80007ffe008 */
[----:B------:R-:W-:-:S04]  /*0680*/  IADD3 R33, PT, PT, R3, R4, R8 ;  /* 0x0000000403217210 */ /* 0x000fc80007ffe008 */
[----:B------:R-:W-:-:S05]  /*0690*/  IADD3 R33, PT, PT, R0, R2, R33 ;  /* 0x0000000200217210 */ /* 0x000fca0007ffe021 */
[----:B------:R-:W0:Y:S02]  /*06a0*/  SHFL.UP P0, R8, R33, 0x1, RZ ;  /* 0x0420000021087989 */ /* 0x000e2400000000ff */
[----:B0-----:R-:W-:-:S05]  /*06b0*/  @P0 IMAD.IADD R8, R33, 0x1, R8 ;  /* 0x0000000121080824 */ /* 0x001fca00078e0208 */
[----:B------:R-:W0:Y:S02]  /*06c0*/  SHFL.UP P0, R13, R8, 0x2, RZ ;  /* 0x04400000080d7989 */ /* 0x000e2400000000ff */
[----:B0-----:R-:W-:-:S05]  /*06d0*/  @P0 IMAD.IADD R13, R8, 0x1, R13 ;  /* 0x00000001080d0824 */ /* 0x001fca00078e020d */
[----:B------:R-:W0:Y:S02]  /*06e0*/  SHFL.UP P0, R16, R13, 0x4, RZ ;  /* 0x048000000d107989 */ /* 0x000e2400000000ff */
[----:B0-----:R-:W-:-:S05]  /*06f0*/  @P0 IMAD.IADD R16, R13, 0x1, R16 ;  /* 0x000000010d100824 */ /* 0x001fca00078e0210 */
[----:B------:R-:W0:Y:S02]  /*0700*/  SHFL.UP P0, R35, R16, 0x8, RZ ;  /* 0x0500000010237989 */ /* 0x000e2400000000ff */
[----:B0-----:R-:W-:-:S05]  /*0710*/  @P0 IMAD.IADD R35, R16, 0x1, R35 ;  /* 0x0000000110230824 */ /* 0x001fca00078e0223 */
[----:B------:R-:W0:Y:S02]  /*0720*/  SHFL.UP P0, R34, R35, 0x10, RZ ;  /* 0x0600000023227989 */ /* 0x000e2400000000ff */
[----:B0-----:R-:W-:Y:S01]  /*0730*/  @P0 IMAD.IADD R34, R35, 0x1, R34 ;  /* 0x0000000123220824 */ /* 0x001fe200078e0222 */
[----:B------:R-:W-:-:S03]  /*0740*/  ISETP.NE.AND P0, PT, R32, 0x2, PT ;  /* 0x000000022000780c */ /* 0x000fc60003f05270 */
[----:B------:R-:W-:Y:S01]  /*0750*/  IMAD.IADD R33, R34, 0x1, -R33 ;  /* 0x0000000122217824 */ /* 0x000fe200078e0a21 */
[----:B------:R-:W-:Y:S01]  /*0760*/  @!P1 STS [R37+0x10], R34 ;  /* 0x0000102225009388 */ /* 0x000fe20000000800 */
[----:B------:R-:W-:Y:S01]  /*0770*/  BAR.SYNC.DEFER_BLOCKING 0x0 ;  /* 0x0000000000007b1d */ /* 0x000fe20000010000 */
[----:B------:R-:W-:-:S05]  /*0780*/  ISETP.NE.AND P1, PT, R32, 0x9, PT ;  /* 0x000000092000780c */ /* 0x000fca0003f25270 */
[----:B------:R-:W0:Y:S04]  /*0790*/  LDS.128 R8, [UR4+0x10] ;  /* 0x00001004ff087984 */ /* 0x000e280008000c00 */
[----:B------:R-:W1:Y:S04]  /*07a0*/  LDS.128 R12, [UR4+0x20] ;  /* 0x00002004ff0c7984 */ /* 0x000e680008000c00 */
[----:B------:R-:W2:Y:S01]  /*07b0*/  LDS.128 R16, [UR4+0x30] ;  /* 0x00003004ff107984 */ /* 0x000ea20008000c00 */
[----:B0-----:R-:W-:-:S04]  /*07c0*/  IMAD.IADD R9, R8, 0x1, R9 ;  /* 0x0000000108097824 */ /* 0x001fc800078e0209 */
[----:B------:R-:W-:Y:S01]  /*07d0*/  IMAD.IADD R10, R10, 0x1, R9 ;  /* 0x000000010a0a7824 */ /* 0x000fe200078e0209 */
[----:B------:R-:W-:Y:S02]  /*07e0*/  SEL R8, R9, R8, !P0 ;  /* 0x0000000809087207 */ /* 0x000fe40004000000 */
[----:B------:R-:W-:Y:S01]  /*07f0*/  ISETP.NE.AND P0, PT, R32, 0x3, PT ;  /* 0x000000032000780c */ /* 0x000fe20003f05270 */
[----:B------:R-:W-:Y:S01]  /*0800*/  IMAD.IADD R11, R11, 0x1, R10 ;  /* 0x000000010b0b7824 */ /* 0x000fe200078e020a */
[----:B------:R-:W-:Y:S02]  /*0810*/  SEL R9, R33, RZ, P3 ;  /* 0x000000ff21097207 */ /* 0x000fe40001800000 */
[----:B------:R-:W-:Y:S01]  /*0820*/  SEL R8, R10, R8, !P0 ;  /* 0x000000080a087207 */ /* 0x000fe20004000000 */
[----:B-1----:R-:W-:Y:S01]  /*0830*/  IMAD.IADD R12, R11, 0x1, R12 ;  /* 0x000000010b0c7824 */ /* 0x002fe200078e020c */
[----:B------:R-:W-:-:S03]  /*0840*/  ISETP.NE.AND P0, PT, R32, 0x4, PT ;  /* 0x000000042000780c */ /* 0x000fc60003f05270 */
[----:B------:R-:W-:Y:S01]  /*0850*/  IMAD.IADD R13, R13, 0x1, R12 ;  /* 0x000000010d0d7824 */ /* 0x000fe200078e020c */
[----:B------:R-:W-:Y:S02]  /*0860*/  SEL R8, R11, R8, !P0 ;  /* 0x000000080b087207 */ /* 0x000fe40004000000 */
[----:B------:R-:W-:Y:S01]  /*0870*/  ISETP.NE.AND P0, PT, R32, 0x5, PT ;  /* 0x000000052000780c */ /* 0x000fe20003f05270 */
[----:B------:R-:W-:-:S03]  /*0880*/  IMAD.IADD R14, R14, 0x1, R13 ;  /* 0x000000010e0e7824 */ /* 0x000fc600078e020d */
[----:B------:R-:W-:Y:S01]  /*0890*/  SEL R8, R12, R8, !P0 ;  /* 0x000000080c087207 */ /* 0x000fe20004000000 */
[----:B------:R-:W-:Y:S01]  /*08a0*/  IMAD.IADD R15, R15, 0x1, R14 ;  /* 0x000000010f0f7824 */ /* 0x000fe200078e020e */
[----:B------:R-:W-:-:S03]  /*08b0*/  ISETP.NE.AND P0, PT, R32, 0x6, PT ;  /* 0x000000062000780c */ /* 0x000fc60003f05270 */
[----:B--2---:R-:W-:Y:S01]  /*08c0*/  IMAD.IADD R16, R15, 0x1, R16 ;  /* 0x000000010f107824 */ /* 0x004fe200078e0210 */
[----:B------:R-:W-:Y:S02]  /*08d0*/  SEL R8, R13, R8, !P0 ;  /* 0x000000080d087207 */ /* 0x000fe40004000000 */
[----:B------:R-:W-:Y:S01]  /*08e0*/  ISETP.NE.AND P0, PT, R32, 0x7, PT ;  /* 0x000000072000780c */ /* 0x000fe20003f05270 */
[----:B------:R-:W-:-:S03]  /*08f0*/  IMAD.IADD R17, R17, 0x1, R16 ;  /* 0x0000000111117824 */ /* 0x000fc600078e0210 */
[----:B------:R-:W-:Y:S01]  /*0900*/  SEL R8, R14, R8, !P0 ;  /* 0x000000080e087207 */ /* 0x000fe20004000000 */
[----:B------:R-:W-:Y:S01]  /*0910*/  IMAD.IADD R18, R18, 0x1, R17 ;  /* 0x0000000112127824 */ /* 0x000fe200078e0211 */
[----:B------:R-:W-:-:S03]  /*0920*/  ISETP.NE.AND P0, PT, R32, 0x8, PT ;  /* 0x000000082000780c */ /* 0x000fc60003f05270 */
[----:B------:R-:W-:Y:S01]  /*0930*/  IMAD.IADD R19, R19, 0x1, R18 ;  /* 0x0000000113137824 */ /* 0x000fe200078e0212 */
[----:B------:R-:W-:Y:S02]  /*0940*/  SEL R8, R15, R8, !P0 ;  /* 0x000000080f087207 */ /* 0x000fe40004000000 */
[----:B------:R-:W-:Y:S02]  /*0950*/  ISETP.NE.AND P0, PT, R32, 0xa, PT ;  /* 0x0000000a2000780c */ /* 0x000fe40003f05270 */
[----:B------:R-:W-:Y:S02]  /*0960*/  SEL R8, R16, R8, !P1 ;  /* 0x0000000810087207 */ /* 0x000fe40004800000 */
[C---:B------:R-:W-:Y:S02]  /*0970*/  ISETP.NE.AND P1, PT, R32.reuse, 0xb, PT ;  /* 0x0000000b2000780c */ /* 0x040fe40003f25270 */
[----:B------:R-:W-:Y:S02]  /*0980*/  SEL R8, R17, R8, !P0 ;  /* 0x0000000811087207 */ /* 0x000fe40004000000 */
[----:B------:R-:W-:-:S02]  /*0990*/  ISETP.NE.AND P0, PT, R32, 0xc, PT ;  /* 0x0000000c2000780c */ /* 0x000fc40003f05270 */
[----:B------:R-:W-:Y:S02]  /*09a0*/  SEL R8, R18, R8, !P1 ;  /* 0x0000000812087207 */ /* 0x000fe40004800000 */
[----:B------:R-:W-:Y:S02]  /*09b0*/  ISETP.NE.AND P1, PT, R36, RZ, PT ;  /* 0x000000ff2400720c */ /* 0x000fe40003f25270 */
[----:B------:R-:W-:-:S05]  /*09c0*/  SEL R8, R19, R8, !P0 ;  /* 0x0000000813087207 */ /* 0x000fca0004000000 */
[----:B------:R-:W-:-:S06]  /*09d0*/  @P2 IMAD.IADD R33, R8, 0x1, R9 ;  /* 0x0000000108212824 */ /* 0x000fcc00078e0209 */
[----:B------:R-:W-:Y:S05]  /*09e0*/  @P1 BRA `(.L_x_3) ;  /* 0x0000000c006c1947 */ /* 0x000fea0003800000 */
[----:B------:R-:W0:Y:S01]  /*09f0*/  LDS R12, [UR4+0x40] ;  /* 0x00004004ff0c7984 */ /* 0x000e220008000800 */
[----:B------:R-:W1:Y:S01]  /*0a00*/  LDC.64 R10, c[0x0][0x390] ;  /* 0x0000e400ff0a7b82 */ /* 0x000e620000000a00 */
[----:B------:R-:W-:Y:S02]  /*0a10*/  IMAD.MOV.U32 R8, RZ, RZ, 0x65 ;  /* 0x00000065ff087424 */ /* 0x000fe400078e00ff */
[----:B------:R-:W-:Y:S02]  /*0a20*/  IMAD.MOV.U32 R33, RZ, RZ, RZ ;  /* 0x000000ffff217224 */ /* 0x000fe400078e00ff */
[----:B0-----:R-:W-:-:S05]  /*0a30*/  IMAD.IADD R9, R19, 0x1, R12 ;  /* 0x0000000113097824 */ /* 0x001fca00078e020c */
[----:B-1----:R0:W-:Y:S01]  /*0a40*/  ST.E.64.STRONG.GPU desc[UR12][R10.64+0x100], R8 ;  /* 0x000100080a007985 */ /* 0x0021e2000c10fb0c */
[----:B------:R-:W-:Y:S05]  /*0a50*/  BRA `(.L_x_3) ;  /* 0x0000000c00507947 */ /* 0x000fea0003800000 */
.L_x_2:
[----:B------:R-:W-:Y:S02]  /*0a60*/  IADD3 R8, PT, PT, R24, R25, R26 ;  /* 0x0000001918087210 */ /* 0x000fe40007ffe01a */
[C---:B------:R-:W-:Y:S02]  /*0a70*/  ISETP.NE.AND P1, PT, R44.reuse, 0x1f, PT ;  /* 0x0000001f2c00780c */ /* 0x040fe40003f25270 */
[----:B0-----:R-:W-:Y:S02]  /*0a80*/  IADD3 R8, PT, PT, R39, R40, R8 ;  /* 0x0000002827087210 */ /* 0x001fe40007ffe008 */
[----:B------:R-:W-:Y:S02]  /*0a90*/  ISETP.NE.AND P2, PT, R44, RZ, PT ;  /* 0x000000ff2c00720c */ /* 0x000fe40003f45270 */
[----:B------:R-:W-:-:S04]  /*0aa0*/  IADD3 R8, PT, PT, R30, R31, R8 ;  /* 0x0000001f1e087210 */ /* 0x000fc80007ffe008 */
        /* <DEDUP_REMOVED lines=37> */
[----:B------:R-:W-:Y:S01]  /*0d00*/  IMAD.IADD R14, R14, 0x1, R13 ;  /* 0x000000010e0e7824 */ /* 0x000fe200078e020d */
[----:B------:R-:W0:Y:S02]  /*0d10*/  LDS R11, [UR4+0x40] ;  /* 0x00004004ff0b7984 */ /* 0x000e240008000800 */
        /* <DEDUP_REMOVED lines=12> */
[----:B------:R-:W-:-:S04]  /*0de0*/  ISETP.NE.AND P0, PT, R32, 0x9, PT ;  /* 0x000000092000780c */ /* 0x000fc80003f05270 */
[----:B------:R-:W-:Y:S02]  /*0df0*/  SEL R8, R16, R8, !P0 ;  /* 0x0000000810087207 */ /* 0x000fe40004000000 */
[----:B------:R-:W-:-:S04]  /*0e00*/  ISETP.NE.AND P0, PT, R32, 0xa, PT ;  /* 0x0000000a2000780c */ /* 0x000fc80003f05270 */
[----:B------:R-:W-:Y:S02]  /*0e10*/  SEL R8, R17, R8, !P0 ;  /* 0x0000000811087207 */ /* 0x000fe40004000000 */
[----:B------:R-:W-:-:S04]  /*0e20*/  ISETP.NE.AND P0, PT, R32, 0xb, PT ;  /* 0x0000000b2000780c */ /* 0x000fc80003f05270 */
[----:B------:R-:W-:Y:S02]  /*0e30*/  SEL R8, R18, R8, !P0 ;  /* 0x0000000812087207 */ /* 0x000fe40004000000 */
[C---:B------:R-:W-:Y:S01]  /*0e40*/  ISETP.GT.U32.AND P0, PT, R36.reuse, 0x1f, PT ;  /* 0x0000001f2400780c */ /* 0x040fe20003f04070 */
[C---:B0-----:R-:W-:Y:S01]  /*0e50*/  IMAD.IADD R11, R19.reuse, 0x1, R11 ;  /* 0x00000001130b7824 */ /* 0x041fe200078e020b */
[----:B------:R-:W-:Y:S02]  /*0e60*/  SEL R8, R19, R8, !P1 ;  /* 0x0000000813087207 */ /* 0x000fe40004800000 */
[----:B------:R-:W-:-:S03]  /*0e70*/  ISETP.GE.U32.AND P1, PT, R36, 0x20, PT ;  /* 0x000000202400780c */ /* 0x000fc60003f26070 */
[----:B------:R-:W-:-:S05]  /*0e80*/  IMAD.IADD R8, R8, 0x1, R9 ;  /* 0x0000000108087824 */ /* 0x000fca00078e0209 */
[----:B------:R-:W-:Y:S01]  /*0e90*/  SEL R43, R33, R8, !P1 ;  /* 0x00000008212b7207 */ /* 0x000fe20004800000 */
[----:B------:R-:W-:Y:S06]  /*0ea0*/  @P0 BRA `(.L_x_4) ;  /* 0x0000000800140947 */ /* 0x000fec0003800000 */
[----:B------:R-:W0:Y:S01]  /*0eb0*/  LDC.64 R16, c[0x0][0x390] ;  /* 0x0000e400ff107b82 */ /* 0x000e220000000a00 */
[----:B------:R-:W-:Y:S01]  /*0ec0*/  ISETP.NE.AND P1, PT, R36, RZ, PT ;  /* 0x000000ff2400720c */ /* 0x000fe20003f25270 */
[----:B------:R-:W-:Y:S01]  /*0ed0*/  IMAD.U32 R13, RZ, RZ, UR6 ;  /* 0x00000006ff0d7e24 */ /* 0x000fe2000f8e00ff */
[----:B------:R-:W-:-:S05]  /*0ee0*/  LOP3.LUT R18, RZ, R36, RZ, 0x33, !PT ;  /* 0x00000024ff127212 */ /* 0x000fca00078e33ff */
[----:B------:R-:W-:-:S06]  /*0ef0*/  VIADD R18, R18, UR6 ;  /* 0x0000000612127c36 */ /* 0x000fcc0008000000 */
[----:B------:R-:W-:Y:S01]  /*0f00*/  @!P1 IMAD.MOV.U32 R10, RZ, RZ, 0x64 ;  /* 0x00000064ff0a9424 */ /* 0x000fe200078e00ff */
[----:B------:R1:W-:Y:S01]  /*0f10*/  @!P1 STS [UR4+0xc], R11 ;  /* 0x00000c0bff009988 */ /* 0x0003e20008000804 */
[----:B0-----:R-:W-:-:S04]  /*0f20*/  IMAD.WIDE R12, R13, 0x8, R16 ;  /* 0x000000080d0c7825 */ /* 0x001fc800078e0210 */
[----:B------:R-:W-:Y:S01]  /*0f30*/  IMAD.WIDE R16, R18, 0x8, R16 ;  /* 0x0000000812107825 */ /* 0x000fe200078e0210 */
[----:B------:R1:W-:Y:S01]  /*0f40*/  @!P1 ST.E.64.STRONG.GPU desc[UR12][R12.64+0x100], R10 ;  /* 0x0001000a0c009985 */ /* 0x0003e2000c10fb0c */
[----:B------:R-:W-:Y:S05]  /*0f50*/  NANOSLEEP 0x226 ;  /* 0x000002260000795d */ /* 0x000fea0003800000 */
[----:B------:R-:W2:Y:S01]  /*0f60*/  LD.E.64.STRONG.GPU R14, desc[UR12][R16.64+0x100] ;  /* 0x0001000c100e7980 */ /* 0x000ea2000c10fb00 */
[----:B------:R-:W-:Y:S01]  /*0f70*/  UMOV UR5, 0xffffffff ;  /* 0xffffffff00057882 */ /* 0x000fe20000000000 */
[----:B--2---:R-:W-:Y:S02]  /*0f80*/  ISETP.NE.AND P0, PT, R14, 0x63, PT ;  /* 0x000000630e00780c */ /* 0x004fe40003f05270 */
[----:B-1----:R-:W-:Y:S11]  /*0f90*/  BRA.DIV UR5, `(.L_x_5) ;  /* 0x0000002e05dc7947 */ /* 0x002ff6000b800000 */
[----:B------:R-:W-:-:S13]  /*0fa0*/  VOTE.ANY P0, !P0 ;  /* 0x0000000000ff7806 */ /* 0x000fda0004000100 */
.L_x_34:
[----:B------:R-:W-:Y:S05]  /*0fb0*/  @!P0 BRA `(.L_x_6) ;  /* 0x0000000000248947 */ /* 0x000fea0003800000 */
[----:B------:R-:W-:-:S07]  /*0fc0*/  IMAD.MOV.U32 R9, RZ, RZ, 0x1de ;  /* 0x000001deff097424 */ /* 0x000fce00078e00ff */
.L_x_8:
[----:B------:R-:W-:Y:S05]  /*0fd0*/  NANOSLEEP R9 ;  /* 0x000000090000735d */ /* 0x000fea0003800000 */
[----:B------:R-:W2:Y:S01]  /*0fe0*/  LD.E.64.STRONG.GPU R14, desc[UR12][R16.64+0x100] ;  /* 0x0001000c100e7980 */ /* 0x000ea2000c10fb00 */
[----:B------:R-:W-:Y:S01]  /*0ff0*/  UMOV UR5, 0xffffffff ;  /* 0xffffffff00057882 */ /* 0x000fe20000000000 */
[----:B------:R-:W-:Y:S02]  /*1000*/  SHF.R.U32.HI R9, RZ, 0x1, R9 ;  /* 0x00000001ff097819 */ /* 0x000fe40000011609 */
[----:B--2---:R-:W-:Y:S01]  /*1010*/  ISETP.NE.AND P0, PT, R14, 0x63, PT ;  /* 0x000000630e00780c */ /* 0x004fe20003f05270 */
[----:B------:R-:W-:-:S12]  /*1020*/  BRA.DIV UR5, `(.L_x_7) ;  /* 0x0000002e05d87947 */ /* 0x000fd8000b800000 */
[----:B------:R-:W-:-:S13]  /*1030*/  VOTE.ANY P0, !P0 ;  /* 0x0000000000ff7806 */ /* 0x000fda0004000100 */
.L_x_37:
[----:B------:R-:W-:Y:S05]  /*1040*/  @P0 BRA `(.L_x_8) ;  /* 0xfffffffc00e00947 */ /* 0x000fea000383ffff */
.L_x_6:
[----:B------:R-:W-:Y:S01]  /*1050*/  UMOV UR5, 0xffffffff ;  /* 0xffffffff00057882 */ /* 0x000fe20000000000 */
[----:B------:R-:W-:Y:S02]  /*1060*/  ISETP.NE.AND P2, PT, R14, 0x65, PT ;  /* 0x000000650e00780c */ /* 0x000fe40003f45270 */
[----:B------:R-:W-:Y:S11]  /*1070*/  BRA.DIV UR5, `(.L_x_9) ;  /* 0x0000002e05e47947 */ /* 0x000ff6000b800000 */
[----:B------:R-:W0:Y:S01]  /*1080*/  S2R R45, SR_GEMASK ;  /* 0x00000000002d7919 */ /* 0x000e220000003c00 */
[----:B------:R-:W-:Y:S01]  /*1090*/  VOTE.ANY R8, PT, !P2 ;  /* 0x0000000000087806 */ /* 0x000fe200050e0100 */
[C---:B------:R-:W-:Y:S02]  /*10a0*/  VIADD R33, R44.reuse, 0x2 ;  /* 0x000000022c217836 */ /* 0x040fe40000000000 */
[C---:B------:R-:W-:Y:S02]  /*10b0*/  VIADD R32, R44.reuse, 0x4 ;  /* 0x000000042c207836 */ /* 0x040fe40000000000 */
[C---:B------:R-:W-:Y:S02]  /*10c0*/  VIADD R19, R44.reuse, 0x8 ;  /* 0x000000082c137836 */ /* 0x040fe40000000000 */
[----:B------:R-:W-:Y:S01]  /*10d0*/  VIADD R34, R44, 0x10 ;  /* 0x000000102c227836 */ /* 0x000fe20000000000 */
[----:B0-----:R-:W-:-:S05]  /*10e0*/  LOP3.LUT R8, R8, 0x80000000, R45, 0xec, !PT ;  /* 0x8000000008087812 */ /* 0x001fca00078eec2d */
[----:B------:R-:W-:-:S05]  /*10f0*/  VIADD R9, R8, 0xffffffff ;  /* 0xffffffff08097836 */ /* 0x000fca0000000000 */
[----:B------:R-:W-:-:S04]  /*1100*/  LOP3.LUT R9, R8, R9, RZ, 0xc, !PT ;  /* 0x0000000908097212 */ /* 0x000fc800078e0cff */
[----:B------:R0:W1:Y:S02]  /*1110*/  POPC R38, R9 ;  /* 0x0000000900267309 */ /* 0x0000640000000000 */
[----:B0-----:R-:W0:Y:S01]  /*1120*/  LDC.64 R8, c[0x0][0x390] ;  /* 0x0000e400ff087b82 */ /* 0x001e220000000a00 */
[----:B-1----:R-:W1:Y:S01]  /*1130*/  SHFL.DOWN PT, R16, R15, 0x1, R38 ;  /* 0x082000000f107989 */ /* 0x002e6200000e0026 */
[-C--:B------:R-:W-:Y:S02]  /*1140*/  ISETP.GE.AND P0, PT, R44, R38.reuse, PT ;  /* 0x000000262c00720c */ /* 0x080fe40003f06270 */
[-C--:B------:R-:W-:Y:S02]  /*1150*/  ISETP.GT.AND P2, PT, R34, R38.reuse, PT ;  /* 0x000000262200720c */ /* 0x080fe40003f44270 */
[----:B-1----:R-:W-:Y:S02]  /*1160*/  SEL R16, R16, RZ, !P0 ;  /* 0x000000ff10107207 */ /* 0x002fe40004000000 */
[----:B------:R-:W-:-:S03]  /*1170*/  ISETP.GT.AND P0, PT, R33, R38, PT ;  /* 0x000000262100720c */ /* 0x000fc60003f04270 */
[----:B------:R-:W-:-:S05]  /*1180*/  IMAD.IADD R17, R16, 0x1, R15 ;  /* 0x0000000110117824 */ /* 0x000fca00078e020f */
[----:B------:R-:W1:Y:S02]  /*1190*/  SHFL.DOWN PT, R16, R17, 0x2, R38 ;  /* 0x0840000011107989 */ /* 0x000e6400000e0026 */
[----:B-1----:R-:W-:Y:S02]  /*11a0*/  SEL R16, R16, RZ, !P0 ;  /* 0x000000ff10107207 */ /* 0x002fe40004000000 */
[----:B------:R-:W-:-:S03]  /*11b0*/  ISETP.GT.AND P0, PT, R32, R38, PT ;  /* 0x000000262000720c */ /* 0x000fc60003f04270 */
[----:B------:R-:W-:-:S05]  /*11c0*/  IMAD.IADD R35, R17, 0x1, R16 ;  /* 0x0000000111237824 */ /* 0x000fca00078e0210 */
[----:B------:R-:W1:Y:S02]  /*11d0*/  SHFL.DOWN PT, R16, R35, 0x4, R38 ;  /* 0x0880000023107989 */ /* 0x000e6400000e0026 */
[----:B-1----:R-:W-:Y:S02]  /*11e0*/  SEL R16, R16, RZ, !P0 ;  /* 0x000000ff10107207 */ /* 0x002fe40004000000 */
[----:B------:R-:W-:-:S03]  /*11f0*/  ISETP.GT.AND P0, PT, R19, R38, PT ;  /* 0x000000261300720c */ /* 0x000fc60003f04270 */
[----:B------:R-:W-:Y:S01]  /*1200*/  IMAD.IADD R37, R35, 0x1, R16 ;  /* 0x0000000123257824 */ /* 0x000fe200078e0210 */
[----:B0-----:R-:W-:-:S04]  /*1210*/  IADD3 R35, P3, PT, R8, 0x100, RZ ;  /* 0x0000010008237810 */ /* 0x001fc80007f7e0ff */
[----:B------:R-:W0:Y:S02]  /*1220*/  SHFL.DOWN PT, R16, R37, 0x8, R38 ;  /* 0x0900000025107989 */ /* 0x000e2400000e0026 */
[----:B0-----:R-:W-:Y:S02]  /*1230*/  SEL R16, R16, RZ, !P0 ;  /* 0x000000ff10107207 */ /* 0x001fe40004000000 */
[----:B------:R-:W-:-:S03]  /*1240*/  ISETP.NE.AND P0, PT, R14, 0x65, PT ;  /* 0x000000650e00780c */ /* 0x000fc60003f05270 */
[----:B------:R-:W-:Y:S02]  /*1250*/  IMAD.IADD R17, R37, 0x1, R16 ;  /* 0x0000000125117824 */ /* 0x000fe400078e0210 */
[----:B------:R-:W-:-:S03]  /*1260*/  IMAD.X R37, RZ, RZ, R9, P3 ;  /* 0x000000ffff257224 */ /* 0x000fc600018e0609 */
[----:B------:R-:W0:Y:S05]  /*1270*/  SHFL.DOWN PT, R16, R17, 0x10, R38 ;  /* 0x0a00000011107989 */ /* 0x000e2a00000e0026 */
[----:B------:R-:W-:Y:S02]  /*1280*/  VOTE.ALL P0, P0 ;  /* 0x0000000000ff7806 */ /* 0x000fe40000000000 */
[----:B0-----:R-:W-:-:S05]  /*1290*/  SEL R16, R16, RZ, !P2 ;  /* 0x000000ff10107207 */ /* 0x001fca0005000000 */
[----:B------:R-:W-:-:S07]  /*12a0*/  IMAD.IADD R36, R17, 0x1, R16 ;  /* 0x0000000111247824 */ /* 0x000fce00078e0210 */
.L_x_46:
[----:B------:R-:W-:Y:S05]  /*12b0*/  @!P0 BRA `(.L_x_10) ;  /* 0x0000000000d48947 */ /* 0x000fea0003800000 */
[----:B------:R-:W-:-:S07]  /*12c0*/  IMAD.MOV.U32 R38, RZ, RZ, 0x1de ;  /* 0x000001deff267424 */ /* 0x000fce00078e00ff */
.L_x_16:
[----:B------:R-:W-:Y:S02]  /*12d0*/  IMAD.MOV.U32 R8, RZ, RZ, R35 ;  /* 0x000000ffff087224 */ /* 0x000fe400078e0023 */
[----:B------:R-:W-:Y:S02]  /*12e0*/  IMAD.MOV.U32 R9, RZ, RZ, R37 ;  /* 0x000000ffff097224 */ /* 0x000fe400078e0025 */
[----:B------:R-:W-:-:S05]  /*12f0*/  IMAD.WIDE R16, R18, 0x8, R8 ;  /* 0x0000000812107825 */ /* 0x000fca00078e0208 */
[----:B------:R-:W2:Y:S01]  /*1300*/  LD.E.64.STRONG.GPU R14, desc[UR12][R16.64+-0x100] ;  /* 0xffff000c100e7980 */ /* 0x000ea2000c10fb00 */
[----:B------:R-:W-:Y:S05]  /*1310*/  YIELD ;  /* 0x0000000000007946 */ /* 0x000fea0003800000 */
[----:B------:R-:W-:Y:S01]  /*1320*/  UMOV UR5, 0xffffffff ;  /* 0xffffffff00057882 */ /* 0x000fe20000000000 */
[----:B------:R-:W-:Y:S02]  /*1330*/  SHF.R.U32.HI R38, RZ, 0x1, R38 ;  /* 0x00000001ff267819 */ /* 0x000fe40000011626 */
[----:B--2---:R-:W-:Y:S01]  /*1340*/  ISETP.NE.AND P0, PT, R14, 0x63, PT ;  /* 0x000000630e00780c */ /* 0x004fe20003f05270 */
[----:B------:R-:W-:-:S12]  /*1350*/  BRA.DIV UR5, `(.L_x_11) ;  /* 0x0000003205347947 */ /* 0x000fd8000b800000 */
[----:B------:R-:W-:-:S13]  /*1360*/  VOTE.ANY P0, !P0 ;  /* 0x0000000000ff7806 */ /* 0x000fda0004000100 */
.L_x_49:
[----:B------:R-:W-:Y:S05]  /*1370*/  @!P0 BRA `(.L_x_12) ;  /* 0x0000000000248947 */ /* 0x000fea0003800000 */
[----:B------:R-:W-:-:S07]  /*1380*/  IMAD.MOV.U32 R9, RZ, RZ, R38 ;  /* 0x000000ffff097224 */ /* 0x000fce00078e0026 */
.L_x_14:
[----:B------:R-:W-:Y:S05]  /*1390*/  NANOSLEEP R9 ;  /* 0x000000090000735d */ /* 0x000fea0003800000 */
[----:B------:R-:W2:Y:S01]  /*13a0*/  LD.E.64.STRONG.GPU R14, desc[UR12][R16.64+-0x100] ;  /* 0xffff000c100e7980 */ /* 0x000ea2000c10fb00 */
[----:B------:R-:W-:Y:S01]  /*13b0*/  UMOV UR5, 0xffffffff ;  /* 0xffffffff00057882 */ /* 0x000fe20000000000 */
[----:B------:R-:W-:Y:S02]  /*13c0*/  SHF.R.U32.HI R9, RZ, 0x1, R9 ;  /* 0x00000001ff097819 */ /* 0x000fe40000011609 */
[----:B--2---:R-:W-:Y:S01]  /*13d0*/  ISETP.NE.AND P0, PT, R14, 0x63, PT ;  /* 0x000000630e00780c */ /* 0x004fe20003f05270 */
[----:B------:R-:W-:-:S12]  /*13e0*/  BRA.DIV UR5, `(.L_x_13) ;  /* 0x0000003205307947 */ /* 0x000fd8000b800000 */
[----:B------:R-:W-:-:S13]  /*13f0*/  VOTE.ANY P0, !P0 ;  /* 0x0000000000ff7806 */ /* 0x000fda0004000100 */
.L_x_52:
[----:B------:R-:W-:Y:S05]  /*1400*/  @P0 BRA `(.L_x_14) ;  /* 0xfffffffc00e00947 */ /* 0x000fea000383ffff */
.L_x_12:
[----:B------:R-:W-:Y:S01]  /*1410*/  UMOV UR5, 0xffffffff ;  /* 0xffffffff00057882 */ /* 0x000fe20000000000 */
[----:B------:R-:W-:Y:S02]  /*1420*/  ISETP.NE.AND P0, PT, R14, 0x65, PT ;  /* 0x000000650e00780c */ /* 0x000fe40003f05270 */
[----:B------:R-:W-:Y:S11]  /*1430*/  BRA.DIV UR5, `(.L_x_15) ;  /* 0x00000032053c7947 */ /* 0x000ff6000b800000 */
[----:B------:R-:W-:Y:S01]  /*1440*/  VOTE.ANY R8, PT, !P0 ;  /* 0x0000000000087806 */ /* 0x000fe200040e0100 */
[----:B------:R-:W-:-:S03]  /*1450*/  VIADD R18, R18, 0xffffffe0 ;  /* 0xffffffe012127836 */ /* 0x000fc60000000000 */
[----:B------:R-:W-:-:S05]  /*1460*/  LOP3.LUT R8, R8, 0x80000000, R45, 0xec, !PT ;  /* 0x8000000008087812 */ /* 0x000fca00078eec2d */
[----:B------:R-:W-:-:S05]  /*1470*/  VIADD R9, R8, 0xffffffff ;  /* 0xffffffff08097836 */ /* 0x000fca0000000000 */
[----:B------:R-:W-:-:S06]  /*1480*/  LOP3.LUT R9, R8, R9, RZ, 0xc, !PT ;  /* 0x0000000908097212 */ /* 0x000fcc00078e0cff */
[----:B------:R-:W0:Y:S02]  /*1490*/  POPC R9, R9 ;  /* 0x0000000900097309 */ /* 0x000e240000000000 */
[----:B0-----:R-:W0:Y:S01]  /*14a0*/  SHFL.DOWN PT, R16, R15, 0x1, R9 ;  /* 0x082000000f107989 */ /* 0x001e2200000e0009 */
[-C--:B------:R-:W-:Y:S02]  /*14b0*/  ISETP.GE.AND P0, PT, R44, R9.reuse, PT ;  /* 0x000000092c00720c */ /* 0x080fe40003f06270 */
[-C--:B------:R-:W-:Y:S02]  /*14c0*/  ISETP.GT.AND P2, PT, R34, R9.reuse, PT ;  /* 0x000000092200720c */ /* 0x080fe40003f44270 */
[----:B0-----:R-:W-:Y:S02]  /*14d0*/  SEL R16, R16, RZ, !P0 ;  /* 0x000000ff10107207 */ /* 0x001fe40004000000 */
[----:B------:R-:W-:-:S03]  /*14e0*/  ISETP.GT.AND P0, PT, R33, R9, PT ;  /* 0x000000092100720c */ /* 0x000fc60003f04270 */
[----:B------:R-:W-:-:S05]  /*14f0*/  IMAD.IADD R15, R16, 0x1, R15 ;  /* 0x00000001100f7824 */ /* 0x000fca00078e020f */
[----:B------:R-:W0:Y:S02]  /*1500*/  SHFL.DOWN PT, R16, R15, 0x2, R9 ;  /* 0x084000000f107989 */ /* 0x000e2400000e0009 */
        /* <DEDUP_REMOVED lines=9> */
[----:B------:R-:W-:-:S03]  /*15a0*/  ISETP.NE.AND P0, PT, R14, 0x65, PT ;  /* 0x000000650e00780c */ /* 0x000fc60003f05270 */
[----:B------:R-:W-:-:S05]  /*15b0*/  IMAD.IADD R15, R15, 0x1, R16 ;  /* 0x000000010f0f7824 */ /* 0x000fca00078e0210 */
[----:B------:R-:W0:Y:S05]  /*15c0*/  SHFL.DOWN PT, R16, R15, 0x10, R9 ;  /* 0x0a0000000f107989 */ /* 0x000e2a00000e0009 */
[----:B------:R-:W-:Y:S02]  /*15d0*/  VOTE.ALL P0, P0 ;  /* 0x0000000000ff7806 */ /* 0x000fe40000000000 */
[----:B0-----:R-:W-:-:S04]  /*15e0*/  SEL R16, R16, RZ, !P2 ;  /* 0x000000ff10107207 */ /* 0x001fc80005000000 */
[----:B------:R-:W-:-:S07]  /*15f0*/  IADD3 R36, PT, PT, R15, R16, R36 ;  /* 0x000000100f247210 */ /* 0x000fce0007ffe024 */
.L_x_61:
[----:B------:R-:W-:Y:S05]  /*1600*/  @P0 BRA `(.L_x_16) ;  /* 0xfffffffc00300947 */ /* 0x000fea000383ffff */
.L_x_10:
[----:B------:R-:W-:Y:S01]  /*1610*/  ISETP.NE.AND P0, PT, R44, RZ, PT ;  /* 0x000000ff2c00720c */ /* 0x000fe20003f05270 */
[----:B------:R-:W0:Y:S01]  /*1620*/  @!P1 S2R R9, SR_CgaCtaId ;  /* 0x0000000000099919 */ /* 0x000e220000008800 */
[----:B------:R-:W-:Y:S01]  /*1630*/  @!P1 MOV R8, 0x400 ;  /* 0x0000040000089802 */ /* 0x000fe20000000f00 */
[----:B------:R-:W-:Y:S02]  /*1640*/  @!P1 IMAD.IADD R11, R11, 0x1, R36 ;  /* 0x000000010b0b9824 */ /* 0x000fe400078e0224 */
[----:B------:R-:W-:-:S05]  /*1650*/  @!P1 IMAD.MOV.U32 R10, RZ, RZ, 0x65 ;  /* 0x00000065ff0a9424 */ /* 0x000fca00078e00ff */
[----:B------:R1:W-:Y:S03]  /*1660*/  @!P1 ST.E.64.STRONG.GPU desc[UR12][R12.64+0x100], R10 ;  /* 0x0001000a0c009985 */ /* 0x0003e6000c10fb0c */
[----:B------:R-:W-:Y:S01]  /*1670*/  @!P0 MOV R14, 0x400 ;  /* 0x00000400000e8802 */ /* 0x000fe20000000f00 */
[----:B------:R-:W2:Y:S01]  /*1680*/  @!P0 S2R R15, SR_CgaCtaId ;  /* 0x00000000000f8919 */ /* 0x000ea20000008800 */
[----:B0-----:R-:W-:Y:S01]  /*1690*/  @!P1 LEA R9, R9, R8, 0x18 ;  /* 0x0000000809099211 */ /* 0x001fe200078ec0ff */
[----:B------:R-:W-:Y:S02]  /*16a0*/  IMAD.MOV.U32 R8, RZ, RZ, R43 ;  /* 0x000000ffff087224 */ /* 0x000fe400078e002b */
[----:B------:R-:W-:Y:S02]  /*16b0*/  @!P0 IMAD.MOV.U32 R8, RZ, RZ, R36 ;  /* 0x000000ffff088224 */ /* 0x000fe400078e0024 */
[----:B------:R1:W-:Y:S04]  /*16c0*/  @!P1 STS [R9+0x8], R11 ;  /* 0x0000080b09009388 */ /* 0x0003e80000000800 */
[----:B------:R1:W-:Y:S01]  /*16d0*/  @!P1 STS [R9+0x4], R36 ;  /* 0x0000042409009388 */ /* 0x0003e20000000800 */
[----:B--2---:R-:W-:-:S05]  /*16e0*/  @!P0 LEA R15, R15, R14, 0x18 ;  /* 0x0000000e0f0f8211 */ /* 0x004fca00078ec0ff */
[----:B------:R1:W-:Y:S02]  /*16f0*/  @!P0 STS [R15+0x54], R36 ;  /* 0x000054240f008388 */ /* 0x0003e40000000800 */
.L_x_4:
[----:B------:R-:W-:Y:S05]  /*1700*/  WARPSYNC.ALL ;  /* 0x0000000000007948 */ /* 0x000fea0003800000 */
[----:B------:R-:W0:Y:S08]  /*1710*/  S2UR UR7, SR_CgaCtaId ;  /* 0x00000000000779c3 */ /* 0x000e300000008800 */
[----:B------:R-:W-:Y:S06]  /*1720*/  BAR.SYNC.DEFER_BLOCKING 0x0 ;  /* 0x0000000000007b1d */ /* 0x000fec0000010000 */
[----:B------:R-:W-:Y:S01]  /*1730*/  UMOV UR5, 0x400 ;  /* 0x0000040000057882 */ /* 0x000fe20000000000 */
[----:B-1----:R-:W1:Y:S01]  /*1740*/  S2R R10, SR_TID.X ;  /* 0x00000000000a7919 */ /* 0x002e620000002100 */
[----:B0-----:R-:W-:-:S09]  /*1750*/  ULEA UR5, UR7, UR5, 0x18 ;  /* 0x0000000507057291 */ /* 0x001fd2000f8ec0ff */
[----:B------:R-:W0:Y:S01]  /*1760*/  LDS R9, [UR5+0x54] ;  /* 0x00005405ff097984 */ /* 0x000e220008000800 */
[----:B-1----:R-:W-:-:S04]  /*1770*/  ISETP.NE.AND P0, PT, R10, RZ, PT ;  /* 0x000000ff0a00720c */ /* 0x002fc80003f05270 */
[----:B0-----:R-:W-:-:S05]  /*1780*/  SEL R9, R9, RZ, P0 ;  /* 0x000000ff09097207 */ /* 0x001fca0000000000 */
[----:B------:R-:W-:-:S07]  /*1790*/  IMAD.IADD R33, R9, 0x1, R8 ;  /* 0x0000000109217824 */ /* 0x000fce00078e0208 */
.L_x_3:
[----:B------:R-:W-:Y:S05]  /*17a0*/  BSYNC.RECONVERGENT B0 ;  /* 0x0000000000007941 */ /* 0x000fea0003800200 */
.L_x_1:
[----:B------:R-:W-:Y:S01]  /*17b0*/  IMAD.IADD R26, R26, 0x1, R33 ;  /* 0x000000011a1a7824 */ /* 0x000fe200078e0221 */
[----:B------:R-:W-:Y:S03]  /*17c0*/  BAR.SYNC.DEFER_BLOCKING 0x0 ;  /* 0x0000000000007b1d */ /* 0x000fe60000010000 */
[----:B------:R-:W-:-:S03]  /*17d0*/  IMAD.IADD R25, R25, 0x1, R26 ;  /* 0x0000000119197824 */ /* 0x000fc600078e021a */
[----:B------:R-:W1:Y:S01]  /*17e0*/  LDCU.64 UR8, c[0x0][0x388] ;  /* 0x00007100ff0877ac */ /* 0x000e620008000a00 */
[----:B------:R-:W-:-:S04]  /*17f0*/  IMAD.IADD R24, R24, 0x1, R25 ;  /* 0x0000000118187824 */ /* 0x000fc800078e0219 */
[----:B------:R-:W-:-:S04]  /*1800*/  IMAD.IADD R40, R40, 0x1, R24 ;  /* 0x0000000128287824 */ /* 0x000fc800078e0218 */
[----:B0-----:R-:W-:-:S04]  /*1810*/  IMAD.IADD R8, R39, 0x1, R40 ;  /* 0x0000000127087824 */ /* 0x001fc800078e0228 */
[----:B------:R-:W-:-:S04]  /*1820*/  IMAD.IADD R31, R31, 0x1, R8 ;  /* 0x000000011f1f7824 */ /* 0x000fc800078e0208 */
[----:B------:R-:W-:Y:S01]  /*1830*/  IMAD.IADD R30, R30, 0x1, R31 ;  /* 0x000000011e1e7824 */ /* 0x000fe200078e021f */
[----:B------:R-:W-:Y:S01]  /*1840*/  STS [R27], R26 ;  /* 0x0000001a1b007388 */ /* 0x000fe20000000800 */
[----:B-1----:R-:W-:Y:S02]  /*1850*/  IADD3 R42, P0, PT, R42, UR8, RZ ;  /* 0x000000082a2a7c10 */ /* 0x002fe4000ff1e0ff */
[----:B------:R-:W-:Y:S01]  /*1860*/  IMAD.IADD R10, R29, 0x1, R30 ;  /* 0x000000011d0a7824 */ /* 0x000fe200078e021e */
[----:B------:R-:W-:Y:S01]  /*1870*/  STS [R27+0x4], R25 ;  /* 0x000004191b007388 */ /* 0x000fe20000000800 */
[----:B------:R-:W-:Y:S02]  /*1880*/  IADD3.X R43, PT, PT, R41, UR9, RZ, P0, !PT ;  /* 0x00000009292b7c10 */ /* 0x000fe400087fe4ff */
[----:B------:R-:W-:Y:S01]  /*1890*/  IMAD.IADD R23, R23, 0x1, R10 ;  /* 0x0000000117177824 */ /* 0x000fe200078e020a */
[----:B------:R-:W-:Y:S03]  /*18a0*/  STS [R27+0x8], R24 ;  /* 0x000008181b007388 */ /* 0x000fe60000000800 */
        /* <DEDUP_REMOVED lines=19> */
[----:B------:R-:W-:Y:S04]  /*19e0*/  STS [R27+0x30], R7 ;  /* 0x000030071b007388 */ /* 0x000fe80000000800 */
[----:B------:R-:W-:Y:S04]  /*19f0*/  STS [R27+0x34], R6 ;  /* 0x000034061b007388 */ /* 0x000fe80000000800 */
[----:B------:R-:W-:Y:S04]  /*1a00*/  STS [R27+0x38], R5 ;  /* 0x000038051b007388 */ /* 0x000fe80000000800 */
[----:B------:R-:W-:Y:S04]  /*1a10*/  STS [R27+0x3c], R4 ;  /* 0x00003c041b007388 */ /* 0x000fe80000000800 */
[----:B------:R-:W-:Y:S04]  /*1a20*/  STS [R27+0x40], R3 ;  /* 0x000040031b007388 */ /* 0x000fe80000000800 */
[----:B------:R-:W-:Y:S04]  /*1a30*/  STS [R27+0x44], R2 ;  /* 0x000044021b007388 */ /* 0x000fe80000000800 */
[----:B------:R-:W-:Y:S01]  /*1a40*/  STS [R27+0x48], R0 ;  /* 0x000048001b007388 */ /* 0x000fe20000000800 */
[----:B------:R-:W-:-:S03]  /*1a50*/  NOP ;  /* 0x0000000000007918 */ /* 0x000fc60000000000 */
[----:B------:R-:W0:Y:S04]  /*1a60*/  LDS R9, [R28] ;  /* 0x000000001c097984 */ /* 0x000e280000000800 */
[----:B------:R-:W1:Y:S04]  /*1a70*/  LDS R7, [R28+0x80] ;  /* 0x000080001c077984 */ /* 0x000e680000000800 */
[----:B------:R-:W2:Y:S04]  /*1a80*/  LDS R11, [R28+0x100] ;  /* 0x000100001c0b7984 */ /* 0x000ea80000000800 */
[----:B------:R-:W3:Y:S04]  /*1a90*/  LDS R13, [R28+0x180] ;  /* 0x000180001c0d7984 */ /* 0x000ee80000000800 */
[----:B------:R-:W4:Y:S04]  /*1aa0*/  LDS R5, [R28+0x200] ;  /* 0x000200001c057984 */ /* 0x000f280000000800 */
[----:B------:R-:W5:Y:S04]  /*1ab0*/  LDS R15, [R28+0x280] ;  /* 0x000280001c0f7984 */ /* 0x000f680000000800 */
        /* <DEDUP_REMOVED lines=13> */
[----:B0-----:R-:W-:Y:S04]  /*1b90*/  STG.E desc[UR12][R42.64], R9 ;  /* 0x000000092a007986 */ /* 0x001fe8000c10190c */
[----:B-1----:R-:W-:Y:S04]  /*1ba0*/  STG.E desc[UR12][R42.64+0x80], R7 ;  /* 0x000080072a007986 */ /* 0x002fe8000c10190c */
[----:B--2---:R-:W-:Y:S04]  /*1bb0*/  STG.E desc[UR12][R42.64+0x100], R11 ;  /* 0x0001000b2a007986 */ /* 0x004fe8000c10190c */
[----:B---3--:R-:W-:Y:S04]  /*1bc0*/  STG.E desc[UR12][R42.64+0x180], R13 ;  /* 0x0001800d2a007986 */ /* 0x008fe8000c10190c */
[----:B----4-:R-:W-:Y:S04]  /*1bd0*/  STG.E desc[UR12][R42.64+0x200], R5 ;  /* 0x000200052a007986 */ /* 0x010fe8000c10190c */
[----:B-----5:R-:W-:Y:S04]  /*1be0*/  STG.E desc[UR12][R42.64+0x280], R15 ;  /* 0x0002800f2a007986 */ /* 0x020fe8000c10190c */
[----:B------:R-:W-:Y:S04]  /*1bf0*/  STG.E desc[UR12][R42.64+0x300], R3 ;  /* 0x000300032a007986 */ /* 0x000fe8000c10190c */
        /* <DEDUP_REMOVED lines=11> */
[----:B------:R-:W-:Y:S01]  /*1cb0*/  STG.E desc[UR12][R42.64+0x900], R39 ;  /* 0x000900272a007986 */ /* 0x000fe2000c10190c */
[----:B------:R-:W-:Y:S05]  /*1cc0*/  EXIT ;  /* 0x000000000000794d */ /* 0x000fea0003800000 */
.L_x_0:
[----:B------:R-:W-:-:S04]  /*1cd0*/  ISETP.NE.U32.AND P0, PT, RZ, UR7, PT ;  /* 0x00000007ff007c0c */ /* 0x000fc8000bf05070 */
[----:B------:R-:W-:-:S13]  /*1ce0*/  ISETP.NE.AND.EX P0, PT, RZ, UR4, PT, P0 ;  /* 0x00000004ff007c0c */ /* 0x000fda000bf05300 */
[----:B------:R-:W-:Y:S05]  /*1cf0*/  @!P0 EXIT ;  /* 0x000000000000894d */ /* 0x000fea0003800000 */
[----:B------:R-:W0:Y:S02]  /*1d00*/  LDCU.64 UR4, c[0x0][0x380] ;  /* 0x00007000ff0477ac */ /* 0x000e240008000a00 */
[----:B0-----:R-:W-:-:S06]  /*1d10*/  UIMAD.WIDE UR4, UR6, 0x7b80, UR4 ;  /* 0x00007b80060478a5 */ /* 0x001fcc000f8e0204 */
[----:B------:R-:W-:Y:S02]  /*1d20*/  IMAD.U32 R2, RZ, RZ, UR4 ;  /* 0x00000004ff027e24 */ /* 0x000fe4000f8e00ff */
[----:B------:R-:W-:-:S05]  /*1d30*/  IMAD.U32 R3, RZ, RZ, UR5 ;  /* 0x00000005ff037e24 */ /* 0x000fca000f8e00ff */
[----:B------:R0:W2:Y:S01]  /*1d40*/  LDG.E R0, desc[UR12][R2.64] ;  /* 0x0000000c02007981 */ /* 0x0000a2000c1e1900 */
[----:B------:R-:W1:Y:S02]  /*1d50*/  S2R R43, SR_TID.X ;  /* 0x00000000002b7919 */ /* 0x000e640000002100 */
[C---:B-1----:R-:W-:Y:S02]  /*1d60*/  LOP3.LUT R28, R43.reuse, 0x1f, RZ, 0xc0, !PT ;  /* 0x0000001f2b1c7812 */ /* 0x042fe400078ec0ff */
[----:B------:R-:W-:-:S05]  /*1d70*/  LOP3.LUT R5, R43, 0x3e0, RZ, 0xc0, !PT ;  /* 0x000003e02b057812 */ /* 0x000fca00078ec0ff */
[----:B------:R-:W-:-:S04]  /*1d80*/  IMAD R28, R5, 0x13, R28 ;  /* 0x00000013051c7824 */ /* 0x000fc800078e021c */
[C---:B------:R-:W-:Y:S01]  /*1d90*/  VIADD R4, R28.reuse, 0x20 ;  /* 0x000000201c047836 */ /* 0x040fe20000000000 */
[C---:B------:R-:W-:Y:S01]  /*1da0*/  ISETP.GE.U32.AND P1, PT, R28.reuse, UR7, PT ;  /* 0x000000071c007c0c */ /* 0x040fe2000bf26070 */
[C---:B------:R-:W-:Y:S01]  /*1db0*/  VIADD R5, R28.reuse, 0x40 ;  /* 0x000000401c057836 */ /* 0x040fe20000000000 */
[C---:B0-----:R-:W-:Y:S01]  /*1dc0*/  LEA R2, P0, R28.reuse, UR4, 0x2 ;  /* 0x000000041c027c11 */ /* 0x041fe2000f8010ff */
[----:B------:R-:W-:Y:S01]  /*1dd0*/  VIADD R3, R28, 0x80 ;  /* 0x000000801c037836 */ /* 0x000fe20000000000 */
[----:B------:R-:W-:Y:S01]  /*1de0*/  ISETP.GE.U32.AND P2, PT, R4, UR7, PT ;  /* 0x0000000704007c0c */ /* 0x000fe2000bf46070 */
[C---:B------:R-:W-:Y:S01]  /*1df0*/  VIADD R4, R28.reuse, 0xa0 ;  /* 0x000000a01c047836 */ /* 0x040fe20000000000 */
[----:B------:R-:W-:Y:S01]  /*1e00*/  ISETP.GE.U32.AND P3, PT, R5, UR7, PT ;  /* 0x0000000705007c0c */ /* 0x000fe2000bf66070 */
[C---:B------:R-:W-:Y:S01]  /*1e10*/  VIADD R5, R28.reuse, 0xc0 ;  /* 0x000000c01c057836 */ /* 0x040fe20000000000 */
[----:B------:R-:W-:Y:S01]  /*1e20*/  ISETP.GE.U32.AND P5, PT, R3, UR7, PT ;  /* 0x0000000703007c0c */ /* 0x000fe2000bfa6070 */
[----:B------:R-:W-:Y:S01]  /*1e30*/  VIADD R6, R28, 0x60 ;  /* 0x000000601c067836 */ /* 0x000fe20000000000 */
[----:B------:R-:W-:Y:S01]  /*1e40*/  ISETP.GE.U32.AND P6, PT, R4, UR7, PT ;  /* 0x0000000704007c0c */ /* 0x000fe2000bfc6070 */
[----:B------:R-:W-:Y:S01]  /*1e50*/  IMAD.X R3, RZ, RZ, UR5, P0 ;  /* 0x00000005ff037e24 */ /* 0x000fe200080e06ff */
[----:B------:R-:W-:Y:S01]  /*1e60*/  ISETP.GE.U32.AND P0, PT, R5, UR7, PT ;  /* 0x0000000705007c0c */ /* 0x000fe2000bf06070 */
[----:B------:R-:W-:Y:S01]  /*1e70*/  VIADD R5, R28, 0xe0 ;  /* 0x000000e01c057836 */ /* 0x000fe20000000000 */
[----:B------:R-:W-:Y:S01]  /*1e80*/  ISETP.GE.U32.AND P4, PT, R6, UR7, PT ;  /* 0x0000000706007c0c */ /* 0x000fe2000bf86070 */
[----:B------:R-:W-:-:S02]  /*1e90*/  VIADD R41, R28, 0x100 ;  /* 0x000001001c297836 */ /* 0x000fc40000000000 */
[C---:B------:R-:W-:Y:S02]  /*1ea0*/  VIADD R7, R28.reuse, 0x120 ;  /* 0x000001201c077836 */ /* 0x040fe40000000000 */
[C---:B------:R-:W-:Y:S02]  /*1eb0*/  VIADD R40, R28.reuse, 0x240 ;  /* 0x000002401c287836 */ /* 0x040fe40000000000 */
[----:B--2---:R-:W-:Y:S02]  /*1ec0*/  IMAD.MOV.U32 R4, RZ, RZ, R0 ;  /* 0x000000ffff047224 */ /* 0x004fe400078e0000 */
[----:B------:R-:W2:Y:S01]  /*1ed0*/  @!P1 LDG.E R0, desc[UR12][R2.64] ;  /* 0x0000000c02009981 */ /* 0x000ea2000c1e1900 */
[----:B------:R-:W-:Y:S01]  /*1ee0*/  ISETP.GE.U32.AND P1, PT, R5, UR7, PT ;  /* 0x0000000705007c0c */ /* 0x000fe2000bf26070 */
[----:B------:R-:W-:Y:S02]  /*1ef0*/  IMAD.MOV.U32 R8, RZ, RZ, R4 ;  /* 0x000000ffff087224 */ /* 0x000fe400078e0004 */
[----:B------:R-:W-:-:S02]  /*1f00*/  VIADD R5, R28, 0x140 ;  /* 0x000001401c057836 */ /* 0x000fc40000000000 */
[--C-:B------:R-:W-:Y:S02]  /*1f10*/  IMAD.MOV.U32 R10, RZ, RZ, R4.reuse ;  /* 0x000000ffff0a7224 */ /* 0x100fe400078e0004 */
[----:B------:R-:W3:Y:S01]  /*1f20*/  @!P3 LDG.E R8, desc[UR12][R2.64+0x100] ;  /* 0x0001000c0208b981 */ /* 0x000ee2000c1e1900 */
[----:B------:R-:W-:Y:S01]  /*1f30*/  ISETP.GE.U32.AND P3, PT, R5, UR7, PT ;  /* 0x0000000705007c0c */ /* 0x000fe2000bf66070 */
[C---:B------:R-:W-:Y:S02]  /*1f40*/  VIADD R5, R28.reuse, 0x160 ;  /* 0x000001601c057836 */ /* 0x040fe40000000000 */
[--C-:B------:R-:W-:Y:S01]  /*1f50*/  IMAD.MOV.U32 R12, RZ, RZ, R4.reuse ;  /* 0x000000ffff0c7224 */ /* 0x100fe200078e0004 */
[----:B------:R-:W4:Y:S01]  /*1f60*/  @!P4 LDG.E R10, desc[UR12][R2.64+0x180] ;  /* 0x0001800c020ac981 */ /* 0x000f22000c1e1900 */
[----:B------:R-:W-:Y:S01]  /*1f70*/  IMAD.MOV.U32 R14, RZ, RZ, R4 ;  /* 0x000000ffff0e7224 */ /* 0x000fe200078e0004 */
[----:B------:R-:W-:Y:S01]  /*1f80*/  ISETP.GE.U32.AND P4, PT, R5, UR7, PT ;  /* 0x0000000705007c0c */ /* 0x000fe2000bf86070 */
[----:B------:R-:W-:-:S02]  /*1f90*/  VIADD R5, R28, 0x180 ;  /* 0x000001801c057836 */ /* 0x000fc40000000000 */
[--C-:B------:R-:W-:Y:S01]  /*1fa0*/  IMAD.MOV.U32 R6, RZ, RZ, R4.reuse ;  /* 0x000000ffff067224 */ /* 0x100fe200078e0004 */
[----:B------:R-:W5:Y:S01]  /*1fb0*/  @!P5 LDG.E R12, desc[UR12][R2.64+0x200] ;  /* 0x0002000c020cd981 */ /* 0x000f62000c1e1900 */
[----:B------:R-:W-:Y:S01]  /*1fc0*/  ISETP.GE.U32.AND P5, PT, R41, UR7, PT ;  /* 0x0000000729007c0c */ /* 0x000fe2000bfa6070 */
[--C-:B------:R-:W-:Y:S02]  /*1fd0*/  IMAD.MOV.U32 R16, RZ, RZ, R4.reuse ;  /* 0x000000ffff107224 */ /* 0x100fe400078e0004 */
[----:B------:R-:W5:Y:S01]  /*1fe0*/  @!P6 LDG.E R14, desc[UR12][R2.64+0x280] ;  /* 0x0002800c020ee981 */ /* 0x000f62000c1e1900 */
[----:B------:R-:W-:Y:S01]  /*1ff0*/  ISETP.GE.U32.AND P6, PT, R5, UR7, PT ;  /* 0x0000000705007c0c */ /* 0x000fe2000bfc6070 */
[----:B------:R-:W-:Y:S02]  /*2000*/  VIADD R5, R28, 0x1a0 ;  /* 0x000001a01c057836 */ /* 0x000fe40000000000 */
[----:B------:R-:W5:Y:S01]  /*2010*/  @!P2 LDG.E R6, desc[UR12][R2.64+0x80] ;  /* 0x0000800c0206a981 */ /* 0x000f62000c1e1900 */
[----:B------:R-:W-:Y:S01]  /*2020*/  ISETP.GE.U32.AND P2, PT, R7, UR7, PT ;  /* 0x0000000707007c0c */ /* 0x000fe2000bf46070 */
[----:B------:R-:W-:-:S02]  /*2030*/  IMAD.MOV.U32 R18, RZ, RZ, R4 ;  /* 0x000000ffff127224 */ /* 0x000fc400078e0004 */
[--C-:B------:R-:W-:Y:S01]  /*2040*/  IMAD.MOV.U32 R20, RZ, RZ, R4.reuse ;  /* 0x000000ffff147224 */ /* 0x100fe200078e0004 */
[----:B------:R-:W5:Y:S01]  /*2050*/  @!P0 LDG.E R16, desc[UR12][R2.64+0x300] ;  /* 0x0003000c02108981 */ /* 0x000f62000c1e1900 */
[----:B------:R-:W-:Y:S01]  /*2060*/  ISETP.GE.U32.AND P0, PT, R5, UR7, PT ;  /* 0x0000000705007c0c */ /* 0x000fe2000bf06070 */
[C---:B------:R-:W-:Y:S02]  /*2070*/  VIADD R7, R28.reuse, 0x1c0 ;  /* 0x000001c01c077836 */ /* 0x040fe40000000000 */
[C---:B------:R-:W-:Y:S01]  /*2080*/  VIADD R5, R28.reuse, 0x1e0 ;  /* 0x000001e01c057836 */ /* 0x040fe20000000000 */
[----:B------:R-:W5:Y:S01]  /*2090*/  @!P1 LDG.E R18, desc[UR12][R2.64+0x380] ;  /* 0x0003800c02129981 */ /* 0x000f62000c1e1900 */
[--C-:B------:R-:W-:Y:S01]  /*20a0*/  IMAD.MOV.U32 R22, RZ, RZ, R4.reuse ;  /* 0x000000ffff167224 */ /* 0x100fe200078e0004 */
[----:B------:R-:W-:Y:S01]  /*20b0*/  ISETP.GE.U32.AND P1, PT, R7, UR7, PT ;  /* 0x0000000707007c0c */ /* 0x000fe2000bf26070 */
[--C-:B------:R-:W-:Y:S01]  /*20c0*/  IMAD.MOV.U32 R24, RZ, RZ, R4.reuse ;  /* 0x000000ffff187224 */ /* 0x100fe200078e0004 */
[----:B------:R-:W5:Y:S01]  /*20d0*/  @!P5 LDG.E R20, desc[UR12][R2.64+0x400] ;  /* 0x0004000c0214d981 */ /* 0x000f62000c1e1900 */
[----:B------:R-:W-:Y:S01]  /*20e0*/  IMAD.MOV.U32 R30, RZ, RZ, R4 ;  /* 0x000000ffff1e7224 */ /* 0x000fe200078e0004 */
[----:B------:R-:W-:Y:S01]  /*20f0*/  ISETP.GE.U32.AND P5, PT, R5, UR7, PT ;  /* 0x0000000705007c0c */ /* 0x000fe2000bfa6070 */
[C---:B------:R-:W-:Y:S01]  /*2100*/  VIADD R5, R28.reuse, 0x200 ;  /* 0x000002001c057836 */ /* 0x040fe20000000000 */
[----:B------:R-:W5:Y:S01]  /*2110*/  @!P2 LDG.E R22, desc[UR12][R2.64+0x480] ;  /* 0x0004800c0216a981 */ /* 0x000f62000c1e1900 */
[----:B------:R-:W-:-:S03]  /*2120*/  VIADD R7, R28, 0x220 ;  /* 0x000002201c077836 */ /* 0x000fc60000000000 */
[----:B------:R-:W5:Y:S01]  /*2130*/  @!P3 LDG.E R24, desc[UR12][R2.64+0x500] ;  /* 0x0005000c0218b981 */ /* 0x000f62000c1e1900 */
[----:B------:R-:W-:Y:S02]  /*2140*/  ISETP.GE.U32.AND P2, PT, R5, UR7, PT ;  /* 0x0000000705007c0c */ /* 0x000fe4000bf46070 */
[----:B------:R-:W-:Y:S01]  /*2150*/  ISETP.GE.U32.AND P3, PT, R7, UR7, PT ;  /* 0x0000000707007c0c */ /* 0x000fe2000bf66070 */
[----:B------:R-:W5:Y:S01]  /*2160*/  @!P4 LDG.E R30, desc[UR12][R2.64+0x580] ;  /* 0x0005800c021ec981 */ /* 0x000f62000c1e1900 */
[----:B------:R-:W-:Y:S01]  /*2170*/  ISETP.GE.U32.AND P4, PT, R40, UR7, PT ;  /* 0x0000000728007c0c */ /* 0x000fe2000bf86070 */
[--C-:B------:R-:W-:Y:S02]  /*2180*/  IMAD.MOV.U32 R32, RZ, RZ, R4.reuse ;  /* 0x000000ffff207224 */ /* 0x100fe400078e0004 */
[--C-:B------:R-:W-:Y:S02]  /*2190*/  IMAD.MOV.U32 R34, RZ, RZ, R4.reuse ;  /* 0x000000ffff227224 */ /* 0x100fe400078e0004 */
[----:B------:R-:W-:-:S02]  /*21a0*/  IMAD.MOV.U32 R38, RZ, RZ, R4 ;  /* 0x000000ffff267224 */ /* 0x000fc400078e0004 */
[--C-:B------:R-:W-:Y:S01]  /*21b0*/  IMAD.MOV.U32 R42, RZ, RZ, R4.reuse ;  /* 0x000000ffff2a7224 */ /* 0x100fe200078e0004 */
[----:B------:R-:W5:Y:S01]  /*21c0*/  @!P6 LDG.E R32, desc[UR12][R2.64+0x600] ;  /* 0x0006000c0220e981 */ /* 0x000f62000c1e1900 */
[--C-:B------:R-:W-:Y:S02]  /*21d0*/  IMAD.MOV.U32 R44, RZ, RZ, R4.reuse ;  /* 0x000000ffff2c7224 */ /* 0x100fe400078e0004 */
[----:B------:R-:W-:Y:S01]  /*21e0*/  IMAD.MOV.U32 R5, RZ, RZ, R4 ;  /* 0x000000ffff057224 */ /* 0x000fe200078e0004 */
[----:B------:R-:W5:Y:S04]  /*21f0*/  @!P0 LDG.E R34, desc[UR12][R2.64+0x680] ;  /* 0x0006800c02228981 */ /* 0x000f68000c1e1900 */
[----:B------:R-:W5:Y:S04]  /*2200*/  @!P1 LDG.E R38, desc[UR12][R2.64+0x700] ;  /* 0x0007000c02269981 */ /* 0x000f68000c1e1900 */
[----:B------:R-:W5:Y:S04]  /*2210*/  @!P5 LDG.E R42, desc[UR12][R2.64+0x780] ;  /* 0x0007800c022ad981 */ /* 0x000f68000c1e1900 */
[----:B------:R-:W5:Y:S04]  /*2220*/  @!P2 LDG.E R44, desc[UR12][R2.64+0x800] ;  /* 0x0008000c022ca981 */ /* 0x000f68000c1e1900 */
[----:B------:R-:W5:Y:S04]  /*2230*/  @!P3 LDG.E R5, desc[UR12][R2.64+0x880] ;  /* 0x0008800c0205b981 */ /* 0x000f68000c1e1900 */
[----:B------:R-:W5:Y:S01]  /*2240*/  @!P4 LDG.E R4, desc[UR12][R2.64+0x900] ;  /* 0x0009000c0204c981 */ /* 0x000f62000c1e1900 */
[----:B------:R-:W0:Y:S01]  /*2250*/  S2R R35, SR_LANEID ;  /* 0x0000000000237919 */ /* 0x000e220000000000 */
[----:B------:R-:W1:Y:S01]  /*2260*/  S2UR UR5, SR_CgaCtaId ;  /* 0x00000000000579c3 */ /* 0x000e620000008800 */
[----:B------:R-:W-:Y:S01]  /*2270*/  SHF.R.U32.HI R36, RZ, 0x5, R43 ;  /* 0x00000005ff247819 */ /* 0x000fe2000001162b */
[----:B------:R-:W-:-:S02]  /*2280*/  UMOV UR4, 0x400 ;  /* 0x0000040000047882 */ /* 0x000fc40000000000 */
[----:B-1----:R-:W-:Y:S02]  /*2290*/  ULEA UR4, UR5, UR4, 0x18 ;  /* 0x0000000405047291 */ /* 0x002fe4000f8ec0ff */
[----:B0-----:R-:W-:-:S05]  /*22a0*/  IMAD R27, R36, 0x260, R35 ;  /* 0x00000260241b7824 */ /* 0x001fca00078e0223 */
[----:B------:R-:W-:-:S05]  /*22b0*/  LEA R27, R27, UR4, 0x2 ;  /* 0x000000041b1b7c11 */ /* 0x000fca000f8e10ff */
[----:B------:R-:W-:Y:S01]  /*22c0*/  IMAD R26, R35, 0x48, R27 ;  /* 0x00000048231a7824 */ /* 0x000fe200078e021b */
[----:B------:R-:W-:Y:S01]  /*22d0*/  UISETP.NE.AND UP0, UPT, UR6, URZ, UPT ;  /* 0x000000ff0600728c */ /* 0x000fe2000bf05270 */
        /* <DEDUP_REMOVED lines=41> */
[----:B0-----:R-:W-:Y:S02]  /*2570*/  IADD3 R8, PT, PT, R23, R24, R25 ;  /* 0x0000001817087210 */ /* 0x001fe40007ffe019 */
[----:B------:R-:W-:Y:S02]  /*2580*/  ISETP.NE.AND P1, PT, R35, 0x1f, PT ;  /* 0x0000001f2300780c */ /* 0x000fe40003f25270 */
[----:B------:R-:W-:Y:S02]  /*2590*/  IADD3 R8, PT, PT, R33, R34, R8 ;  /* 0x0000002221087210 */ /* 0x000fe40007ffe008 */
[----:B------:R-:W-:Y:S02]  /*25a0*/  ISETP.NE.AND P2, PT, R36, 0xc, PT ;  /* 0x0000000c2400780c */ /* 0x000fe40003f45270 */
[----:B------:R-:W-:Y:S02]  /*25b0*/  IADD3 R8, PT, PT, R31, R32, R8 ;  /* 0x000000201f087210 */ /* 0x000fe40007ffe008 */
[----:B------:R-:W-:-:S02]  /*25c0*/  ISETP.GE.U32.AND P3, PT, R43, 0x20, PT ;  /* 0x000000202b00780c */ /* 0x000fc40003f66070 */
        /* <DEDUP_REMOVED lines=29> */
[----:B------:R-:W-:-:S03]  /*27a0*/  IMAD.IADD R11, R11, 0x1, R10 ;  /* 0x000000010b0b7824 */ /* 0x000fc600078e020a */
        /* <DEDUP_REMOVED lines=16> */
[----:B------:R-:W-:-:S04]  /*28b0*/  ISETP.NE.AND P0, PT, R36, 0x8, PT ;  /* 0x000000082400780c */ /* 0x000fc80003f05270 */
[----:B------:R-:W-:Y:S02]  /*28c0*/  SEL R8, R15, R8, !P0 ;  /* 0x000000080f087207 */ /* 0x000fe40004000000 */
[----:B------:R-:W-:Y:S02]  /*28d0*/  ISETP.NE.AND P0, PT, R36, 0xa, PT ;  /* 0x0000000a2400780c */ /* 0x000fe40003f05270 */
[----:B------:R-:W-:Y:S02]  /*28e0*/  SEL R8, R16, R8, !P1 ;  /* 0x0000000810087207 */ /* 0x000fe40004800000 */
[----:B------:R-:W-:Y:S02]  /*28f0*/  ISETP.NE.AND P1, PT, R36, 0xb, PT ;  /* 0x0000000b2400780c */ /* 0x000fe40003f25270 */
[----:B------:R-:W-:Y:S02]  /*2900*/  SEL R8, R17, R8, !P0 ;  /* 0x0000000811087207 */ /* 0x000fe40004000000 */
[----:B------:R-:W-:-:S02]  /*2910*/  ISETP.NE.AND P0, PT, R35, RZ, PT ;  /* 0x000000ff2300720c */ /* 0x000fc40003f05270 */
[----:B------:R-:W-:Y:S01]  /*2920*/  SEL R8, R18, R8, !P1 ;  /* 0x0000000812087207 */ /* 0x000fe20004800000 */
[----:B------:R-:W-:Y:S01]  /*2930*/  @!P2 IMAD.IADD R8, R19, 0x1, R18 ;  /* 0x000000011308a824 */ /* 0x000fe200078e0212 */
[----:B------:R-:W-:Y:S02]  /*2940*/  SEL R9, R37, RZ, P0 ;  /* 0x000000ff25097207 */ /* 0x000fe40000000000 */
[----:B------:R-:W-:-:S03]  /*2950*/  ISETP.NE.AND P0, PT, R43, RZ, PT ;  /* 0x000000ff2b00720c */ /* 0x000fc60003f05270 */
[----:B------:R-:W-:-:S05]  /*2960*/  @P3 IMAD.IADD R37, R8, 0x1, R9 ;  /* 0x0000000108253824 */ /* 0x000fca00078e0209 */
[----:B------:R-:W-:Y:S01]  /*2970*/  SEL R8, R37, RZ, P0 ;  /* 0x000000ff25087207 */ /* 0x000fe20000000000 */
[----:B------:R-:W-:Y:S06]  /*2980*/  BRA `(.L_x_18) ;  /* 0x0000000c005c7947 */ /* 0x000fec0003800000 */
.L_x_17:
[----:B0-----:R-:W-:Y:S02]  /*2990*/  IADD3 R8, PT, PT, R23, R24, R25 ;  /* 0x0000001817087210 */ /* 0x001fe40007ffe019 */
[----:B------:R-:W-:Y:S02]  /*29a0*/  ISETP.NE.AND P1, PT, R35, 0x1f, PT ;  /* 0x0000001f2300780c */ /* 0x000fe40003f25270 */
[----:B------:R-:W-:Y:S02]  /*29b0*/  IADD3 R8, PT, PT, R33, R34, R8 ;  /* 0x0000002221087210 */ /* 0x000fe40007ffe008 */
        /* <DEDUP_REMOVED lines=59> */
[----:B------:R-:W-:Y:S01]  /*2d70*/  ISETP.GT.U32.AND P0, PT, R43, 0x1f, PT ;  /* 0x0000001f2b00780c */ /* 0x000fe20003f04070 */
        /* <DEDUP_REMOVED lines=22> */
.L_x_64:
[----:B------:R-:W-:Y:S05]  /*2ee0*/  @!P0 BRA `(.L_x_21) ;  /* 0x0000000000248947 */ /* 0x000fea0003800000 */
[----:B------:R-:W-:-:S07]  /*2ef0*/  IMAD.MOV.U32 R9, RZ, RZ, 0x1de ;  /* 0x000001deff097424 */ /* 0x000fce00078e00ff */
.L_x_23:
[----:B------:R-:W-:Y:S05]  /*2f00*/  NANOSLEEP R9 ;  /* 0x000000090000735d */ /* 0x000fea0003800000 */
[----:B------:R-:W2:Y:S01]  /*2f10*/  LD.E.64.STRONG.GPU R14, desc[UR12][R16.64+0x100] ;  /* 0x0001000c100e7980 */ /* 0x000ea2000c10fb00 */
[----:B------:R-:W-:Y:S01]  /*2f20*/  UMOV UR5, 0xffffffff ;  /* 0xffffffff00057882 */ /* 0x000fe20000000000 */
[----:B------:R-:W-:Y:S02]  /*2f30*/  SHF.R.U32.HI R9, RZ, 0x1, R9 ;  /* 0x00000001ff097819 */ /* 0x000fe40000011609 */
[----:B--2---:R-:W-:Y:S01]  /*2f40*/  ISETP.NE.AND P0, PT, R14, 0x63, PT ;  /* 0x000000630e00780c */ /* 0x004fe20003f05270 */
[----:B------:R-:W-:-:S12]  /*2f50*/  BRA.DIV UR5, `(.L_x_22) ;  /* 0x0000001a05687947 */ /* 0x000fd8000b800000 */
[----:B------:R-:W-:-:S13]  /*2f60*/  VOTE.ANY P0, !P0 ;  /* 0x0000000000ff7806 */ /* 0x000fda0004000100 */
.L_x_67:
[----:B------:R-:W-:Y:S05]  /*2f70*/  @P0 BRA `(.L_x_23) ;  /* 0xfffffffc00e00947 */ /* 0x000fea000383ffff */
.L_x_21:
[----:B------:R-:W-:Y:S01]  /*2f80*/  UMOV UR5, 0xffffffff ;  /* 0xffffffff00057882 */ /* 0x000fe20000000000 */
[----:B------:R-:W-:Y:S02]  /*2f90*/  ISETP.NE.AND P2, PT, R14, 0x65, PT ;  /* 0x000000650e00780c */ /* 0x000fe40003f45270 */
[----:B------:R-:W-:Y:S11]  /*2fa0*/  BRA.DIV UR5, `(.L_x_24) ;  /* 0x0000001a05747947 */ /* 0x000ff6000b800000 */
[----:B------:R-:W0:Y:S01]  /*2fb0*/  S2R R42, SR_GEMASK ;  /* 0x00000000002a7919 */ /* 0x000e220000003c00 */
[----:B------:R-:W-:Y:S01]  /*2fc0*/  VOTE.ANY R8, PT, !P2 ;  /* 0x0000000000087806 */ /* 0x000fe200050e0100 */
[----:B------:R-:W-:-:S03]  /*2fd0*/  VIADD R19, R35, 0x2 ;  /* 0x0000000223137836 */ /* 0x000fc60000000000 */
[----:B0-----:R-:W-:-:S05]  /*2fe0*/  LOP3.LUT R8, R8, 0x80000000, R42, 0xec, !PT ;  /* 0x8000000008087812 */ /* 0x001fca00078eec2a */
[----:B------:R-:W-:-:S05]  /*2ff0*/  VIADD R9, R8, 0xffffffff ;  /* 0xffffffff08097836 */ /* 0x000fca0000000000 */
[----:B------:R-:W-:-:S04]  /*3000*/  LOP3.LUT R9, R8, R9, RZ, 0xc, !PT ;  /* 0x0000000908097212 */ /* 0x000fc800078e0cff */
[----:B------:R0:W1:Y:S02]  /*3010*/  POPC R38, R9 ;  /* 0x0000000900267309 */ /* 0x0000640000000000 */
[C---:B0-----:R-:W-:Y:S01]  /*3020*/  VIADD R9, R35.reuse, 0x4 ;  /* 0x0000000423097836 */ /* 0x041fe20000000000 */
[----:B-1----:R-:W0:Y:S01]  /*3030*/  SHFL.DOWN PT, R16, R15, 0x1, R38 ;  /* 0x082000000f107989 */ /* 0x002e2200000e0026 */
[----:B------:R-:W-:-:S04]  /*3040*/  ISETP.GE.AND P0, PT, R35, R38, PT ;  /* 0x000000262300720c */ /* 0x000fc80003f06270 */
[----:B0-----:R-:W-:Y:S02]  /*3050*/  SEL R16, R16, RZ, !P0 ;  /* 0x000000ff10107207 */ /* 0x001fe40004000000 */
[----:B------:R-:W-:-:S03]  /*3060*/  ISETP.GT.AND P0, PT, R19, R38, PT ;  /* 0x000000261300720c */ /* 0x000fc60003f04270 */
[----:B------:R-:W-:Y:S02]  /*3070*/  IMAD.IADD R17, R16, 0x1, R15 ;  /* 0x0000000110117824 */ /* 0x000fe400078e020f */
[----:B------:R-:W-:-:S03]  /*3080*/  VIADD R15, R35, 0x10 ;  /* 0x00000010230f7836 */ /* 0x000fc60000000000 */
[----:B------:R-:W0:Y:S02]  /*3090*/  SHFL.DOWN PT, R16, R17, 0x2, R38 ;  /* 0x0840000011107989 */ /* 0x000e2400000e0026 */
[-C--:B------:R-:W-:Y:S02]  /*30a0*/  ISETP.GT.AND P2, PT, R15, R38.reuse, PT ;  /* 0x000000260f00720c */ /* 0x080fe40003f44270 */
[----:B0-----:R-:W-:Y:S02]  /*30b0*/  SEL R16, R16, RZ, !P0 ;  /* 0x000000ff10107207 */ /* 0x001fe40004000000 */
[----:B------:R-:W-:Y:S01]  /*30c0*/  ISETP.GT.AND P0, PT, R9, R38, PT ;  /* 0x000000260900720c */ /* 0x000fe20003f04270 */
[----:B------:R-:W-:Y:S02]  /*30d0*/  VIADD R9, R35, 0x8 ;  /* 0x0000000823097836 */ /* 0x000fe40000000000 */
[----:B------:R-:W-:-:S05]  /*30e0*/  IMAD.IADD R19, R17, 0x1, R16 ;  /* 0x0000000111137824 */ /* 0x000fca00078e0210 */
[----:B------:R-:W0:Y:S02]  /*30f0*/  SHFL.DOWN PT, R16, R19, 0x4, R38 ;  /* 0x0880000013107989 */ /* 0x000e2400000e0026 */
[----:B0-----:R-:W-:Y:S02]  /*3100*/  SEL R16, R16, RZ, !P0 ;  /* 0x000000ff10107207 */ /* 0x001fe40004000000 */
[----:B------:R-:W-:Y:S02]  /*3110*/  ISETP.GT.AND P0, PT, R9, R38, PT ;  /* 0x000000260900720c */ /* 0x000fe40003f04270 */
[----:B------:R-:W0:Y:S01]  /*3120*/  LDC.64 R8, c[0x0][0x390] ;  /* 0x0000e400ff087b82 */ /* 0x000e220000000a00 */
[----:B------:R-:W-:-:S05]  /*3130*/  IMAD.IADD R37, R19, 0x1, R16 ;  /* 0x0000000113257824 */ /* 0x000fca00078e0210 */
[----:B------:R-:W1:Y:S01]  /*3140*/  SHFL.DOWN PT, R16, R37, 0x8, R38 ;  /* 0x0900000025107989 */ /* 0x000e6200000e0026 */
[----:B0-----:R-:W-:Y:S02]  /*3150*/  IADD3 R36, P3, PT, R8, 0x100, RZ ;  /* 0x0000010008247810 */ /* 0x001fe40007f7e0ff */
[----:B-1----:R-:W-:Y:S02]  /*3160*/  SEL R16, R16, RZ, !P0 ;  /* 0x000000ff10107207 */ /* 0x002fe40004000000 */
[----:B------:R-:W-:-:S03]  /*3170*/  ISETP.NE.AND P0, PT, R14, 0x65, PT ;  /* 0x000000650e00780c */ /* 0x000fc60003f05270 */
[----:B------:R-:W-:Y:S02]  /*3180*/  IMAD.IADD R17, R37, 0x1, R16 ;  /* 0x0000000125117824 */ /* 0x000fe400078e0210 */
[----:B------:R-:W-:-:S03]  /*3190*/  IMAD.X R37, RZ, RZ, R9, P3 ;  /* 0x000000ffff257224 */ /* 0x000fc600018e0609 */
[----:B------:R-:W0:Y:S05]  /*31a0*/  SHFL.DOWN PT, R16, R17, 0x10, R38 ;  /* 0x0a00000011107989 */ /* 0x000e2a00000e0026 */
[----:B------:R-:W-:Y:S02]  /*31b0*/  VOTE.ALL P0, P0 ;  /* 0x0000000000ff7806 */ /* 0x000fe40000000000 */
[----:B0-----:R-:W-:-:S05]  /*31c0*/  SEL R16, R16, RZ, !P2 ;  /* 0x000000ff10107207 */ /* 0x001fca0005000000 */
[----:B------:R-:W-:-:S07]  /*31d0*/  IMAD.IADD R19, R17, 0x1, R16 ;  /* 0x0000000111137824 */ /* 0x000fce00078e0210 */
.L_x_76:
[----:B------:R-:W-:Y:S05]  /*31e0*/  @!P0 BRA `(.L_x_25) ;  /* 0x0000000000e48947 */ /* 0x000fea0003800000 */
[----:B------:R-:W-:-:S07]  /*31f0*/  IMAD.MOV.U32 R38, RZ, RZ, 0x1de ;  /* 0x000001deff267424 */ /* 0x000fce00078e00ff */
.L_x_31:
        /* <DEDUP_REMOVED lines=10> */
.L_x_79:
[----:B------:R-:W-:Y:S05]  /*32a0*/  @!P0 BRA `(.L_x_27) ;  /* 0x0000000000248947 */ /* 0x000fea0003800000 */
[----:B------:R-:W-:-:S07]  /*32b0*/  IMAD.MOV.U32 R9, RZ, RZ, R38 ;  /* 0x000000ffff097224 */ /* 0x000fce00078e0026 */
.L_x_29:
[----:B------:R-:W-:Y:S05]  /*32c0*/  NANOSLEEP R9 ;  /* 0x000000090000735d */ /* 0x000fea0003800000 */
[----:B------:R-:W2:Y:S01]  /*32d0*/  LD.E.64.STRONG.GPU R14, desc[UR12][R16.64+-0x100] ;  /* 0xffff000c100e7980 */ /* 0x000ea2000c10fb00 */
[----:B------:R-:W-:Y:S01]  /*32e0*/  UMOV UR5, 0xffffffff ;  /* 0xffffffff00057882 */ /* 0x000fe20000000000 */
[----:B------:R-:W-:Y:S02]  /*32f0*/  SHF.R.U32.HI R9, RZ, 0x1, R9 ;  /* 0x00000001ff097819 */ /* 0x000fe40000011609 */
[----:B--2---:R-:W-:Y:S01]  /*3300*/  ISETP.NE.AND P0, PT, R14, 0x63, PT ;  /* 0x000000630e00780c */ /* 0x004fe20003f05270 */
[----:B------:R-:W-:-:S12]  /*3310*/  BRA.DIV UR5, `(.L_x_28) ;  /* 0x0000001a05c07947 */ /* 0x000fd8000b800000 */
[----:B------:R-:W-:-:S13]  /*3320*/  VOTE.ANY P0, !P0 ;  /* 0x0000000000ff7806 */ /* 0x000fda0004000100 */
.L_x_82:
[----:B------:R-:W-:Y:S05]  /*3330*/  @P0 BRA `(.L_x_29) ;  /* 0xfffffffc00e00947 */ /* 0x000fea000383ffff */
.L_x_27:
[----:B------:R-:W-:Y:S01]  /*3340*/  UMOV UR5, 0xffffffff ;  /* 0xffffffff00057882 */ /* 0x000fe20000000000 */
[----:B------:R-:W-:Y:S02]  /*3350*/  ISETP.NE.AND P0, PT, R14, 0x65, PT ;  /* 0x000000650e00780c */ /* 0x000fe40003f05270 */
[----:B------:R-:W-:Y:S11]  /*3360*/  BRA.DIV UR5, `(.L_x_30) ;  /* 0x0000001a05cc7947 */ /* 0x000ff6000b800000 */
[----:B------:R-:W-:Y:S01]  /*3370*/  VOTE.ANY R8, PT, !P0 ;  /* 0x0000000000087806 */ /* 0x000fe200040e0100 */
[----:B------:R-:W-:-:S03]  /*3380*/  VIADD R18, R18, 0xffffffe0 ;  /* 0xffffffe012127836 */ /* 0x000fc60000000000 */
[----:B------:R-:W-:-:S05]  /*3390*/  LOP3.LUT R8, R8, 0x80000000, R42, 0xec, !PT ;  /* 0x8000000008087812 */ /* 0x000fca00078eec2a */
[----:B------:R-:W-:-:S05]  /*33a0*/  VIADD R9, R8, 0xffffffff ;  /* 0xffffffff08097836 */ /* 0x000fca0000000000 */
[----:B------:R-:W-:Y:S01]  /*33b0*/  LOP3.LUT R9, R8, R9, RZ, 0xc, !PT ;  /* 0x0000000908097212 */ /* 0x000fe200078e0cff */
[----:B------:R-:W-:-:S05]  /*33c0*/  VIADD R8, R35, 0x2 ;  /* 0x0000000223087836 */ /* 0x000fca0000000000 */
[----:B------:R-:W0:Y:S02]  /*33d0*/  POPC R9, R9 ;  /* 0x0000000900097309 */ /* 0x000e240000000000 */
[----:B0-----:R-:W0:Y:S01]  /*33e0*/  SHFL.DOWN PT, R16, R15, 0x1, R9 ;  /* 0x082000000f107989 */ /* 0x001e2200000e0009 */
[----:B------:R-:W-:-:S04]  /*33f0*/  ISETP.GE.AND P0, PT, R35, R9, PT ;  /* 0x000000092300720c */ /* 0x000fc80003f06270 */
[----:B0-----:R-:W-:Y:S02]  /*3400*/  SEL R16, R16, RZ, !P0 ;  /* 0x000000ff10107207 */ /* 0x001fe40004000000 */
[----:B------:R-:W-:Y:S01]  /*3410*/  ISETP.GT.AND P0, PT, R8, R9, PT ;  /* 0x000000090800720c */ /* 0x000fe20003f04270 */
[----:B------:R-:W-:Y:S02]  /*3420*/  VIADD R8, R35, 0x4 ;  /* 0x0000000423087836 */ /* 0x000fe40000000000 */
[----:B------:R-:W-:-:S05]  /*3430*/  IMAD.IADD R44, R16, 0x1, R15 ;  /* 0x00000001102c7824 */ /* 0x000fca00078e020f */
[----:B------:R-:W0:Y:S02]  /*3440*/  SHFL.DOWN PT, R16, R44, 0x2, R9 ;  /* 0x084000002c107989 */ /* 0x000e2400000e0009 */
        /* <DEDUP_REMOVED lines=8> */
[----:B------:R-:W-:-:S03]  /*34d0*/  IMAD.IADD R45, R17, 0x1, R16 ;  /* 0x00000001112d7824 */ /* 0x000fc600078e0210 */
[----:B------:R-:W-:Y:S02]  /*34e0*/  ISETP.GT.AND P2, PT, R8, R9, PT ;  /* 0x000000090800720c */ /* 0x000fe40003f44270 */
        /* <DEDUP_REMOVED lines=8> */
.L_x_91:
[----:B------:R-:W-:Y:S05]  /*3570*/  @P0 BRA `(.L_x_31) ;  /* 0xfffffffc00200947 */ /* 0x000fea000383ffff */
.L_x_25:
        /* <DEDUP_REMOVED lines=15> */
.L_x_19:
[----:B------:R-:W-:Y:S05]  /*3670*/  WARPSYNC.ALL ;  /* 0x0000000000007948 */ /* 0x000fea0003800000 */
[----:B------:R-:W0:Y:S08]  /*3680*/  S2UR UR5, SR_CgaCtaId ;  /* 0x00000000000579c3 */ /* 0x000e300000008800 */
[----:B------:R-:W-:Y:S01]  /*3690*/  BAR.SYNC.DEFER_BLOCKING 0x0 ;  /* 0x0000000000007b1d */ /* 0x000fe20000010000 */
[----:B------:R-:W-:-:S05]  /*36a0*/  ISETP.NE.AND P0, PT, R43, RZ, PT ;  /* 0x000000ff2b00720c */ /* 0x000fca0003f05270 */
[----:B------:R-:W-:Y:S02]  /*36b0*/  UMOV UR4, 0x400 ;  /* 0x0000040000047882 */ /* 0x000fe40000000000 */
[----:B0-----:R-:W-:-:S09]  /*36c0*/  ULEA UR4, UR5, UR4, 0x18 ;  /* 0x0000000405047291 */ /* 0x001fd2000f8ec0ff */
[----:B------:R-:W0:Y:S02]  /*36d0*/  LDS R9, [UR4+0x54] ;  /* 0x00005404ff097984 */ /* 0x000e240008000800 */
[----:B0-----:R-:W-:-:S05]  /*36e0*/  SEL R9, R9, RZ, P0 ;  /* 0x000000ff09097207 */ /* 0x001fca0000000000 */
[----:B------:R-:W-:-:S07]  /*36f0*/  IMAD.IADD R8, R9, 0x1, R8 ;  /* 0x0000000109087824 */ /* 0x000fce00078e0208 */
.L_x_18:
[----:B------:R-:W-:Y:S01]  /*3700*/  IMAD.IADD R25, R25, 0x1, R8 ;  /* 0x0000000119197824 */ /* 0x000fe200078e0208 */
[----:B------:R-:W-:Y:S01]  /*3710*/  BAR.SYNC.DEFER_BLOCKING 0x0 ;  /* 0x0000000000007b1d */ /* 0x000fe20000010000 */
[----:B------:R-:W-:Y:S01]  /*3720*/  ISETP.NE.AND P0, PT, R43, RZ, PT ;  /* 0x000000ff2b00720c */ /* 0x000fe20003f05270 */
[----:B-1----:R-:W-:Y:S02]  /*3730*/  IMAD.U32 R10, RZ, RZ, UR7 ;  /* 0x00000007ff0a7e24 */ /* 0x002fe4000f8e00ff */
[----:B------:R-:W-:Y:S02]  /*3740*/  IMAD.IADD R24, R24, 0x1, R25 ;  /* 0x0000000118187824 */ /* 0x000fe400078e0219 */
[----:B------:R-:W0:Y:S02]  /*3750*/  LDCU.64 UR8, c[0x0][0x388] ;  /* 0x00007100ff0877ac */ /* 0x000e240008000a00 */
[----:B------:R-:W-:-:S04]  /*3760*/  IMAD.IADD R23, R23, 0x1, R24 ;  /* 0x0000000117177824 */ /* 0x000fc800078e0218 */
[----:B------:R-:W-:-:S04]  /*3770*/  IMAD.IADD R34, R34, 0x1, R23 ;  /* 0x0000000122227824 */ /* 0x000fc800078e0217 */
[----:B------:R-:W-:-:S04]  /*3780*/  IMAD.IADD R33, R33, 0x1, R34 ;  /* 0x0000000121217824 */ /* 0x000fc800078e0222 */
[----:B------:R-:W-:-:S04]  /*3790*/  IMAD.IADD R32, R32, 0x1, R33 ;  /* 0x0000000120207824 */ /* 0x000fc800078e0221 */
[----:B------:R-:W-:Y:S01]  /*37a0*/  IMAD.IADD R31, R31, 0x1, R32 ;  /* 0x000000011f1f7824 */ /* 0x000fe200078e0220 */
[----:B------:R-:W-:Y:S03]  /*37b0*/  STS [R26], R25 ;  /* 0x000000191a007388 */ /* 0x000fe60000000800 */
        /* <DEDUP_REMOVED lines=27> */
[----:B------:R1:W-:Y:S04]  /*3970*/  STS [R26+0x40], R3 ;  /* 0x000040031a007388 */ /* 0x0003e80000000800 */
[----:B------:R-:W-:Y:S04]  /*3980*/  STS [R26+0x44], R9 ;  /* 0x000044091a007388 */ /* 0x000fe80000000800 */
[----:B------:R-:W-:Y:S01]  /*3990*/  STS [R26+0x48], R11 ;  /* 0x0000480b1a007388 */ /* 0x000fe20000000800 */
[----:B------:R-:W-:-:S03]  /*39a0*/  NOP ;  /* 0x0000000000007918 */ /* 0x000fc60000000000 */
[----:B------:R-:W-:Y:S04]  /*39b0*/  LDS R33, [R27] ;  /* 0x000000001b217984 */ /* 0x000fe80000000800 */
[----:B------:R-:W-:Y:S04]  /*39c0*/  LDS R35, [R27+0x80] ;  /* 0x000080001b237984 */ /* 0x000fe80000000800 */
        /* <DEDUP_REMOVED lines=17> */
[----:B------:R2:W-:Y:S01]  /*3ae0*/  @!P0 STS [UR4+0x7b80], R10 ;  /* 0x007b800aff008988 */ /* 0x0005e20008000804 */
[----:B------:R-:W-:Y:S01]  /*3af0*/  BAR.SYNC.DEFER_BLOCKING 0x0 ;  /* 0x0000000000007b1d */ /* 0x000fe20000010000 */
[----:B-1----:R-:W-:-:S05]  /*3b00*/  IADD3 R3, P0, PT, R28, UR10, RZ ;  /* 0x0000000a1c037c10 */ /* 0x002fca000ff1e0ff */
[----:B------:R-:W1:Y:S01]  /*3b10*/  S2R R2, SR_TID.X ;  /* 0x0000000000027919 */ /* 0x000e620000002100 */
[----:B------:R-:W3:Y:S01]  /*3b20*/  LDS R29, [UR4+0x7b80] ;  /* 0x007b8004ff1d7984 */ /* 0x000ee20008000800 */
[C---:B-1----:R-:W-:Y:S02]  /*3b30*/  LOP3.LUT R4, R2.reuse, 0x3e0, RZ, 0xc0, !PT ;  /* 0x000003e002047812 */ /* 0x042fe400078ec0ff */
[----:B------:R-:W-:-:S05]  /*3b40*/  LOP3.LUT R2, R2, 0x1f, RZ, 0xc0, !PT ;  /* 0x0000001f02027812 */ /* 0x000fca00078ec0ff */
[----:B------:R-:W-:Y:S02]  /*3b50*/  IMAD R6, R4, 0x13, R2 ;  /* 0x0000001304067824 */ /* 0x000fe400078e0202 */
[----:B------:R-:W-:Y:S01]  /*3b60*/  IMAD.X R4, RZ, RZ, UR11, P0 ;  /* 0x0000000bff047e24 */ /* 0x000fe200080e06ff */
[C---:B0-----:R-:W-:Y:S01]  /*3b70*/  LEA R2, P0, R3.reuse, UR8, 0x2 ;  /* 0x0000000803027c11 */ /* 0x041fe2000f8010ff */
[C---:B------:R-:W-:Y:S02]  /*3b80*/  VIADD R8, R6.reuse, 0x20 ;  /* 0x0000002006087836 */ /* 0x040fe40000000000 */
[C---:B--2---:R-:W-:Y:S01]  /*3b90*/  VIADD R10, R6.reuse, 0xa0 ;  /* 0x000000a0060a7836 */ /* 0x044fe20000000000 */
[----:B------:R-:W-:Y:S01]  /*3ba0*/  LEA.HI.X R3, R3, UR9, R4, 0x2, P0 ;  /* 0x0000000903037c11 */ /* 0x000fe200080f1404 */
[----:B------:R-:W-:Y:S01]  /*3bb0*/  VIADD R4, R6, 0x40 ;  /* 0x0000004006047836 */ /* 0x000fe20000000000 */
[-C--:B---3--:R-:W-:Y:S02]  /*3bc0*/  ISETP.GE.AND P1, PT, R28, R29.reuse, PT ;  /* 0x0000001d1c00720c */ /* 0x088fe40003f26270 */
[-C--:B------:R-:W-:Y:S01]  /*3bd0*/  ISETP.GE.AND P2, PT, R8, R29.reuse, PT ;  /* 0x0000001d0800720c */ /* 0x080fe20003f46270 */
[----:B------:R-:W-:Y:S01]  /*3be0*/  VIADD R8, R6, 0x60 ;  /* 0x0000006006087836 */ /* 0x000fe20000000000 */
[-C--:B------:R-:W-:Y:S01]  /*3bf0*/  ISETP.GE.AND P3, PT, R4, R29.reuse, PT ;  /* 0x0000001d0400720c */ /* 0x080fe20003f66270 */
[----:B------:R-:W-:Y:S01]  /*3c00*/  VIADD R4, R6, 0x80 ;  /* 0x0000008006047836 */ /* 0x000fe20000000000 */
[----:B------:R-:W-:-:S02]  /*3c10*/  ISETP.GE.AND P6, PT, R10, R29, PT ;  /* 0x0000001d0a00720c */ /* 0x000fc40003fc6270 */
[-C--:B------:R-:W-:Y:S01]  /*3c20*/  ISETP.GE.AND P4, PT, R8, R29.reuse, PT ;  /* 0x0000001d0800720c */ /* 0x080fe20003f86270 */
[----:B------:R-:W-:Y:S01]  /*3c30*/  VIADD R8, R6, 0xc0 ;  /* 0x000000c006087836 */ /* 0x000fe20000000000 */
[-C--:B------:R-:W-:Y:S01]  /*3c40*/  ISETP.GE.AND P5, PT, R4, R29.reuse, PT ;  /* 0x0000001d0400720c */ /* 0x080fe20003fa6270 */
[----:B------:R-:W-:Y:S02]  /*3c50*/  VIADD R4, R6, 0xe0 ;  /* 0x000000e006047836 */ /* 0x000fe40000000000 */
[----:B------:R0:W-:Y:S01]  /*3c60*/  @!P1 STG.E desc[UR12][R2.64], R33 ;  /* 0x0000002102009986 */ /* 0x0001e2000c10190c */
[-C--:B------:R-:W-:Y:S01]  /*3c70*/  ISETP.GE.AND P0, PT, R8, R29.reuse, PT ;  /* 0x0000001d0800720c */ /* 0x080fe20003f06270 */
[----:B------:R-:W-:Y:S01]  /*3c80*/  VIADD R8, R6, 0x140 ;  /* 0x0000014006087836 */ /* 0x000fe20000000000 */
[-C--:B------:R-:W-:Y:S01]  /*3c90*/  ISETP.GE.AND P1, PT, R4, R29.reuse, PT ;  /* 0x0000001d0400720c */ /* 0x080fe20003f26270 */
[----:B------:R-:W-:Y:S01]  /*3ca0*/  VIADD R4, R6, 0x120 ;  /* 0x0000012006047836 */ /* 0x000fe20000000000 */
[----:B------:R0:W-:Y:S04]  /*3cb0*/  @!P3 STG.E desc[UR12][R2.64+0x100], R37 ;  /* 0x000100250200b986 */ /* 0x0001e8000c10190c */
[----:B------:R0:W-:Y:S01]  /*3cc0*/  @!P4 STG.E desc[UR12][R2.64+0x180], R39 ;  /* 0x000180270200c986 */ /* 0x0001e2000c10190c */
[-C--:B------:R-:W-:Y:S01]  /*3cd0*/  ISETP.GE.AND P3, PT, R4, R29.reuse, PT ;  /* 0x0000001d0400720c */ /* 0x080fe20003f66270 */
[----:B------:R-:W-:Y:S01]  /*3ce0*/  VIADD R4, R6, 0x160 ;  /* 0x0000016006047836 */ /* 0x000fe20000000000 */
[-C--:B------:R-:W-:Y:S01]  /*3cf0*/  ISETP.GE.AND P4, PT, R8, R29.reuse, PT ;  /* 0x0000001d0800720c */ /* 0x080fe20003f86270 */
[----:B------:R-:W-:Y:S01]  /*3d00*/  VIADD R8, R6, 0x180 ;  /* 0x0000018006087836 */ /* 0x000fe20000000000 */
[----:B------:R0:W-:Y:S01]  /*3d10*/  @!P2 STG.E desc[UR12][R2.64+0x80], R35 ;  /* 0x000080230200a986 */ /* 0x0001e2000c10190c */
[----:B------:R-:W-:-:S03]  /*3d20*/  ISETP.GE.AND P2, PT, R41, R29, PT ;  /* 0x0000001d2900720c */ /* 0x000fc60003f46270 */
[----:B------:R0:W-:Y:S01]  /*3d30*/  @!P5 STG.E desc[UR12][R2.64+0x200], R43 ;  /* 0x0002002b0200d986 */ /* 0x0001e2000c10190c */
[-C--:B------:R-:W-:Y:S01]  /*3d40*/  ISETP.GE.AND P5, PT, R4, R29.reuse, PT ;  /* 0x0000001d0400720c */ /* 0x080fe20003fa6270 */
[----:B------:R-:W-:Y:S02]  /*3d50*/  VIADD R4, R6, 0x1a0 ;  /* 0x000001a006047836 */ /* 0x000fe40000000000 */
[----:B------:R0:W-:Y:S01]  /*3d60*/  @!P6 STG.E desc[UR12][R2.64+0x280], R45 ;  /* 0x0002802d0200e986 */ /* 0x0001e2000c10190c */
[-C--:B------:R-:W-:Y:S01]  /*3d70*/  ISETP.GE.AND P6, PT, R8, R29.reuse, PT ;  /* 0x0000001d0800720c */ /* 0x080fe20003fc6270 */
[----:B------:R-:W-:Y:S02]  /*3d80*/  VIADD R8, R6, 0x1c0 ;  /* 0x000001c006087836 */ /* 0x000fe40000000000 */
[----:B------:R0:W-:Y:S01]  /*3d90*/  @!P0 STG.E desc[UR12][R2.64+0x300], R0 ;  /* 0x0003000002008986 */ /* 0x0001e2000c10190c */
[----:B------:R-:W-:Y:S01]  /*3da0*/  ISETP.GE.AND P0, PT, R4, R29, PT ;  /* 0x0000001d0400720c */ /* 0x000fe20003f06270 */
[----:B------:R-:W-:-:S02]  /*3db0*/  VIADD R4, R6, 0x1e0 ;  /* 0x000001e006047836 */ /* 0x000fc40000000000 */
[----:B------:R0:W-:Y:S01]  /*3dc0*/  @!P1 STG.E desc[UR12][R2.64+0x380], R31 ;  /* 0x0003801f02009986 */ /* 0x0001e2000c10190c */
[-C--:B------:R-:W-:Y:S01]  /*3dd0*/  ISETP.GE.AND P1, PT, R8, R29.reuse, PT ;  /* 0x0000001d0800720c */ /* 0x080fe20003f26270 */
[C---:B------:R-:W-:Y:S02]  /*3de0*/  VIADD R8, R6.reuse, 0x200 ;  /* 0x0000020006087836 */ /* 0x040fe40000000000 */
[----:B------:R-:W-:Y:S01]  /*3df0*/  VIADD R6, R6, 0x220 ;  /* 0x0000022006067836 */ /* 0x000fe20000000000 */
[----:B------:R0:W-:Y:S01]  /*3e00*/  @!P2 STG.E desc[UR12][R2.64+0x400], R23 ;  /* 0x000400170200a986 */ /* 0x0001e2000c10190c */
[----:B------:R-:W-:-:S03]  /*3e10*/  ISETP.GE.AND P2, PT, R4, R29, PT ;  /* 0x0000001d0400720c */ /* 0x000fc60003f46270 */
[----:B------:R0:W-:Y:S01]  /*3e20*/  @!P3 STG.E desc[UR12][R2.64+0x480], R19 ;  /* 0x000480130200b986 */ /* 0x0001e2000c10190c */
[----:B------:R-:W-:-:S03]  /*3e30*/  ISETP.GE.AND P3, PT, R8, R29, PT ;  /* 0x0000001d0800720c */ /* 0x000fc60003f66270 */
[----:B------:R0:W-:Y:S01]  /*3e40*/  @!P4 STG.E desc[UR12][R2.64+0x500], R21 ;  /* 0x000500150200c986 */ /* 0x0001e2000c10190c */
[----:B------:R-:W-:-:S03]  /*3e50*/  ISETP.GE.AND P4, PT, R6, R29, PT ;  /* 0x0000001d0600720c */ /* 0x000fc60003f86270 */
[----:B------:R0:W-:Y:S01]  /*3e60*/  @!P5 STG.E desc[UR12][R2.64+0x580], R17 ;  /* 0x000580110200d986 */ /* 0x0001e2000c10190c */
[----:B------:R-:W-:-:S03]  /*3e70*/  ISETP.GE.AND P5, PT, R40, R29, PT ;  /* 0x0000001d2800720c */ /* 0x000fc60003fa6270 */
[----:B------:R0:W-:Y:S04]  /*3e80*/  @!P6 STG.E desc[UR12][R2.64+0x600], R15 ;  /* 0x0006000f0200e986 */ /* 0x0001e8000c10190c */
[----:B------:R0:W-:Y:S04]  /*3e90*/  @!P0 STG.E desc[UR12][R2.64+0x680], R13 ;  /* 0x0006800d02008986 */ /* 0x0001e8000c10190c */
[----:B------:R0:W-:Y:S04]  /*3ea0*/  @!P1 STG.E desc[UR12][R2.64+0x700], R11 ;  /* 0x0007000b02009986 */ /* 0x0001e8000c10190c */
[----:B------:R0:W-:Y:S04]  /*3eb0*/  @!P2 STG.E desc[UR12][R2.64+0x780], R9 ;  /* 0x000780090200a986 */ /* 0x0001e8000c10190c */
[----:B------:R0:W-:Y:S04]  /*3ec0*/  @!P3 STG.E desc[UR12][R2.64+0x800], R7 ;  /* 0x000800070200b986 */ /* 0x0001e8000c10190c */
[----:B------:R0:W-:Y:S01]  /*3ed0*/  @!P4 STG.E desc[UR12][R2.64+0x880], R5 ;  /* 0x000880050200c986 */ /* 0x0001e2000c10190c */
[----:B------:R-:W-:Y:S05]  /*3ee0*/  @P5 EXIT ;  /* 0x000000000000594d */ /* 0x000fea0003800000 */
[----:B------:R-:W-:Y:S01]  /*3ef0*/  STG.E desc[UR12][R2.64+0x900], R25 ;  /* 0x0009001902007986 */ /* 0x000fe2000c10190c */
[----:B------:R-:W-:Y:S05]  /*3f00*/  EXIT ;  /* 0x000000000000794d */ /* 0x000fea0003800000 */
.L_x_5:
[----:B------:R-:W-:Y:S01]  /*3f10*/  BSSY B1, `(.L_x_32) ;  /* 0x0000006000017945 */ /* 0x000fe20003800000 */
[----:B------:R-:W-:Y:S01]  /*3f20*/  PLOP3.LUT P0, PT, P0, PT, PT, 0x8, 0x80 ;  /* 0x000000000080781c */ /* 0x000fe2000070e170 */
[----:B------:R-:W-:-:S12]  /*3f30*/  IMAD.MOV.U32 R8, RZ, RZ, -0x1 ;  /* 0xffffffffff087424 */ /* 0x000fd800078e00ff */
[----:B------:R-:W-:Y:S05]  /*3f40*/  WARPSYNC.COLLECTIVE R8, `(.L_x_33) ;  /* 0x0000000008087348 */ /* 0x000fea0003c00000 */
[----:B------:R-:W-:Y:S01]  /*3f50*/  VOTE.ANY P0, P0 ;  /* 0x0000000000ff7806 */ /* 0x000fe20000000100 */
[----:B------:R-:W-:-:S12]  /*3f60*/  ENDCOLLECTIVE ;  /* 0x000000000000791b */ /* 0x000fd80003800000 */
.L_x_33:
[----:B------:R-:W-:Y:S05]  /*3f70*/  BSYNC B1 ;  /* 0x0000000000017941 */ /* 0x000fea0003800000 */
.L_x_32:
[----:B------:R-:W-:Y:S05]  /*3f80*/  BRA `(.L_x_34) ;  /* 0xffffffd000087947 */ /* 0x000fea000383ffff */
.L_x_7:
[----:B------:R-:W-:Y:S01]  /*3f90*/  BSSY B1, `(.L_x_35) ;  /* 0x0000006000017945 */ /* 0x000fe20003800000 */
[----:B------:R-:W-:Y:S01]  /*3fa0*/  PLOP3.LUT P0, PT, P0, PT, PT, 0x8, 0x80 ;  /* 0x000000000080781c */ /* 0x000fe2000070e170 */
[----:B------:R-:W-:-:S12]  /*3fb0*/  IMAD.MOV.U32 R8, RZ, RZ, -0x1 ;  /* 0xffffffffff087424 */ /* 0x000fd800078e00ff */
[----:B------:R-:W-:Y:S05]  /*3fc0*/  WARPSYNC.COLLECTIVE R8, `(.L_x_36) ;  /* 0x0000000008087348 */ /* 0x000fea0003c00000 */
[----:B------:R-:W-:Y:S01]  /*3fd0*/  VOTE.ANY P0, P0 ;  /* 0x0000000000ff7806 */ /* 0x000fe20000000100 */
[----:B------:R-:W-:-:S12]  /*3fe0*/  ENDCOLLECTIVE ;  /* 0x000000000000791b */ /* 0x000fd80003800000 */
.L_x_36:
[----:B------:R-:W-:Y:S05]  /*3ff0*/  BSYNC B1 ;  /* 0x0000000000017941 */ /* 0x000fea0003800000 */
.L_x_35:
[----:B------:R-:W-:Y:S05]  /*4000*/  BRA `(.L_x_37) ;  /* 0xffffffd0000c7947 */ /* 0x000fea000383ffff */
.L_x_9:
[----:B------:R-:W0:Y:S01]  /*4010*/  S2R R45, SR_GEMASK ;  /* 0x00000000002d7919 */ /* 0x000e220000003c00 */
[----:B------:R-:W-:Y:S01]  /*4020*/  BSSY B1, `(.L_x_38) ;  /* 0x0000007000017945 */ /* 0x000fe20003800000 */
[----:B------:R-:W-:Y:S01]  /*4030*/  ISETP.NE.AND P0, PT, R14, 0x65, PT ;  /* 0x000000650e00780c */ /* 0x000fe20003f05270 */
[----:B------:R-:W-:Y:S01]  /*4040*/  IMAD.MOV.U32 R8, RZ, RZ, -0x1 ;  /* 0xffffffffff087424 */ /* 0x000fe200078e00ff */
[----:B------:R-:W-:-:S13]  /*4050*/  PLOP3.LUT P2, PT, P2, PT, PT, 0x8, 0x80 ;  /* 0x000000000080781c */ /* 0x000fda000174e170 */
[----:B0-----:R-:W-:Y:S05]  /*4060*/  WARPSYNC.COLLECTIVE R8, `(.L_x_39) ;  /* 0x0000000008087348 */ /* 0x001fea0003c00000 */
[----:B------:R-:W-:Y:S01]  /*4070*/  VOTE.ANY R8, PT, P2 ;  /* 0x0000000000087806 */ /* 0x000fe200010e0100 */
[----:B0-----:R-:W-:Y:S06]  /*4080*/  ENDCOLLECTIVE ;  /* 0x000000000000791b */ /* 0x001fec0003800000 */
.L_x_39:
[----:B------:R-:W-:Y:S05]  /*4090*/  BSYNC B1 ;  /* 0x0000000000017941 */ /* 0x000fea0003800000 */
.L_x_38:
[----:B------:R-:W-:Y:S01]  /*40a0*/  LOP3.LUT R8, R8, 0x80000000, R45, 0xec, !PT ;  /* 0x8000000008087812 */ /* 0x000fe200078eec2d */
[----:B------:R-:W-:Y:S02]  /*40b0*/  IMAD.MOV.U32 R10, RZ, RZ, 0x1 ;  /* 0x00000001ff0a7424 */ /* 0x000fe400078e00ff */
[----:B------:R-:W-:Y:S02]  /*40c0*/  VIADD R33, R44, 0x2 ;  /* 0x000000022c217836 */ /* 0x000fe40000000000 */
[----:B------:R-:W-:Y:S02]  /*40d0*/  VIADD R9, R8, 0xffffffff ;  /* 0xffffffff08097836 */ /* 0x000fe40000000000 */
[C---:B------:R-:W-:Y:S02]  /*40e0*/  VIADD R32, R44.reuse, 0x4 ;  /* 0x000000042c207836 */ /* 0x040fe40000000000 */
[----:B------:R-:W-:Y:S01]  /*40f0*/  VIADD R19, R44, 0x8 ;  /* 0x000000082c137836 */ /* 0x000fe20000000000 */
[----:B------:R-:W-:Y:S01]  /*4100*/  LOP3.LUT R38, R8, R9, RZ, 0xc, !PT ;  /* 0x0000000908267212 */ /* 0x000fe200078e0cff */
[----:B------:R-:W-:-:S02]  /*4110*/  IMAD.MOV.U32 R8, RZ, RZ, -0x1 ;  /* 0xffffffffff087424 */ /* 0x000fc400078e00ff */
[----:B------:R-:W-:-:S03]  /*4120*/  VIADD R34, R44, 0x10 ;  /* 0x000000102c227836 */ /* 0x000fc60000000000 */
[----:B------:R-:W0:Y:S02]  /*4130*/  POPC R38, R38 ;  /* 0x0000002600267309 */ /* 0x000e240000000000 */
[----:B0-----:R-:W-:-:S07]  /*4140*/  IMAD.MOV.U32 R9, RZ, RZ, R38 ;  /* 0x000000ffff097224 */ /* 0x001fce00078e0026 */
[----:B------:R-:W-:Y:S05]  /*4150*/  WARPSYNC.COLLECTIVE R8, `(.L_x_40) ;  /* 0x0000000008087348 */ /* 0x000fea0003c00000 */
[----:B------:R0:W1:Y:S02]  /*4160*/  SHFL.DOWN P2, R16, R15, R10, R9 ;  /* 0x0800000a0f107389 */ /* 0x0000640000040009 */
[----:B01----:R-:W-:Y:S05]  /*4170*/  ENDCOLLECTIVE ;  /* 0x000000000000791b */ /* 0x003fea0003800000 */
.L_x_40:
[----:B------:R-:W-:Y:S01]  /*4180*/  IMAD.MOV.U32 R10, RZ, RZ, 0x2 ;  /* 0x00000002ff0a7424 */ /* 0x000fe200078e00ff */
[----:B------:R-:W-:-:S04]  /*4190*/  ISETP.GE.AND P2, PT, R44, R38, PT ;  /* 0x000000262c00720c */ /* 0x000fc80003f46270 */
[----:B------:R-:W-:-:S05]  /*41a0*/  SEL R16, R16, RZ, !P2 ;  /* 0x000000ff10107207 */ /* 0x000fca0005000000 */
[----:B------:R-:W-:-:S04]  /*41b0*/  IMAD.IADD R17, R16, 0x1, R15 ;  /* 0x0000000110117824 */ /* 0x000fc800078e020f */
[----:B------:R-:W-:-:S07]  /*41c0*/  IMAD.MOV.U32 R15, RZ, RZ, R17 ;  /* 0x000000ffff0f7224 */ /* 0x000fce00078e0011 */
[----:B------:R-:W-:Y:S05]  /*41d0*/  WARPSYNC.COLLECTIVE R8, `(.L_x_41) ;  /* 0x0000000008087348 */ /* 0x000fea0003c00000 */
[----:B------:R0:W1:Y:S02]  /*41e0*/  SHFL.DOWN P2, R16, R15, R10, R9 ;  /* 0x0800000a0f107389 */ /* 0x0000640000040009 */
[----:B01----:R-:W-:Y:S05]  /*41f0*/  ENDCOLLECTIVE ;  /* 0x000000000000791b */ /* 0x003fea0003800000 */
.L_x_41:
[----:B------:R-:W-:Y:S01]  /*4200*/  IMAD.MOV.U32 R10, RZ, RZ, 0x4 ;  /* 0x00000004ff0a7424 */ /* 0x000fe200078e00ff */
[----:B------:R-:W-:-:S04]  /*4210*/  ISETP.GT.AND P2, PT, R33, R38, PT ;  /* 0x000000262100720c */ /* 0x000fc80003f44270 */
[----:B------:R-:W-:-:S05]  /*4220*/  SEL R16, R16, RZ, !P2 ;  /* 0x000000ff10107207 */ /* 0x000fca0005000000 */
[----:B------:R-:W-:-:S04]  /*4230*/  IMAD.IADD R35, R17, 0x1, R16 ;  /* 0x0000000111237824 */ /* 0x000fc800078e0210 */
[----:B------:R-:W-:-:S07]  /*4240*/  IMAD.MOV.U32 R15, RZ, RZ, R35 ;  /* 0x000000ffff0f7224 */ /* 0x000fce00078e0023 */
[----:B------:R-:W-:Y:S05]  /*4250*/  WARPSYNC.COLLECTIVE R8, `(.L_x_42) ;  /* 0x0000000008087348 */ /* 0x000fea0003c00000 */
[----:B------:R0:W1:Y:S02]  /*4260*/  SHFL.DOWN P2, R16, R15, R10, R9 ;  /* 0x0800000a0f107389 */ /* 0x0000640000040009 */
[----:B01----:R-:W-:Y:S05]  /*4270*/  ENDCOLLECTIVE ;  /* 0x000000000000791b */ /* 0x003fea0003800000 */
.L_x_42:
        /* <DEDUP_REMOVED lines=8> */
.L_x_43:
        /* <DEDUP_REMOVED lines=8> */
.L_x_44:
[----:B------:R-:W0:Y:S01]  /*4380*/  LDC.64 R8, c[0x0][0x390] ;  /* 0x0000e400ff087b82 */ /* 0x000e220000000a00 */
[----:B------:R-:W-:-:S04]  /*4390*/  ISETP.GT.AND P2, PT, R34, R38, PT ;  /* 0x000000262200720c */ /* 0x000fc80003f44270 */
[----:B------:R-:W-:-:S05]  /*43a0*/  SEL R16, R16, RZ, !P2 ;  /* 0x000000ff10107207 */ /* 0x000fca0005000000 */
[----:B------:R-:W-:Y:S01]  /*43b0*/  IMAD.IADD R36, R17, 0x1, R16 ;  /* 0x0000000111247824 */ /* 0x000fe200078e0210 */
[----:B0-----:R-:W-:Y:S01]  /*43c0*/  IADD3 R35, P2, PT, R8, 0x100, RZ ;  /* 0x0000010008237810 */ /* 0x001fe20007f5e0ff */
[----:B------:R-:W-:-:S04]  /*43d0*/  IMAD.MOV.U32 R8, RZ, RZ, -0x1 ;  /* 0xffffffffff087424 */ /* 0x000fc800078e00ff */
[----:B------:R-:W-:-:S08]  /*43e0*/  IMAD.X R37, RZ, RZ, R9, P2 ;  /* 0x000000ffff257224 */ /* 0x000fd000010e0609 */
[----:B------:R-:W-:Y:S05]  /*43f0*/  WARPSYNC.COLLECTIVE R8, `(.L_x_45) ;  /* 0x0000000008087348 */ /* 0x000fea0003c00000 */
[----:B------:R-:W-:Y:S01]  /*4400*/  VOTE.ALL P0, P0 ;  /* 0x0000000000ff7806 */ /* 0x000fe20000000000 */
[----:B------:R-:W-:-:S12]  /*4410*/  ENDCOLLECTIVE ;  /* 0x000000000000791b */ /* 0x000fd80003800000 */
.L_x_45:
[----:B------:R-:W-:Y:S05]  /*4420*/  BRA `(.L_x_46) ;  /* 0xffffffcc00a07947 */ /* 0x000fea000383ffff */
.L_x_11:
[----:B------:R-:W-:Y:S01]  /*4430*/  BSSY B1, `(.L_x_47) ;  /* 0x0000006000017945 */ /* 0x000fe20003800000 */
[----:B------:R-:W-:Y:S01]  /*4440*/  PLOP3.LUT P0, PT, P0, PT, PT, 0x8, 0x80 ;  /* 0x000000000080781c */ /* 0x000fe2000070e170 */
[----:B------:R-:W-:-:S12]  /*4450*/  IMAD.MOV.U32 R8, RZ, RZ, -0x1 ;  /* 0xffffffffff087424 */ /* 0x000fd800078e00ff */
[----:B------:R-:W-:Y:S05]  /*4460*/  WARPSYNC.COLLECTIVE R8, `(.L_x_48) ;  /* 0x0000000008087348 */ /* 0x000fea0003c00000 */
[----:B------:R-:W-:Y:S01]  /*4470*/  VOTE.ANY P0, P0 ;  /* 0x0000000000ff7806 */ /* 0x000fe20000000100 */
[----:B------:R-:W-:-:S12]  /*4480*/  ENDCOLLECTIVE ;  /* 0x000000000000791b */ /* 0x000fd80003800000 */
.L_x_48:
[----:B------:R-:W-:Y:S05]  /*4490*/  BSYNC B1 ;  /* 0x0000000000017941 */ /* 0x000fea0003800000 */
.L_x_47:
[----:B------:R-:W-:Y:S05]  /*44a0*/  BRA `(.L_x_49) ;  /* 0xffffffcc00b07947 */ /* 0x000fea000383ffff */
.L_x_13:
[----:B------:R-:W-:Y:S01]  /*44b0*/  BSSY B1, `(.L_x_50) ;  /* 0x0000006000017945 */ /* 0x000fe20003800000 */
[----:B------:R-:W-:Y:S01]  /*44c0*/  PLOP3.LUT P0, PT, P0, PT, PT, 0x8, 0x80 ;  /* 0x000000000080781c */ /* 0x000fe2000070e170 */
[----:B------:R-:W-:-:S12]  /*44d0*/  IMAD.MOV.U32 R8, RZ, RZ, -0x1 ;  /* 0xffffffffff087424 */ /* 0x000fd800078e00ff */
[----:B------:R-:W-:Y:S05]  /*44e0*/  WARPSYNC.COLLECTIVE R8, `(.L_x_51) ;  /* 0x0000000008087348 */ /* 0x000fea0003c00000 */
[----:B------:R-:W-:Y:S01]  /*44f0*/  VOTE.ANY P0, P0 ;  /* 0x0000000000ff7806 */ /* 0x000fe20000000100 */
[----:B------:R-:W-:-:S12]  /*4500*/  ENDCOLLECTIVE ;  /* 0x000000000000791b */ /* 0x000fd80003800000 */
.L_x_51:
[----:B------:R-:W-:Y:S05]  /*4510*/  BSYNC B1 ;  /* 0x0000000000017941 */ /* 0x000fea0003800000 */
.L_x_50:
[----:B------:R-:W-:Y:S05]  /*4520*/  BRA `(.L_x_52) ;  /* 0xffffffcc00b47947 */ /* 0x000fea000383ffff */
.L_x_15:
[----:B------:R-:W-:Y:S01]  /*4530*/  BSSY B1, `(.L_x_53) ;  /* 0x0000006000017945 */ /* 0x000fe20003800000 */
[----:B------:R-:W-:Y:S01]  /*4540*/  PLOP3.LUT P2, PT, P0, PT, PT, 0x8, 0x80 ;  /* 0x000000000080781c */ /* 0x000fe2000074e170 */
[----:B------:R-:W-:-:S12]  /*4550*/  IMAD.MOV.U32 R8, RZ, RZ, -0x1 ;  /* 0xffffffffff087424 */ /* 0x000fd800078e00ff */
[----:B------:R-:W-:Y:S05]  /*4560*/  WARPSYNC.COLLECTIVE R8, `(.L_x_54) ;  /* 0x0000000008087348 */ /* 0x000fea0003c00000 */
[----:B------:R-:W-:Y:S01]  /*4570*/  VOTE.ANY R8, PT, P2 ;  /* 0x0000000000087806 */ /* 0x000fe200010e0100 */
[----:B------:R-:W-:Y:S06]  /*4580*/  ENDCOLLECTIVE ;  /* 0x000000000000791b */ /* 0x000fec0003800000 */
.L_x_54:
[----:B------:R-:W-:Y:S05]  /*4590*/  BSYNC B1 ;  /* 0x0000000000017941 */ /* 0x000fea0003800000 */
.L_x_53:
[----:B------:R-:W-:Y:S01]  /*45a0*/  LOP3.LUT R8, R8, 0x80000000, R45, 0xec, !PT ;  /* 0x8000000008087812 */ /* 0x000fe200078eec2d */
[----:B------:R-:W-:Y:S02]  /*45b0*/  IMAD.MOV.U32 R10, RZ, RZ, 0x1 ;  /* 0x00000001ff0a7424 */ /* 0x000fe400078e00ff */
[----:B------:R-:W-:Y:S02]  /*45c0*/  VIADD R18, R18, 0xffffffe0 ;  /* 0xffffffe012127836 */ /* 0x000fe40000000000 */
[----:B------:R-:W-:-:S05]  /*45d0*/  VIADD R9, R8, 0xffffffff ;  /* 0xffffffff08097836 */ /* 0x000fca0000000000 */
[----:B------:R-:W-:Y:S01]  /*45e0*/  LOP3.LUT R17, R8, R9, RZ, 0xc, !PT ;  /* 0x0000000908117212 */ /* 0x000fe200078e0cff */
[----:B------:R-:W-:-:S03]  /*45f0*/  IMAD.MOV.U32 R8, RZ, RZ, -0x1 ;  /* 0xffffffffff087424 */ /* 0x000fc600078e00ff */
[----:B------:R0:W1:Y:S04]  /*4600*/  POPC R9, R17 ;  /* 0x0000001100097309 */ /* 0x0000680000000000 */
[----:B01----:R-:W-:Y:S05]  /*4610*/  WARPSYNC.COLLECTIVE R8, `(.L_x_55) ;  /* 0x0000000008087348 */ /* 0x003fea0003c00000 */
[----:B-1----:R1:W2:Y:S02]  /*4620*/  SHFL.DOWN P2, R16, R15, R10, R9 ;  /* 0x0800000a0f107389 */ /* 0x0022a40000040009 */
[----:B012---:R-:W-:Y:S05]  /*4630*/  ENDCOLLECTIVE ;  /* 0x000000000000791b */ /* 0x007fea0003800000 */
.L_x_55:
[----:B------:R-:W-:Y:S01]  /*4640*/  ISETP.GE.AND P0, PT, R44, R9, PT ;  /* 0x000000092c00720c */ /* 0x000fe20003f06270 */
[----:B------:R-:W-:-:S03]  /*4650*/  IMAD.MOV.U32 R10, RZ, RZ, 0x2 ;  /* 0x00000002ff0a7424 */ /* 0x000fc600078e00ff */
[----:B------:R-:W-:Y:S02]  /*4660*/  SEL R16, R16, RZ, !P0 ;  /* 0x000000ff10107207 */ /* 0x000fe40004000000 */
[----:B------:R-:W-:-:S03]  /*4670*/  ISETP.GT.AND P0, PT, R33, R9, PT ;  /* 0x000000092100720c */ /* 0x000fc60003f04270 */
[----:B------:R-:W-:-:S10]  /*4680*/  IMAD.IADD R15, R16, 0x1, R15 ;  /* 0x00000001100f7824 */ /* 0x000fd400078e020f */
[----:B------:R-:W-:Y:S05]  /*4690*/  WARPSYNC.COLLECTIVE R8, `(.L_x_56) ;  /* 0x0000000008087348 */ /* 0x000fea0003c00000 */
[----:B------:R0:W1:Y:S02]  /*46a0*/  SHFL.DOWN P2, R16, R15, R10, R9 ;  /* 0x0800000a0f107389 */ /* 0x0000640000040009 */
[----:B01----:R-:W-:Y:S05]  /*46b0*/  ENDCOLLECTIVE ;  /* 0x000000000000791b */ /* 0x003fea0003800000 */
.L_x_56:
[----:B------:R-:W-:Y:S01]  /*46c0*/  IMAD.MOV.U32 R10, RZ, RZ, 0x4 ;  /* 0x00000004ff0a7424 */ /* 0x000fe200078e00ff */
[----:B------:R-:W-:Y:S02]  /*46d0*/  SEL R16, R16, RZ, !P0 ;  /* 0x000000ff10107207 */ /* 0x000fe40004000000 */
[----:B------:R-:W-:-:S03]  /*46e0*/  ISETP.GT.AND P0, PT, R32, R9, PT ;  /* 0x000000092000720c */ /* 0x000fc60003f04270 */
[----:B------:R-:W-:-:S10]  /*46f0*/  IMAD.IADD R15, R15, 0x1, R16 ;  /* 0x000000010f0f7824 */ /* 0x000fd400078e0210 */
[----:B------:R-:W-:Y:S05]  /*4700*/  WARPSYNC.COLLECTIVE R8, `(.L_x_57) ;  /* 0x0000000008087348 */ /* 0x000fea0003c00000 */
[----:B------:R0:W1:Y:S02]  /*4710*/  SHFL.DOWN P2, R16, R15, R10, R9 ;  /* 0x0800000a0f107389 */ /* 0x0000640000040009 */
[----:B01----:R-:W-:Y:S05]  /*4720*/  ENDCOLLECTIVE ;  /* 0x000000000000791b */ /* 0x003fea0003800000 */
.L_x_57:
[----:B------:R-:W-:Y:S01]  /*4730*/  IMAD.MOV.U32 R10, RZ, RZ, 0x8 ;  /* 0x00000008ff0a7424 */ /* 0x000fe200078e00ff */
[----:B------:R-:W-:Y:S02]  /*4740*/  SEL R16, R16, RZ, !P0 ;  /* 0x000000ff10107207 */ /* 0x000fe40004000000 */
[----:B------:R-:W-:-:S03]  /*4750*/  ISETP.GT.AND P0, PT, R19, R9, PT ;  /* 0x000000091300720c */ /* 0x000fc60003f04270 */
[----:B------:R-:W-:-:S10]  /*4760*/  IMAD.IADD R15, R15, 0x1, R16 ;  /* 0x000000010f0f7824 */ /* 0x000fd400078e0210 */
[----:B------:R-:W-:Y:S05]  /*4770*/  WARPSYNC.COLLECTIVE R8, `(.L_x_58) ;  /* 0x0000000008087348 */ /* 0x000fea0003c00000 */
[----:B------:R0:W1:Y:S02]  /*4780*/  SHFL.DOWN P2, R16, R15, R10, R9 ;  /* 0x0800000a0f107389 */ /* 0x0000640000040009 */
[----:B01----:R-:W-:Y:S05]  /*4790*/  ENDCOLLECTIVE ;  /* 0x000000000000791b */ /* 0x003fea0003800000 */
.L_x_58:
[----:B------:R-:W-:Y:S01]  /*47a0*/  IMAD.MOV.U32 R10, RZ, RZ, 0x10 ;  /* 0x00000010ff0a7424 */ /* 0x000fe200078e00ff */
[----:B------:R-:W-:Y:S02]  /*47b0*/  SEL R16, R16, RZ, !P0 ;  /* 0x000000ff10107207 */ /* 0x000fe40004000000 */
[----:B------:R-:W-:-:S03]  /*47c0*/  ISETP.GT.AND P0, PT, R34, R9, PT ;  /* 0x000000092200720c */ /* 0x000fc60003f04270 */
[----:B------:R-:W-:-:S10]  /*47d0*/  IMAD.IADD R15, R15, 0x1, R16 ;  /* 0x000000010f0f7824 */ /* 0x000fd400078e0210 */
[----:B------:R-:W-:Y:S05]  /*47e0*/  WARPSYNC.COLLECTIVE R8, `(.L_x_59) ;  /* 0x0000000008087348 */ /* 0x000fea0003c00000 */
[----:B------:R0:W1:Y:S02]  /*47f0*/  SHFL.DOWN P2, R16, R15, R10, R9 ;  /* 0x0800000a0f107389 */ /* 0x0000640000040009 */
[----:B01----:R-:W-:Y:S05]  /*4800*/  ENDCOLLECTIVE ;  /* 0x000000000000791b */ /* 0x003fea0003800000 */
.L_x_59:
[----:B------:R-:W-:Y:S02]  /*4810*/  SEL R16, R16, RZ, !P0 ;  /* 0x000000ff10107207 */ /* 0x000fe40004000000 */
[----:B------:R-:W-:Y:S02]  /*4820*/  ISETP.NE.AND P0, PT, R14, 0x65, PT ;  /* 0x000000650e00780c */ /* 0x000fe40003f05270 */
[----:B------:R-:W-:-:S11]  /*4830*/  IADD3 R36, PT, PT, R15, R16, R36 ;  /* 0x000000100f247210 */ /* 0x000fd60007ffe024 */
[----:B------:R-:W-:Y:S05]  /*4840*/  WARPSYNC.COLLECTIVE R8, `(.L_x_60) ;  /* 0x0000000008087348 */ /* 0x000fea0003c00000 */
[----:B------:R-:W-:Y:S01]  /*4850*/  VOTE.ALL P0, P0 ;  /* 0x0000000000ff7806 */ /* 0x000fe20000000000 */
[----:B------:R-:W-:-:S12]  /*4860*/  ENDCOLLECTIVE ;  /* 0x000000000000791b */ /* 0x000fd80003800000 */
.L_x_60:
[----:B------:R-:W-:Y:S05]  /*4870*/  BRA `(.L_x_61) ;  /* 0xffffffcc00607947 */ /* 0x000fea000383ffff */
.L_x_20:
[----:B------:R-:W-:Y:S01]  /*4880*/  BSSY B0, `(.L_x_62) ;  /* 0x0000006000007945 */ /* 0x000fe20003800000 */
[----:B------:R-:W-:Y:S01]  /*4890*/  PLOP3.LUT P0, PT, P0, PT, PT, 0x8, 0x80 ;  /* 0x000000000080781c */ /* 0x000fe2000070e170 */
[----:B------:R-:W-:-:S12]  /*48a0*/  IMAD.MOV.U32 R8, RZ, RZ, -0x1 ;  /* 0xffffffffff087424 */ /* 0x000fd800078e00ff */
[----:B------:R-:W-:Y:S05]  /*48b0*/  WARPSYNC.COLLECTIVE R8, `(.L_x_63) ;  /* 0x0000000008087348 */ /* 0x000fea0003c00000 */
[----:B------:R-:W-:Y:S01]  /*48c0*/  VOTE.ANY P0, P0 ;  /* 0x0000000000ff7806 */ /* 0x000fe20000000100 */
[----:B------:R-:W-:-:S12]  /*48d0*/  ENDCOLLECTIVE ;  /* 0x000000000000791b */ /* 0x000fd80003800000 */
.L_x_63:
[----:B------:R-:W-:Y:S05]  /*48e0*/  BSYNC B0 ;  /* 0x0000000000007941 */ /* 0x000fea0003800000 */
.L_x_62:
[----:B------:R-:W-:Y:S05]  /*48f0*/  BRA `(.L_x_64) ;  /* 0xffffffe400787947 */ /* 0x000fea000383ffff */
.L_x_22:
[----:B------:R-:W-:Y:S01]  /*4900*/  BSSY B0, `(.L_x_65) ;  /* 0x0000006000007945 */ /* 0x000fe20003800000 */
[----:B------:R-:W-:Y:S01]  /*4910*/  PLOP3.LUT P0, PT, P0, PT, PT, 0x8, 0x80 ;  /* 0x000000000080781c */ /* 0x000fe2000070e170 */
[----:B------:R-:W-:-:S12]  /*4920*/  IMAD.MOV.U32 R8, RZ, RZ, -0x1 ;  /* 0xffffffffff087424 */ /* 0x000fd800078e00ff */
[----:B------:R-:W-:Y:S05]  /*4930*/  WARPSYNC.COLLECTIVE R8, `(.L_x_66) ;  /* 0x0000000008087348 */ /* 0x000fea0003c00000 */
[----:B------:R-:W-:Y:S01]  /*4940*/  VOTE.ANY P0, P0 ;  /* 0x0000000000ff7806 */ /* 0x000fe20000000100 */
[----:B------:R-:W-:-:S12]  /*4950*/  ENDCOLLECTIVE ;  /* 0x000000000000791b */ /* 0x000fd80003800000 */
.L_x_66:
[----:B------:R-:W-:Y:S05]  /*4960*/  BSYNC B0 ;  /* 0x0000000000007941 */ /* 0x000fea0003800000 */
.L_x_65:
[----:B------:R-:W-:Y:S05]  /*4970*/  BRA `(.L_x_67) ;  /* 0xffffffe4007c7947 */ /* 0x000fea000383ffff */
.L_x_24:
        /* <DEDUP_REMOVED lines=8> */
.L_x_69:
[----:B------:R-:W-:Y:S05]  /*4a00*/  BSYNC B0 ;  /* 0x0000000000007941 */ /* 0x000fea0003800000 */
.L_x_68:
[----:B------:R-:W-:Y:S01]  /*4a10*/  LOP3.LUT R8, R8, 0x80000000, R42, 0xec, !PT ;  /* 0x8000000008087812 */ /* 0x000fe200078eec2a */
[----:B------:R-:W-:Y:S02]  /*4a20*/  IMAD.MOV.U32 R10, RZ, RZ, 0x1 ;  /* 0x00000001ff0a7424 */ /* 0x000fe400078e00ff */
[----:B------:R-:W-:Y:S02]  /*4a30*/  VIADD R19, R35, 0x2 ;  /* 0x0000000223137836 */ /* 0x000fe40000000000 */
[----:B------:R-:W-:-:S05]  /*4a40*/  VIADD R9, R8, 0xffffffff ;  /* 0xffffffff08097836 */ /* 0x000fca0000000000 */
[----:B------:R-:W-:Y:S01]  /*4a50*/  LOP3.LUT R38, R8, R9, RZ, 0xc, !PT ;  /* 0x0000000908267212 */ /* 0x000fe200078e0cff */
[----:B------:R-:W-:-:S05]  /*4a60*/  IMAD.MOV.U32 R8, RZ, RZ, -0x1 ;  /* 0xffffffffff087424 */ /* 0x000fca00078e00ff */
[----:B------:R-:W0:Y:S02]  /*4a70*/  POPC R38, R38 ;  /* 0x0000002600267309 */ /* 0x000e240000000000 */
[----:B0-----:R-:W-:Y:S01]  /*4a80*/  IMAD.MOV.U32 R9, RZ, RZ, R38 ;  /* 0x000000ffff097224 */ /* 0x001fe200078e0026 */
[----:B------:R-:W-:-:S13]  /*4a90*/  ISETP.GT.AND P3, PT, R19, R38, PT ;  /* 0x000000261300720c */ /* 0x000fda0003f64270 */
[----:B------:R-:W-:Y:S05]  /*4aa0*/  WARPSYNC.COLLECTIVE R8, `(.L_x_70) ;  /* 0x0000000008087348 */ /* 0x000fea0003c00000 */
[----:B------:R0:W1:Y:S02]  /*4ab0*/  SHFL.DOWN P2, R16, R15, R10, R9 ;  /* 0x0800000a0f107389 */ /* 0x0000640000040009 */
[----:B01----:R-:W-:Y:S05]  /*4ac0*/  ENDCOLLECTIVE ;  /* 0x000000000000791b */ /* 0x003fea0003800000 */
.L_x_70:
        /* <DEDUP_REMOVED lines=8> */
.L_x_71:
[----:B------:R-:W-:Y:S01]  /*4b50*/  IMAD.MOV.U32 R10, RZ, RZ, 0x4 ;  /* 0x00000004ff0a7424 */ /* 0x000fe200078e00ff */
[----:B------:R-:W-:-:S05]  /*4b60*/  SEL R16, R16, RZ, !P3 ;  /* 0x000000ff10107207 */ /* 0x000fca0005800000 */
[----:B------:R-:W-:Y:S02]  /*4b70*/  IMAD.IADD R19, R17, 0x1, R16 ;  /* 0x0000000111137824 */ /* 0x000fe400078e0210 */
[----:B------:R-:W-:Y:S02]  /*4b80*/  VIADD R17, R35, 0x4 ;  /* 0x0000000423117836 */ /* 0x000fe40000000000 */
[----:B------:R-:W-:-:S03]  /*4b90*/  IMAD.MOV.U32 R15, RZ, RZ, R19 ;  /* 0x000000ffff0f7224 */ /* 0x000fc600078e0013 */
[----:B------:R-:W-:Y:S01]  /*4ba0*/  ISETP.GT.AND P3, PT, R17, R38, PT ;  /* 0x000000261100720c */ /* 0x000fe20003f64270 */
[----:B------:R-:W-:-:S12]  /*4bb0*/  VIADD R17, R35, 0x8 ;  /* 0x0000000823117836 */ /* 0x000fd80000000000 */
[----:B------:R-:W-:Y:S05]  /*4bc0*/  WARPSYNC.COLLECTIVE R8, `(.L_x_72) ;  /* 0x0000000008087348 */ /* 0x000fea0003c00000 */
[----:B------:R0:W1:Y:S02]  /*4bd0*/  SHFL.DOWN P2, R16, R15, R10, R9 ;  /* 0x0800000a0f107389 */ /* 0x0000640000040009 */
[----:B01----:R-:W-:Y:S05]  /*4be0*/  ENDCOLLECTIVE ;  /* 0x000000000000791b */ /* 0x003fea0003800000 */
.L_x_72:
[----:B------:R-:W-:Y:S01]  /*4bf0*/  IMAD.MOV.U32 R10, RZ, RZ, 0x8 ;  /* 0x00000008ff0a7424 */ /* 0x000fe200078e00ff */
[----:B------:R-:W-:Y:S02]  /*4c00*/  SEL R16, R16, RZ, !P3 ;  /* 0x000000ff10107207 */ /* 0x000fe40005800000 */
[----:B------:R-:W-:-:S03]  /*4c10*/  ISETP.GT.AND P3, PT, R17, R38, PT ;  /* 0x000000261100720c */ /* 0x000fc60003f64270 */
[----:B------:R-:W-:Y:S02]  /*4c20*/  IMAD.IADD R37, R19, 0x1, R16 ;  /* 0x0000000113257824 */ /* 0x000fe400078e0210 */
[----:B------:R-:W-:Y:S02]  /*4c30*/  VIADD R19, R35, 0x10 ;  /* 0x0000001023137836 */ /* 0x000fe40000000000 */
[----:B------:R-:W-:-:S07]  /*4c40*/  IMAD.MOV.U32 R15, RZ, RZ, R37 ;  /* 0x000000ffff0f7224 */ /* 0x000fce00078e0025 */
[----:B------:R-:W-:Y:S05]  /*4c50*/  WARPSYNC.COLLECTIVE R8, `(.L_x_73) ;  /* 0x0000000008087348 */ /* 0x000fea0003c00000 */
[----:B------:R0:W1:Y:S02]  /*4c60*/  SHFL.DOWN P2, R16, R15, R10, R9 ;  /* 0x0800000a0f107389 */ /* 0x0000640000040009 */
[----:B01----:R-:W-:Y:S05]  /*4c70*/  ENDCOLLECTIVE ;  /* 0x000000000000791b */ /* 0x003fea0003800000 */
.L_x_73:
[----:B------:R-:W-:Y:S01]  /*4c80*/  IMAD.MOV.U32 R10, RZ, RZ, 0x10 ;  /* 0x00000010ff0a7424 */ /* 0x000fe200078e00ff */
[----:B------:R-:W-:-:S05]  /*4c90*/  SEL R16, R16, RZ, !P3 ;  /* 0x000000ff10107207 */ /* 0x000fca0005800000 */
[----:B------:R-:W-:-:S04]  /*4ca0*/  IMAD.IADD R17, R37, 0x1, R16 ;  /* 0x0000000125117824 */ /* 0x000fc800078e0210 */
[----:B------:R-:W-:-:S07]  /*4cb0*/  IMAD.MOV.U32 R15, RZ, RZ, R17 ;  /* 0x000000ffff0f7224 */ /* 0x000fce00078e0011 */
[----:B------:R-:W-:Y:S05]  /*4cc0*/  WARPSYNC.COLLECTIVE R8, `(.L_x_74) ;  /* 0x0000000008087348 */ /* 0x000fea0003c00000 */
[----:B------:R0:W1:Y:S02]  /*4cd0*/  SHFL.DOWN P2, R16, R15, R10, R9 ;  /* 0x0800000a0f107389 */ /* 0x0000640000040009 */
[----:B01----:R-:W-:Y:S05]  /*4ce0*/  ENDCOLLECTIVE ;  /* 0x000000000000791b */ /* 0x003fea0003800000 */
.L_x_74:
        /* <DEDUP_REMOVED lines=10> */
.L_x_75:
[----:B------:R-:W-:Y:S05]  /*4d90*/  BRA `(.L_x_76) ;  /* 0xffffffe400107947 */ /* 0x000fea000383ffff */
.L_x_26:
[----:B------:R-:W-:Y:S01]  /*4da0*/  BSSY B0, `(.L_x_77) ;  /* 0x0000006000007945 */ /* 0x000fe20003800000 */
[----:B------:R-:W-:Y:S01]  /*4db0*/  PLOP3.LUT P0, PT, P0, PT, PT, 0x8, 0x80 ;  /* 0x000000000080781c */ /* 0x000fe2000070e170 */
[----:B------:R-:W-:-:S12]  /*4dc0*/  IMAD.MOV.U32 R8, RZ, RZ, -0x1 ;  /* 0xffffffffff087424 */ /* 0x000fd800078e00ff */
[----:B------:R-:W-:Y:S05]  /*4dd0*/  WARPSYNC.COLLECTIVE R8, `(.L_x_78) ;  /* 0x0000000008087348 */ /* 0x000fea0003c00000 */
[----:B------:R-:W-:Y:S01]  /*4de0*/  VOTE.ANY P0, P0 ;  /* 0x0000000000ff7806 */ /* 0x000fe20000000100 */
[----:B------:R-:W-:-:S12]  /*4df0*/  ENDCOLLECTIVE ;  /* 0x000000000000791b */ /* 0x000fd80003800000 */
.L_x_78:
[----:B------:R-:W-:Y:S05]  /*4e00*/  BSYNC B0 ;  /* 0x0000000000007941 */ /* 0x000fea0003800000 */
.L_x_77:
[----:B------:R-:W-:Y:S05]  /*4e10*/  BRA `(.L_x_79) ;  /* 0xffffffe400207947 */ /* 0x000fea000383ffff */
.L_x_28:
[----:B------:R-:W-:Y:S01]  /*4e20*/  BSSY B0, `(.L_x_80) ;  /* 0x0000006000007945 */ /* 0x000fe20003800000 */
[----:B------:R-:W-:Y:S01]  /*4e30*/  PLOP3.LUT P0, PT, P0, PT, PT, 0x8, 0x80 ;  /* 0x000000000080781c */ /* 0x000fe2000070e170 */
[----:B------:R-:W-:-:S12]  /*4e40*/  IMAD.MOV.U32 R8, RZ, RZ, -0x1 ;  /* 0xffffffffff087424 */ /* 0x000fd800078e00ff */
[----:B------:R-:W-:Y:S05]  /*4e50*/  WARPSYNC.COLLECTIVE R8, `(.L_x_81) ;  /* 0x0000000008087348 */ /* 0x000fea0003c00000 */
[----:B------:R-:W-:Y:S01]  /*4e60*/  VOTE.ANY P0, P0 ;  /* 0x0000000000ff7806 */ /* 0x000fe20000000100 */
[----:B------:R-:W-:-:S12]  /*4e70*/  ENDCOLLECTIVE ;  /* 0x000000000000791b */ /* 0x000fd80003800000 */
.L_x_81:
[----:B------:R-:W-:Y:S05]  /*4e80*/  BSYNC B0 ;  /* 0x0000000000007941 */ /* 0x000fea0003800000 */
.L_x_80:
[----:B------:R-:W-:Y:S05]  /*4e90*/  BRA `(.L_x_82) ;  /* 0xffffffe400247947 */ /* 0x000fea000383ffff */
.L_x_30:
[----:B------:R-:W-:Y:S01]  /*4ea0*/  BSSY B0, `(.L_x_83) ;  /* 0x0000006000007945 */ /* 0x000fe20003800000 */
[----:B------:R-:W-:Y:S01]  /*4eb0*/  PLOP3.LUT P2, PT, P0, PT, PT, 0x8, 0x80 ;  /* 0x000000000080781c */ /* 0x000fe2000074e170 */
[----:B------:R-:W-:-:S12]  /*4ec0*/  IMAD.MOV.U32 R8, RZ, RZ, -0x1 ;  /* 0xffffffffff087424 */ /* 0x000fd800078e00ff */
[----:B------:R-:W-:Y:S05]  /*4ed0*/  WARPSYNC.COLLECTIVE R8, `(.L_x_84) ;  /* 0x0000000008087348 */ /* 0x000fea0003c00000 */
[----:B------:R-:W-:Y:S01]  /*4ee0*/  VOTE.ANY R8, PT, P2 ;  /* 0x0000000000087806 */ /* 0x000fe200010e0100 */
[----:B------:R-:W-:Y:S06]  /*4ef0*/  ENDCOLLECTIVE ;  /* 0x000000000000791b */ /* 0x000fec0003800000 */
.L_x_84:
[----:B------:R-:W-:Y:S05]  /*4f00*/  BSYNC B0 ;  /* 0x0000000000007941 */ /* 0x000fea0003800000 */
.L_x_83:
        /* <DEDUP_REMOVED lines=10> */
.L_x_85:
[----:B------:R-:W-:Y:S01]  /*4fb0*/  ISETP.GE.AND P0, PT, R35, R9, PT ;  /* 0x000000092300720c */ /* 0x000fe20003f06270 */
[----:B------:R-:W-:-:S03]  /*4fc0*/  IMAD.MOV.U32 R10, RZ, RZ, 0x2 ;  /* 0x00000002ff0a7424 */ /* 0x000fc600078e00ff */
[----:B------:R-:W-:-:S05]  /*4fd0*/  SEL R16, R16, RZ, !P0 ;  /* 0x000000ff10107207 */ /* 0x000fca0004000000 */
[----:B------:R-:W-:Y:S02]  /*4fe0*/  IMAD.IADD R44, R16, 0x1, R15 ;  /* 0x00000001102c7824 */ /* 0x000fe400078e020f */
[----:B------:R-:W-:Y:S02]  /*4ff0*/  VIADD R16, R35, 0x2 ;  /* 0x0000000223107836 */ /* 0x000fe40000000000 */
[----:B------:R-:W-:-:S03]  /*5000*/  IMAD.MOV.U32 R15, RZ, RZ, R44 ;  /* 0x000000ffff0f7224 */ /* 0x000fc600078e002c */
[----:B------:R-:W-:-:S13]  /*5010*/  ISETP.GT.AND P0, PT, R16, R9, PT ;  /* 0x000000091000720c */ /* 0x000fda0003f04270 */
[----:B------:R-:W-:Y:S05]  /*5020*/  WARPSYNC.COLLECTIVE R8, `(.L_x_86) ;  /* 0x0000000008087348 */ /* 0x000fea0003c00000 */
[----:B------:R0:W1:Y:S02]  /*5030*/  SHFL.DOWN P2, R16, R15, R10, R9 ;  /* 0x0800000a0f107389 */ /* 0x0000640000040009 */
[----:B01----:R-:W-:Y:S05]  /*5040*/  ENDCOLLECTIVE ;  /* 0x000000000000791b */ /* 0x003fea0003800000 */
.L_x_86:
[----:B------:R-:W-:Y:S01]  /*5050*/  IMAD.MOV.U32 R10, RZ, RZ, 0x4 ;  /* 0x00000004ff0a7424 */ /* 0x000fe200078e00ff */
[----:B------:R-:W-:Y:S01]  /*5060*/  SEL R17, R16, RZ, !P0 ;  /* 0x000000ff10117207 */ /* 0x000fe20004000000 */
[----:B------:R-:W-:-:S04]  /*5070*/  VIADD R16, R35, 0x4 ;  /* 0x0000000423107836 */ /* 0x000fc80000000000 */
[----:B------:R-:W-:Y:S01]  /*5080*/  IMAD.IADD R17, R44, 0x1, R17 ;  /* 0x000000012c117824 */ /* 0x000fe200078e0211 */
[----:B------:R-:W-:-:S03]  /*5090*/  ISETP.GT.AND P0, PT, R16, R9, PT ;  /* 0x000000091000720c */ /* 0x000fc60003f04270 */
[----:B------:R-:W-:-:S10]  /*50a0*/  IMAD.MOV.U32 R15, RZ, RZ, R17 ;  /* 0x000000ffff0f7224 */ /* 0x000fd400078e0011 */
[----:B------:R-:W-:Y:S05]  /*50b0*/  WARPSYNC.COLLECTIVE R8, `(.L_x_87) ;  /* 0x0000000008087348 */ /* 0x000fea0003c00000 */
[----:B------:R0:W1:Y:S02]  /*50c0*/  SHFL.DOWN P2, R16, R15, R10, R9 ;  /* 0x0800000a0f107389 */ /* 0x0000640000040009 */
[----:B01----:R-:W-:Y:S05]  /*50d0*/  ENDCOLLECTIVE ;  /* 0x000000000000791b */ /* 0x003fea0003800000 */
.L_x_87:
[----:B------:R-:W-:Y:S01]  /*50e0*/  IMAD.MOV.U32 R10, RZ, RZ, 0x8 ;  /* 0x00000008ff0a7424 */ /* 0x000fe200078e00ff */
[----:B------:R-:W-:-:S05]  /*50f0*/  SEL R16, R16, RZ, !P0 ;  /* 0x000000ff10107207 */ /* 0x000fca0004000000 */
[----:B------:R-:W-:Y:S02]  /*5100*/  IMAD.IADD R45, R17, 0x1, R16 ;  /* 0x00000001112d7824 */ /* 0x000fe400078e0210 */
[C---:B------:R-:W-:Y:S02]  /*5110*/  VIADD R16, R35.reuse, 0x8 ;  /* 0x0000000823107836 */ /* 0x040fe40000000000 */
[----:B------:R-:W-:Y:S02]  /*5120*/  IMAD.MOV.U32 R15, RZ, RZ, R45 ;  /* 0x000000ffff0f7224 */ /* 0x000fe400078e002d */
[----:B------:R-:W-:Y:S01]  /*5130*/  VIADD R17, R35, 0x10 ;  /* 0x0000001023117836 */ /* 0x000fe20000000000 */
[----:B------:R-:W-:-:S13]  /*5140*/  ISETP.GT.AND P0, PT, R16, R9, PT ;  /* 0x000000091000720c */ /* 0x000fda0003f04270 */
[----:B------:R-:W-:Y:S05]  /*5150*/  WARPSYNC.COLLECTIVE R8, `(.L_x_88) ;  /* 0x0000000008087348 */ /* 0x000fea0003c00000 */
[----:B------:R0:W1:Y:S02]  /*5160*/  SHFL.DOWN P2, R16, R15, R10, R9 ;  /* 0x0800000a0f107389 */ /* 0x0000640000040009 */
[----:B01----:R-:W-:Y:S05]  /*5170*/  ENDCOLLECTIVE ;  /* 0x000000000000791b */ /* 0x003fea0003800000 */
.L_x_88:
[----:B------:R-:W-:Y:S01]  /*5180*/  IMAD.MOV.U32 R10, RZ, RZ, 0x10 ;  /* 0x00000010ff0a7424 */ /* 0x000fe200078e00ff */
[----:B------:R-:W-:Y:S02]  /*5190*/  SEL R16, R16, RZ, !P0 ;  /* 0x000000ff10107207 */ /* 0x000fe40004000000 */
[----:B------:R-:W-:-:S03]  /*51a0*/  ISETP.GT.AND P0, PT, R17, R9, PT ;  /* 0x000000091100720c */ /* 0x000fc60003f04270 */
[----:B------:R-:W-:-:S04]  /*51b0*/  IMAD.IADD R44, R45, 0x1, R16 ;  /* 0x000000012d2c7824 */ /* 0x000fc800078e0210 */
[----:B------:R-:W-:-:S07]  /*51c0*/  IMAD.MOV.U32 R15, RZ, RZ, R44 ;  /* 0x000000ffff0f7224 */ /* 0x000fce00078e002c */
[----:B------:R-:W-:Y:S05]  /*51d0*/  WARPSYNC.COLLECTIVE R8, `(.L_x_89) ;  /* 0x0000000008087348 */ /* 0x000fea0003c00000 */
[----:B------:R0:W1:Y:S02]  /*51e0*/  SHFL.DOWN P2, R16, R15, R10, R9 ;  /* 0x0800000a0f107389 */ /* 0x0000640000040009 */
[----:B01----:R-:W-:Y:S05]  /*51f0*/  ENDCOLLECTIVE ;  /* 0x000000000000791b */ /* 0x003fea0003800000 */
.L_x_89:
[----:B------:R-:W-:Y:S02]  /*5200*/  SEL R16, R16, RZ, !P0 ;  /* 0x000000ff10107207 */ /* 0x000fe40004000000 */
[----:B------:R-:W-:Y:S02]  /*5210*/  ISETP.NE.AND P0, PT, R14, 0x65, PT ;  /* 0x000000650e00780c */ /* 0x000fe40003f05270 */
[----:B------:R-:W-:-:S11]  /*5220*/  IADD3 R19, PT, PT, R44, R16, R19 ;  /* 0x000000102c137210 */ /* 0x000fd60007ffe013 */
[----:B------:R-:W-:Y:S05]  /*5230*/  WARPSYNC.COLLECTIVE R8, `(.L_x_90) ;  /* 0x0000000008087348 */ /* 0x000fea0003c00000 */
[----:B------:R-:W-:Y:S01]  /*5240*/  VOTE.ALL P0, P0 ;  /* 0x0000000000ff7806 */ /* 0x000fe20000000000 */
[----:B------:R-:W-:-:S12]  /*5250*/  ENDCOLLECTIVE ;  /* 0x000000000000791b */ /* 0x000fd80003800000 */
.L_x_90:
[----:B------:R-:W-:Y:S05]  /*5260*/  BRA `(.L_x_91) ;  /* 0xffffffe000c07947 */ /* 0x000fea000383ffff */
.L_x_92:
[----:B------:R-:W-:-:S00]  /*5270*/  BRA `(.L_x_92) ;  /* 0xfffffffc00fc7947 */ /* 0x000fc0000383ffff */
[----:B------:R-:W-:-:S00]  /*5280*/  NOP ;  /* 0x0000000000007918 */ /* 0x000fc00000000000 */
[----:B------:R-:W-:-:S00]  /*5290*/  NOP ;  /* 0x0000000000007918 */ /* 0x000fc00000000000 */
[----:B------:R-:W-:-:S00]  /*52a0*/  NOP ;  /* 0x0000000000007918 */ /* 0x000fc00000000000 */
[----:B------:R-:W-:-:S00]  /*52b0*/  NOP ;  /* 0x0000000000007918 */ /* 0x000fc00000000000 */
[----:B------:R-:W-:-:S00]  /*52c0*/  NOP ;  /* 0x0000000000007918 */ /* 0x000fc00000000000 */
[----:B------:R-:W-:-:S00]  /*52d0*/  NOP ;  /* 0x0000000000007918 */ /* 0x000fc00000000000 */
[----:B------:R-:W-:-:S00]  /*52e0*/  NOP ;  /* 0x0000000000007918 */ /* 0x000fc00000000000 */
[----:B------:R-:W-:-:S00]  /*52f0*/  NOP ;  /* 0x0000000000007918 */ /* 0x000fc00000000000 */
.L_x_434:


//--------------------- .text._ZN3cub18CUB_300001_SM_10006detail4scan16DeviceScanKernelINS2_10policy_hubIiiijN4cuda3std3__44plusIvEEE10Policy1000EN6thrust24THRUST_300001_SM_1000_NS6detail15normal_iteratorINSD_10device_ptrIiEEEESI_NS0_13ScanTileStateIiLb1EEES9_NS0_8NullTypeEjiLb0ESL_EEvT0_T1_T2_iT3_T4_T5_ --------------------------
	.section	.text._ZN3cub18CUB_300001_SM_10006detail4scan16DeviceScanKernelINS2_10policy_hubIiiijN4cuda3std3__44plusIvEEE10Policy1000EN6thrust24THRUST_300001_SM_1000_NS6detail15normal_iteratorINSD_10device_ptrIiEEEESI_NS0_13ScanTileStateIiLb1EEES9_NS0_8NullTypeEjiLb0ESL_EEvT0_T1_T2_iT3_T4_T5_,"ax",@progbits
	.align	128
        .global         _ZN3cub18CUB_300001_SM_10006detail4scan16DeviceScanKernelINS2_10policy_hubIiiijN4cuda3std3__44plusIvEEE10Policy1000EN6thrust24THRUST_300001_SM_1000_NS6detail15normal_iteratorINSD_10device_ptrIiEEEESI_NS0_13ScanTileStateIiLb1EEES9_NS0_8NullTypeEjiLb0ESL_EEvT0_T1_T2_iT3_T4_T5_
        .type           _ZN3cub18CUB_300001_SM_10006detail4scan16DeviceScanKernelINS2_10policy_hubIiiijN4cuda3std3__44plusIvEEE10Policy1000EN6thrust24THRUST_300001_SM_1000_NS6detail15normal_iteratorINSD_10device_ptrIiEEEESI_NS0_13ScanTileStateIiLb1EEES9_NS0_8NullTypeEjiLb0ESL_EEvT0_T1_T2_iT3_T4_T5_,@function
        .size           _ZN3cub18CUB_300001_SM_10006detail4scan16DeviceScanKernelINS2_10policy_hubIiiijN4cuda3std3__44plusIvEEE10Policy1000EN6thrust24THRUST_300001_SM_1000_NS6detail15normal_iteratorINSD_10device_ptrIiEEEESI_NS0_13ScanTileStateIiLb1EEES9_NS0_8NullTypeEjiLb0ESL_EEvT0_T1_T2_iT3_T4_T5_,(.L_x_435 - _ZN3cub18CUB_300001_SM_10006detail4scan16DeviceScanKernelINS2_10policy_hubIiiijN4cuda3std3__44plusIvEEE10Policy1000EN6thrust24THRUST_300001_SM_1000_NS6detail15normal_iteratorINSD_10device_ptrIiEEEESI_NS0_13ScanTileStateIiLb1EEES9_NS0_8NullTypeEjiLb0ESL_EEvT0_T1_T2_iT3_T4_T5_)
        .other          _ZN3cub18CUB_300001_SM_10006detail4scan16DeviceScanKernelINS2_10policy_hubIiiijN4cuda3std3__44plusIvEEE10Policy1000EN6thrust24THRUST_300001_SM_1000_NS6detail15normal_iteratorINSD_10device_ptrIiEEEESI_NS0_13ScanTileStateIiLb1EEES9_NS0_8NullTypeEjiLb0ESL_EEvT0_T1_T2_iT3_T4_T5_,@"STO_CUDA_ENTRY STV_DEFAULT"
_ZN3cub18CUB_300001_SM_10006detail4scan16DeviceScanKernelINS2_10policy_hubIiiijN4cuda3std3__44plusIvEEE10Policy1000EN6thrust24THRUST_300001_SM_1000_NS6detail15normal_iteratorINSD_10device_ptrIiEEEESI_NS0_13ScanTileStateIiLb1EEES9_NS0_8NullTypeEjiLb0ESL_EEvT0_T1_T2_iT3_T4_T5_:
.text._ZN3cub18CUB_300001_SM_10006detail4scan16DeviceScanKernelINS2_10policy_hubIiiijN4cuda3std3__44plusIvEEE10Policy1000EN6thrust24THRUST_300001_SM_1000_NS6detail15normal_iteratorINSD_10device_ptrIiEEEESI_NS0_13ScanTileStateIiLb1EEES9_NS0_8NullTypeEjiLb0ESL_EEvT0_T1_T2_iT3_T4_T5_:
[----:B------:R-:W-:Y:S08]  /*0000*/  LDC R1, c[0x0][0x37c] ;  /* 0x0000df00ff017b82 */ /* 0x000ff00000000800 */
[----:B------:R-:W0:Y:S01]  /*0010*/  S2UR UR4, SR_CTAID.X ;  /* 0x00000000000479c3 */ /* 0x000e220000002500 */
[----:B------:R-:W1:Y:S01]  /*0020*/  LDCU UR5, c[0x0][0x3a0] ;  /* 0x00007400ff0577ac */ /* 0x000e620008000800 */
[----:B------:R-:W2:Y:S06]  /*0030*/  LDCU.64 UR8, c[0x0][0x358] ;  /* 0x00006b00ff0877ac */ /* 0x000eac0008000a00 */
[----:B------:R-:W0:Y:S02]  /*0040*/  LDC R42, c[0x0][0x398] ;  /* 0x0000e600ff2a7b82 */ /* 0x000e240000000800 */
[----:B0-----:R-:W-:-:S04]  /*0050*/  VIADD R42, R42, UR4 ;  /* 0x000000042a2a7c36 */ /* 0x001fc80008000000 */
[----:B------:R-:W-:-:S05]  /*0060*/  IMAD R3, R42, 0x2100, RZ ;  /* 0x000021002a037824 */ /* 0x000fca00078e02ff */
[----:B-1----:R-:W-:-:S04]  /*0070*/  IADD3 R0, PT, PT, -R3, UR5, RZ ;  /* 0x0000000503007c10 */ /* 0x002fc8000fffe1ff */
[----:B------:R-:W-:-:S13]  /*0080*/  ISETP.GE.U32.AND P0, PT, R0, 0x2101, PT ;  /* 0x000021010000780c */ /* 0x000fda0003f06070 */
[----:B--2---:R-:W-:Y:S05]  /*0090*/  @!P0 BRA `(.L_x_93) ;  /* 0x0000001c00a88947 */ /* 0x004fea0003800000 */
[----:B------:R-:W0:Y:S01]  /*00a0*/  S2R R16, SR_TID.X ;  /* 0x0000000000107919 */ /* 0x000e220000002100 */
[----:B------:R-:W1:Y:S01]  /*00b0*/  LDCU.64 UR4, c[0x0][0x380] ;  /* 0x00007000ff0477ac */ /* 0x000e620008000a00 */
[C---:B0-----:R-:W-:Y:S02]  /*00c0*/  LOP3.LUT R0, R16.reuse, 0x1f, RZ, 0xc0, !PT ;  /* 0x0000001f10007812 */ /* 0x041fe400078ec0ff */
[----:B------:R-:W-:-:S05]  /*00d0*/  LOP3.LUT R5, R16, 0x3e0, RZ, 0xc0, !PT ;  /* 0x000003e010057812 */ /* 0x000fca00078ec0ff */
[----:B------:R-:W-:-:S05]  /*00e0*/  IMAD R0, R5, 0x16, R0 ;  /* 0x0000001605007824 */ /* 0x000fca00078e0200 */
[----:B------:R-:W-:-:S05]  /*00f0*/  IADD3 R0, P0, PT, R3, R0, RZ ;  /* 0x0000000003007210 */ /* 0x000fca0007f1e0ff */
[----:B------:R-:W-:Y:S02]  /*0100*/  IMAD.X R3, RZ, RZ, RZ, P0 ;  /* 0x000000ffff037224 */ /* 0x000fe400000e06ff */
        /* <DEDUP_REMOVED lines=30> */
[----:B------:R-:W-:Y:S01]  /*02f0*/  ISETP.NE.AND P0, PT, R42, RZ, PT ;  /* 0x000000ff2a00720c */ /* 0x000fe20003f05270 */
        /* <DEDUP_REMOVED lines=28> */
[----:B------:R0:W1:Y:S04]  /*04c0*/  LDS.64 R36, [R27] ;  /* 0x000000001b247984 */ /* 0x0000680000000a00 */
[----:B------:R0:W2:Y:S04]  /*04d0*/  LDS.64 R34, [R27+0x8] ;  /* 0x000008001b227984 */ /* 0x0000a80000000a00 */
[----:B------:R0:W3:Y:S04]  /*04e0*/  LDS.64 R32, [R27+0x10] ;  /* 0x000010001b207984 */ /* 0x0000e80000000a00 */
[----:B------:R0:W4:Y:S04]  /*04f0*/  LDS.64 R18, [R27+0x18] ;  /* 0x000018001b127984 */ /* 0x0001280000000a00 */
[----:B------:R0:W0:Y:S04]  /*0500*/  LDS.64 R14, [R27+0x20] ;  /* 0x000020001b0e7984 */ /* 0x0000280000000a00 */
[----:B------:R0:W0:Y:S04]  /*0510*/  LDS.64 R12, [R27+0x28] ;  /* 0x000028001b0c7984 */ /* 0x0000280000000a00 */
[----:B------:R0:W0:Y:S04]  /*0520*/  LDS.64 R10, [R27+0x30] ;  /* 0x000030001b0a7984 */ /* 0x0000280000000a00 */
[----:B------:R0:W0:Y:S04]  /*0530*/  LDS.64 R8, [R27+0x38] ;  /* 0x000038001b087984 */ /* 0x0000280000000a00 */
[----:B------:R0:W0:Y:S04]  /*0540*/  LDS.64 R6, [R27+0x40] ;  /* 0x000040001b067984 */ /* 0x0000280000000a00 */
[----:B------:R0:W0:Y:S04]  /*0550*/  LDS.64 R4, [R27+0x48] ;  /* 0x000048001b047984 */ /* 0x0000280000000a00 */
[----:B------:R0:W0:Y:S01]  /*0560*/  LDS.64 R2, [R27+0x50] ;  /* 0x000050001b027984 */ /* 0x0000220000000a00 */
[----:B------:R-:W-:Y:S06]  /*0570*/  BAR.SYNC.DEFER_BLOCKING 0x0 ;  /* 0x0000000000007b1d */ /* 0x000fec0000010000 */
[----:B-1----:R-:W-:Y:S05]  /*0580*/  @P0 BRA `(.L_x_95) ;  /* 0x00000004001c0947 */ /* 0x002fea0003800000 */
[----:B0-2---:R-:W-:Y:S02]  /*0590*/  IADD3 R17, PT, PT, R34, R37, R36 ;  /* 0x0000002522117210 */ /* 0x005fe40007ffe024 */
[C---:B------:R-:W-:Y:S02]  /*05a0*/  ISETP.NE.AND P1, PT, R39.reuse, 0x1f, PT ;  /* 0x0000001f2700780c */ /* 0x040fe40003f25270 */
[----:B---3--:R-:W-:Y:S02]  /*05b0*/  IADD3 R17, PT, PT, R32, R35, R17 ;  /* 0x0000002320117210 */ /* 0x008fe40007ffe011 */
[----:B------:R-:W-:Y:S02]  /*05c0*/  ISETP.GE.U32.AND P2, PT, R16, 0x20, PT ;  /* 0x000000201000780c */ /* 0x000fe40003f46070 */
[----:B----4-:R-:W-:Y:S02]  /*05d0*/  IADD3 R17, PT, PT, R18, R33, R17 ;  /* 0x0000002112117210 */ /* 0x010fe40007ffe011 */
[----:B------:R-:W-:-:S02]  /*05e0*/  ISETP.NE.AND P3, PT, R39, RZ, PT ;  /* 0x000000ff2700720c */ /* 0x000fc40003f65270 */
[----:B------:R-:W-:-:S03]  /*05f0*/  IADD3 R17, PT, PT, R14, R19, R17 ;  /* 0x000000130e117210 */ /* 0x000fc60007ffe011 */
[----:B------:R-:W-:Y:S02]  /*0600*/  @!P1 LEA R43, R40, UR4, 0x2 ;  /* 0x00000004282b9c11 */ /* 0x000fe4000f8e10ff */
[----:B------:R-:W-:-:S04]  /*0610*/  IADD3 R17, PT, PT, R12, R15, R17 ;  /* 0x0000000f0c117210 */ /* 0x000fc80007ffe011 */
[----:B------:R-:W-:-:S04]  /*0620*/  IADD3 R17, PT, PT, R10, R13, R17 ;  /* 0x0000000d0a117210 */ /* 0x000fc80007ffe011 */
[----:B------:R-:W-:-:S04]  /*0630*/  IADD3 R17, PT, PT, R8, R11, R17 ;  /* 0x0000000b08117210 */ /* 0x000fc80007ffe011 */
[----:B------:R-:W-:-:S04]  /*0640*/  IADD3 R17, PT, PT, R6, R9, R17 ;  /* 0x0000000906117210 */ /* 0x000fc80007ffe011 */
[----:B------:R-:W-:-:S04]  /*0650*/  IADD3 R17, PT, PT, R4, R7, R17 ;  /* 0x0000000704117210 */ /* 0x000fc80007ffe011 */
[----:B------:R-:W-:-:S05]  /*0660*/  IADD3 R20, PT, PT, R2, R5, R17 ;  /* 0x0000000502147210 */ /* 0x000fca0007ffe011 */
[----:B------:R-:W-:-:S05]  /*0670*/  IMAD.IADD R17, R3, 0x1, R20 ;  /* 0x0000000103117824 */ /* 0x000fca00078e0214 */
        /* <DEDUP_REMOVED lines=10> */
[----:B------:R-:W-:-:S04]  /*0720*/  ISETP.NE.AND P0, PT, R40, 0x2, PT ;  /* 0x000000022800780c */ /* 0x000fc80003f05270 */
        /* <DEDUP_REMOVED lines=8> */
[----:B------:R-:W-:Y:S01]  /*07b0*/  SEL R20, R21, R20, !P0 ;  /* 0x0000001415147207 */ /* 0x000fe20004000000 */
[----:B------:R-:W-:Y:S01]  /*07c0*/  IMAD.IADD R21, R42, 0x1, -R17 ;  /* 0x000000012a157824 */ /* 0x000fe200078e0a11 */
[----:B------:R-:W-:Y:S01]  /*07d0*/  ISETP.NE.AND P0, PT, R40, 0x3, PT ;  /* 0x000000032800780c */ /* 0x000fe20003f05270 */
[----:B------:R-:W-:-:S03]  /*07e0*/  IMAD.IADD R23, R23, 0x1, R22 ;  /* 0x0000000117177824 */ /* 0x000fc600078e0216 */
[----:B------:R-:W-:Y:S01]  /*07f0*/  SEL R20, R22, R20, !P0 ;  /* 0x0000001416147207 */ /* 0x000fe20004000000 */
[----:B-1----:R-:W-:Y:S01]  /*0800*/  IMAD.IADD R24, R23, 0x1, R24 ;  /* 0x0000000117187824 */ /* 0x002fe200078e0218 */
[C---:B------:R-:W-:Y:S02]  /*0810*/  ISETP.NE.AND P0, PT, R40.reuse, 0x4, PT ;  /* 0x000000042800780c */ /* 0x040fe40003f05270 */
[----:B------:R-:W-:Y:S01]  /*0820*/  SEL R17, R21, RZ, P3 ;  /* 0x000000ff15117207 */ /* 0x000fe20001800000 */
        /* <DEDUP_REMOVED lines=18> */
[----:B------:R-:W-:Y:S02]  /*0950*/  ISETP.NE.AND P1, PT, R40, 0xb, PT ;  /* 0x0000000b2800780c */ /* 0x000fe40003f25270 */
[----:B------:R-:W-:Y:S02]  /*0960*/  SEL R20, R29, R20, !P0 ;  /* 0x000000141d147207 */ /* 0x000fe40004000000 */
[----:B------:R-:W-:-:S02]  /*0970*/  ISETP.NE.AND P0, PT, R16, RZ, PT ;  /* 0x000000ff1000720c */ /* 0x000fc40003f05270 */
[----:B------:R-:W-:-:S05]  /*0980*/  SEL R20, R30, R20, !P1 ;  /* 0x000000141e147207 */ /* 0x000fca0004800000 */
[----:B------:R-:W-:-:S06]  /*0990*/  @P2 IMAD.IADD R21, R20, 0x1, R17 ;  /* 0x0000000114152824 */ /* 0x000fcc00078e0211 */
[----:B------:R-:W-:Y:S05]  /*09a0*/  @P0 BRA `(.L_x_96) ;  /* 0x0000000c00f00947 */ /* 0x000fea0003800000 */
[----:B------:R-:W0:Y:S01]  /*09b0*/  LDC.64 R16, c[0x0][0x390] ;  /* 0x0000e400ff107b82 */ /* 0x000e220000000a00 */
[----:B------:R-:W-:Y:S02]  /*09c0*/  IMAD.MOV.U32 R30, RZ, RZ, 0x65 ;  /* 0x00000065ff1e7424 */ /* 0x000fe400078e00ff */
[----:B------:R-:W-:-:S03]  /*09d0*/  IMAD.MOV.U32 R21, RZ, RZ, RZ ;  /* 0x000000ffff157224 */ /* 0x000fc600078e00ff */
[----:B0-----:R0:W-:Y:S01]  /*09e0*/  ST.E.64.STRONG.GPU desc[UR8][R16.64+0x100], R30 ;  /* 0x0001001e10007985 */ /* 0x0011e2000c10fb08 */
[----:B------:R-:W-:Y:S05]  /*09f0*/  BRA `(.L_x_96) ;  /* 0x0000000c00dc7947 */ /* 0x000fea0003800000 */
.L_x_95:
[----:B0-2---:R-:W-:Y:S02]  /*0a00*/  IADD3 R17, PT, PT, R34, R37, R36 ;  /* 0x0000002522117210 */ /* 0x005fe40007ffe024 */
[C---:B------:R-:W-:Y:S02]  /*0a10*/  ISETP.NE.AND P1, PT, R39.reuse, 0x1f, PT ;  /* 0x0000001f2700780c */ /* 0x040fe40003f25270 */
[----:B---3--:R-:W-:Y:S02]  /*0a20*/  IADD3 R17, PT, PT, R32, R35, R17 ;  /* 0x0000002320117210 */ /* 0x008fe40007ffe011 */
[----:B------:R-:W-:Y:S02]  /*0a30*/  ISETP.NE.AND P2, PT, R39, RZ, PT ;  /* 0x000000ff2700720c */ /* 0x000fe40003f45270 */
[----:B----4-:R-:W-:-:S04]  /*0a40*/  IADD3 R17, PT, PT, R18, R33, R17 ;  /* 0x0000002112117210 */ /* 0x010fc80007ffe011 */
        /* <DEDUP_REMOVED lines=56> */
[----:B------:R-:W-:-:S02]  /*0dd0*/  ISETP.GT.U32.AND P0, PT, R16, 0x1f, PT ;  /* 0x0000001f1000780c */ /* 0x000fc40003f04070 */
[----:B------:R-:W-:Y:S02]  /*0de0*/  SEL R20, R30, R20, !P1 ;  /* 0x000000141e147207 */ /* 0x000fe40004800000 */
[----:B------:R-:W-:-:S03]  /*0df0*/  ISETP.GE.U32.AND P1, PT, R16, 0x20, PT ;  /* 0x000000201000780c */ /* 0x000fc60003f26070 */
[----:B------:R-:W-:-:S05]  /*0e00*/  IMAD.IADD R20, R20, 0x1, R21 ;  /* 0x0000000114147824 */ /* 0x000fca00078e0215 */
[----:B------:R-:W-:Y:S01]  /*0e10*/  SEL R23, R17, R20, !P1 ;  /* 0x0000001411177207 */ /* 0x000fe20004800000 */
[----:B------:R-:W-:Y:S06]  /*0e20*/  @P0 BRA `(.L_x_97) ;  /* 0x0000000800a80947 */ /* 0x000fec0003800000 */
[----:B------:R-:W0:Y:S01]  /*0e30*/  LDC.64 R20, c[0x0][0x390] ;  /* 0x0000e400ff147b82 */ /* 0x000e220000000a00 */
[----:B------:R-:W-:Y:S02]  /*0e40*/  ISETP.NE.AND P1, PT, R16, RZ, PT ;  /* 0x000000ff1000720c */ /* 0x000fe40003f25270 */
[----:B------:R-:W-:-:S05]  /*0e50*/  LOP3.LUT R17, RZ, R16, RZ, 0x33, !PT ;  /* 0x00000010ff117212 */ /* 0x000fca00078e33ff */
[----:B------:R-:W-:-:S06]  /*0e60*/  IMAD.IADD R24, R42, 0x1, R17 ;  /* 0x000000012a187824 */ /* 0x000fcc00078e0211 */
        /* <DEDUP_REMOVED lines=11> */
.L_x_127:
[----:B------:R-:W-:Y:S05]  /*0f20*/  @!P0 BRA `(.L_x_99) ;  /* 0x0000000000748947 */ /* 0x000fea0003800000 */
[----:B------:R-:W-:-:S07]  /*0f30*/  IMAD.MOV.U32 R22, RZ, RZ, 0x3b8 ;  /* 0x000003b8ff167424 */ /* 0x000fce00078e00ff */
.L_x_101:
[----:B------:R-:W-:Y:S02]  /*0f40*/  VIADD R25, R22, 0x1 ;  /* 0x0000000116197836 */ /* 0x000fe40000000000 */
[----:B------:R-:W-:Y:S02]  /*0f50*/  IMAD R42, R42, 0x41a7, RZ ;  /* 0x000041a72a2a7824 */ /* 0x000fe400078e02ff */
[----:B------:R-:W0:Y:S01]  /*0f60*/  I2F.U32.RP R28, R25 ;  /* 0x00000019001c7306 */ /* 0x000e220000209000 */
[----:B------:R-:W-:Y:S01]  /*0f70*/  IMAD.MOV R29, RZ, RZ, -R25 ;  /* 0x000000ffff1d7224 */ /* 0x000fe200078e0a19 */
[----:B------:R-:W-:Y:S02]  /*0f80*/  ISETP.NE.U32.AND P2, PT, R25, RZ, PT ;  /* 0x000000ff1900720c */ /* 0x000fe40003f45070 */
[----:B------:R-:W-:-:S04]  /*0f90*/  LOP3.LUT R42, R42, 0x7fffffff, RZ, 0xc0, !PT ;  /* 0x7fffffff2a2a7812 */ /* 0x000fc800078ec0ff */
[----:B0-----:R-:W0:Y:S02]  /*0fa0*/  MUFU.RCP R28, R28 ;  /* 0x0000001c001c7308 */ /* 0x001e240000001000 */
[----:B0-----:R-:W-:-:S06]  /*0fb0*/  VIADD R20, R28, 0xffffffe ;  /* 0x0ffffffe1c147836 */ /* 0x001fcc0000000000 */
[----:B------:R0:W1:Y:S02]  /*0fc0*/  F2I.FTZ.U32.TRUNC.NTZ R21, R20 ;  /* 0x0000001400157305 */ /* 0x000064000021f000 */
[----:B0-----:R-:W-:Y:S02]  /*0fd0*/  IMAD.MOV.U32 R20, RZ, RZ, RZ ;  /* 0x000000ffff147224 */ /* 0x001fe400078e00ff */
[----:B-1----:R-:W-:-:S04]  /*0fe0*/  IMAD R29, R29, R21, RZ ;  /* 0x000000151d1d7224 */ /* 0x002fc800078e02ff */
[----:B------:R-:W-:-:S06]  /*0ff0*/  IMAD.HI.U32 R21, R21, R29, R20 ;  /* 0x0000001d15157227 */ /* 0x000fcc00078e0014 */
[----:B------:R-:W-:-:S04]  /*1000*/  IMAD.HI.U32 R21, R21, R42, RZ ;  /* 0x0000002a15157227 */ /* 0x000fc800078e00ff */
[----:B------:R-:W-:-:S04]  /*1010*/  IMAD.MOV R21, RZ, RZ, -R21 ;  /* 0x000000ffff157224 */ /* 0x000fc800078e0a15 */
[----:B------:R-:W-:-:S05]  /*1020*/  IMAD R28, R25, R21, R42 ;  /* 0x00000015191c7224 */ /* 0x000fca00078e022a */
[----:B------:R-:W-:-:S13]  /*1030*/  ISETP.GE.U32.AND P0, PT, R28, R25, PT ;  /* 0x000000191c00720c */ /* 0x000fda0003f06070 */
[----:B------:R-:W-:-:S05]  /*1040*/  @P0 IMAD.IADD R28, R28, 0x1, -R25 ;  /* 0x000000011c1c0824 */ /* 0x000fca00078e0a19 */
[----:B------:R-:W-:-:S13]  /*1050*/  ISETP.GE.U32.AND P0, PT, R28, R25, PT ;  /* 0x000000191c00720c */ /* 0x000fda0003f06070 */
[----:B------:R-:W-:Y:S01]  /*1060*/  @P0 IMAD.IADD R28, R28, 0x1, -R25 ;  /* 0x000000011c1c0824 */ /* 0x000fe200078e0a19 */
[----:B------:R-:W-:-:S04]  /*1070*/  @!P2 LOP3.LUT R28, RZ, R25, RZ, 0x33, !PT ;  /* 0x00000019ff1ca212 */ /* 0x000fc800078e33ff */
[----:B------:R-:W-:Y:S05]  /*1080*/  NANOSLEEP R28 ;  /* 0x0000001c0000735d */ /* 0x000fea0003800000 */
[----:B------:R-:W2:Y:S01]  /*1090*/  LD.E.64.STRONG.GPU R28, desc[UR8][R16.64+0x100] ;  /* 0x00010008101c7980 */ /* 0x000ea2000c10fb00 */
[----:B------:R-:W-:Y:S01]  /*10a0*/  UMOV UR5, 0xffffffff ;  /* 0xffffffff00057882 */ /* 0x000fe20000000000 */
[----:B------:R-:W-:Y:S02]  /*10b0*/  SHF.R.U32.HI R22, RZ, 0x1, R22 ;  /* 0x00000001ff167819 */ /* 0x000fe40000011616 */
[----:B--2---:R-:W-:Y:S01]  /*10c0*/  ISETP.NE.AND P0, PT, R28, 0x63, PT ;  /* 0x000000631c00780c */ /* 0x004fe20003f05270 */
[----:B------:R-:W-:-:S12]  /*10d0*/  BRA.DIV UR5, `(.L_x_100) ;  /* 0x00000036051c7947 */ /* 0x000fd8000b800000 */
[----:B------:R-:W-:-:S13]  /*10e0*/  VOTE.ANY P0, !P0 ;  /* 0x0000000000ff7806 */ /* 0x000fda0004000100 */
.L_x_130:
[----:B------:R-:W-:Y:S05]  /*10f0*/  @P0 BRA `(.L_x_101) ;  /* 0xfffffffc00900947 */ /* 0x000fea000383ffff */
.L_x_99:
[----:B------:R-:W-:Y:S01]  /*1100*/  UMOV UR5, 0xffffffff ;  /* 0xffffffff00057882 */ /* 0x000fe20000000000 */
[----:B------:R-:W-:Y:S02]  /*1110*/  ISETP.NE.AND P0, PT, R28, 0x65, PT ;  /* 0x000000651c00780c */ /* 0x000fe40003f05270 */
[----:B------:R-:W-:Y:S11]  /*1120*/  BRA.DIV UR5, `(.L_x_102) ;  /* 0x0000003605287947 */ /* 0x000ff6000b800000 */
[----:B------:R-:W0:Y:S01]  /*1130*/  S2R R25, SR_GEMASK ;  /* 0x0000000000197919 */ /* 0x000e220000003c00 */
[----:B------:R-:W-:Y:S01]  /*1140*/  VOTE.ANY R21, PT, !P0 ;  /* 0x0000000000157806 */ /* 0x000fe200040e0100 */
        /* <DEDUP_REMOVED lines=10> */
[----:B0-----:R-:W-:Y:S02]  /*11f0*/  IADD3 R44, P3, PT, R16, 0x100, RZ ;  /* 0x00000100102c7810 */ /* 0x001fe40007f7e0ff */
[----:B-1----:R-:W-:Y:S02]  /*1200*/  SEL R22, R22, RZ, !P0 ;  /* 0x000000ff16167207 */ /* 0x002fe40004000000 */
[----:B------:R-:W-:-:S03]  /*1210*/  ISETP.GT.AND P0, PT, R41, R48, PT ;  /* 0x000000302900720c */ /* 0x000fc60003f04270 */
[----:B------:R-:W-:-:S05]  /*1220*/  IMAD.IADD R43, R22, 0x1, R29 ;  /* 0x00000001162b7824 */ /* 0x000fca00078e021d */
[----:B------:R-:W0:Y:S02]  /*1230*/  SHFL.DOWN PT, R22, R43, 0x2, R48 ;  /* 0x084000002b167989 */ /* 0x000e2400000e0030 */
[----:B0-----:R-:W-:Y:S02]  /*1240*/  SEL R22, R22, RZ, !P0 ;  /* 0x000000ff16167207 */ /* 0x001fe40004000000 */
[----:B------:R-:W-:-:S03]  /*1250*/  ISETP.GT.AND P0, PT, R40, R48, PT ;  /* 0x000000302800720c */ /* 0x000fc60003f04270 */
[----:B------:R-:W-:Y:S02]  /*1260*/  IMAD.IADD R45, R43, 0x1, R22 ;  /* 0x000000012b2d7824 */ /* 0x000fe400078e0216 */
[----:B------:R-:W-:-:S03]  /*1270*/  VIADD R43, R39, 0x10 ;  /* 0x00000010272b7836 */ /* 0x000fc60000000000 */
[----:B------:R-:W0:Y:S02]  /*1280*/  SHFL.DOWN PT, R22, R45, 0x4, R48 ;  /* 0x088000002d167989 */ /* 0x000e2400000e0030 */
[-C--:B------:R-:W-:Y:S02]  /*1290*/  ISETP.GT.AND P2, PT, R43, R48.reuse, PT ;  /* 0x000000302b00720c */ /* 0x080fe40003f44270 */
[----:B0-----:R-:W-:Y:S02]  /*12a0*/  SEL R22, R22, RZ, !P0 ;  /* 0x000000ff16167207 */ /* 0x001fe40004000000 */
[----:B------:R-:W-:-:S03]  /*12b0*/  ISETP.GT.AND P0, PT, R30, R48, PT ;  /* 0x000000301e00720c */ /* 0x000fc60003f04270 */
[----:B------:R-:W-:Y:S02]  /*12c0*/  IMAD.IADD R29, R45, 0x1, R22 ;  /* 0x000000012d1d7824 */ /* 0x000fe400078e0216 */
[----:B------:R-:W-:-:S03]  /*12d0*/  IMAD.X R45, RZ, RZ, R17, P3 ;  /* 0x000000ffff2d7224 */ /* 0x000fc600018e0611 */
[----:B------:R-:W0:Y:S02]  /*12e0*/  SHFL.DOWN PT, R22, R29, 0x8, R48 ;  /* 0x090000001d167989 */ /* 0x000e2400000e0030 */
[----:B0-----:R-:W-:Y:S02]  /*12f0*/  SEL R22, R22, RZ, !P0 ;  /* 0x000000ff16167207 */ /* 0x001fe40004000000 */
[----:B------:R-:W-:-:S03]  /*1300*/  ISETP.NE.AND P0, PT, R28, 0x65, PT ;  /* 0x000000651c00780c */ /* 0x000fc60003f05270 */
[----:B------:R-:W-:-:S05]  /*1310*/  IMAD.IADD R47, R29, 0x1, R22 ;  /* 0x000000011d2f7824 */ /* 0x000fca00078e0216 */
[----:B------:R-:W0:Y:S05]  /*1320*/  SHFL.DOWN PT, R22, R47, 0x10, R48 ;  /* 0x0a0000002f167989 */ /* 0x000e2a00000e0030 */
[----:B------:R-:W-:Y:S02]  /*1330*/  VOTE.ALL P0, P0 ;  /* 0x0000000000ff7806 */ /* 0x000fe40000000000 */
[----:B0-----:R-:W-:-:S05]  /*1340*/  SEL R22, R22, RZ, !P2 ;  /* 0x000000ff16167207 */ /* 0x001fca0005000000 */
[----:B------:R-:W-:-:S07]  /*1350*/  IMAD.IADD R46, R47, 0x1, R22 ;  /* 0x000000012f2e7824 */ /* 0x000fce00078e0216 */
.L_x_139:
[----:B------:R-:W-:Y:S05]  /*1360*/  @!P0 BRA `(.L_x_103) ;  /* 0x00000004001c8947 */ /* 0x000fea0003800000 */
[----:B------:R-:W-:-:S07]  /*1370*/  IMAD.MOV.U32 R47, RZ, RZ, 0x3b8 ;  /* 0x000003b8ff2f7424 */ /* 0x000fce00078e00ff */
.L_x_109:
        /* <DEDUP_REMOVED lines=8> */
.L_x_142:
[----:B------:R-:W-:Y:S05]  /*1400*/  @!P0 BRA `(.L_x_105) ;  /* 0x0000000000748947 */ /* 0x000fea0003800000 */
[----:B------:R-:W-:-:S07]  /*1410*/  IMAD.MOV.U32 R22, RZ, RZ, R47 ;  /* 0x000000ffff167224 */ /* 0x000fce00078e002f */
.L_x_107:
        /* <DEDUP_REMOVED lines=27> */
.L_x_145:
[----:B------:R-:W-:Y:S05]  /*15d0*/  @P0 BRA `(.L_x_107) ;  /* 0xfffffffc00900947 */ /* 0x000fea000383ffff */
.L_x_105:
[----:B------:R-:W-:Y:S01]  /*15e0*/  UMOV UR5, 0xffffffff ;  /* 0xffffffff00057882 */ /* 0x000fe20000000000 */
[----:B------:R-:W-:Y:S02]  /*15f0*/  ISETP.NE.AND P0, PT, R28, 0x65, PT ;  /* 0x000000651c00780c */ /* 0x000fe40003f05270 */
[----:B------:R-:W-:Y:S11]  /*1600*/  BRA.DIV UR5, `(.L_x_108) ;  /* 0x0000003605387947 */ /* 0x000ff6000b800000 */
[----:B------:R-:W-:Y:S01]  /*1610*/  VOTE.ANY R21, PT, !P0 ;  /* 0x0000000000157806 */ /* 0x000fe200040e0100 */
[----:B------:R-:W-:-:S03]  /*1620*/  VIADD R24, R24, 0xffffffe0 ;  /* 0xffffffe018187836 */ /* 0x000fc60000000000 */
[----:B------:R-:W-:-:S05]  /*1630*/  LOP3.LUT R21, R21, 0x80000000, R25, 0xec, !PT ;  /* 0x8000000015157812 */ /* 0x000fca00078eec19 */
[----:B------:R-:W-:-:S05]  /*1640*/  VIADD R16, R21, 0xffffffff ;  /* 0xffffffff15107836 */ /* 0x000fca0000000000 */
[----:B------:R-:W-:-:S04]  /*1650*/  LOP3.LUT R16, R21, R16, RZ, 0xc, !PT ;  /* 0x0000001015107212 */ /* 0x000fc800078e0cff */
        /* <DEDUP_REMOVED lines=23> */
.L_x_154:
[----:B------:R-:W-:Y:S05]  /*17d0*/  @P0 BRA `(.L_x_109) ;  /* 0xfffffff800e80947 */ /* 0x000fea000383ffff */
.L_x_103:
        /* <DEDUP_REMOVED lines=8> */
[----:B0-----:R-:W-:-:S05]  /*1860*/  @!P1 LEA R16, R17, R16, 0x18 ;  /* 0x0000001011109211 */ /* 0x001fca00078ec0ff */
[----:B------:R1:W-:Y:S04]  /*1870*/  @!P1 STS [R16+0x8], R31 ;  /* 0x0000081f10009388 */ /* 0x0003e80000000800 */
[----:B------:R1:W-:Y:S01]  /*1880*/  @!P1 STS [R16+0x4], R46 ;  /* 0x0000042e10009388 */ /* 0x0003e20000000800 */
[----:B--2---:R-:W-:Y:S01]  /*1890*/  @!P0 LEA R21, R21, R20, 0x18 ;  /* 0x0000001415158211 */ /* 0x004fe200078ec0ff */
[----:B------:R-:W-:Y:S02]  /*18a0*/  IMAD.MOV.U32 R20, RZ, RZ, R23 ;  /* 0x000000ffff147224 */ /* 0x000fe400078e0017 */
[----:B------:R-:W-:Y:S02]  /*18b0*/  @!P0 IMAD.MOV.U32 R20, RZ, RZ, R46 ;  /* 0x000000ffff148224 */ /* 0x000fe400078e002e */
[----:B------:R1:W-:Y:S05]  /*18c0*/  @!P0 STS [R21+0x4c], R46 ;  /* 0x00004c2e15008388 */ /* 0x0003ea0000000800 */
.L_x_97:
[----:B------:R-:W-:Y:S05]  /*18d0*/  WARPSYNC.ALL ;  /* 0x0000000000007948 */ /* 0x000fea0003800000 */
[----:B------:R-:W0:Y:S08]  /*18e0*/  S2UR UR6, SR_CgaCtaId ;  /* 0x00000000000679c3 */ /* 0x000e300000008800 */
[----:B------:R-:W-:Y:S06]  /*18f0*/  BAR.SYNC.DEFER_BLOCKING 0x0 ;  /* 0x0000000000007b1d */ /* 0x000fec0000010000 */
[----:B------:R-:W-:Y:S01]  /*1900*/  UMOV UR5, 0x400 ;  /* 0x0000040000057882 */ /* 0x000fe20000000000 */
[----:B------:R-:W2:Y:S01]  /*1910*/  S2R R17, SR_TID.X ;  /* 0x0000000000117919 */ /* 0x000ea20000002100 */
[----:B0-----:R-:W-:-:S09]  /*1920*/  ULEA UR5, UR6, UR5, 0x18 ;  /* 0x0000000506057291 */ /* 0x001fd2000f8ec0ff */
[----:B-1----:R-:W0:Y:S01]  /*1930*/  LDS R16, [UR5+0x4c] ;  /* 0x00004c05ff107984 */ /* 0x002e220008000800 */
[----:B--2---:R-:W-:-:S04]  /*1940*/  ISETP.NE.AND P0, PT, R17, RZ, PT ;  /* 0x000000ff1100720c */ /* 0x004fc80003f05270 */
[----:B0-----:R-:W-:-:S05]  /*1950*/  SEL R21, R16, RZ, P0 ;  /* 0x000000ff10157207 */ /* 0x001fca0000000000 */
[----:B------:R-:W-:-:S07]  /*1960*/  IMAD.IADD R21, R21, 0x1, R20 ;  /* 0x0000000115157824 */ /* 0x000fce00078e0214 */
.L_x_96:
[----:B------:R-:W-:Y:S05]  /*1970*/  BSYNC.RECONVERGENT B0 ;  /* 0x0000000000007941 */ /* 0x000fea0003800200 */
.L_x_94:
[----:B------:R-:W-:Y:S01]  /*1980*/  IMAD.IADD R36, R36, 0x1, R21 ;  /* 0x0000000124247824 */ /* 0x000fe200078e0215 */
[----:B0-----:R-:W0:Y:S01]  /*1990*/  S2R R16, SR_TID.X ;  /* 0x0000000000107919 */ /* 0x001e220000002100 */
[----:B------:R-:W1:Y:S01]  /*19a0*/  S2UR UR6, SR_CgaCtaId ;  /* 0x00000000000679c3 */ /* 0x000e620000008800 */
[----:B------:R-:W-:Y:S01]  /*19b0*/  UMOV UR5, 0x400 ;  /* 0x0000040000057882 */ /* 0x000fe20000000000 */
[----:B------:R-:W-:Y:S01]  /*19c0*/  IMAD.IADD R37, R37, 0x1, R36 ;  /* 0x0000000125257824 */ /* 0x000fe200078e0224 */
[----:B------:R-:W2:Y:S03]  /*19d0*/  S2R R17, SR_LANEID ;  /* 0x0000000000117919 */ /* 0x000ea60000000000 */
[----:B------:R-:W-:Y:S02]  /*19e0*/  IMAD.IADD R34, R34, 0x1, R37 ;  /* 0x0000000122227824 */ /* 0x000fe400078e0225 */
[----:B------:R-:W-:Y:S02]  /*19f0*/  BAR.SYNC.DEFER_BLOCKING 0x0 ;  /* 0x0000000000007b1d */ /* 0x000fe40000010000 */
[----:B------:R-:W-:-:S04]  /*1a00*/  IMAD.IADD R35, R35, 0x1, R34 ;  /* 0x0000000123237824 */ /* 0x000fc800078e0222 */
[----:B------:R-:W-:-:S04]  /*1a10*/  IMAD.IADD R32, R32, 0x1, R35 ;  /* 0x0000000120207824 */ /* 0x000fc800078e0223 */
[----:B------:R-:W-:-:S04]  /*1a20*/  IMAD.IADD R33, R33, 0x1, R32 ;  /* 0x0000000121217824 */ /* 0x000fc800078e0220 */
[----:B------:R-:W-:Y:S01]  /*1a30*/  IMAD.IADD R18, R18, 0x1, R33 ;  /* 0x0000000112127824 */ /* 0x000fe200078e0221 */
[----:B-1----:R-:W-:-:S03]  /*1a40*/  ULEA UR5, UR6, UR5, 0x18 ;  /* 0x0000000506057291 */ /* 0x002fc6000f8ec0ff */
[----:B------:R-:W-:Y:S01]  /*1a50*/  IMAD.IADD R19, R19, 0x1, R18 ;  /* 0x0000000113137824 */ /* 0x000fe200078e0212 */
[----:B------:R-:W1:Y:S03]  /*1a60*/  LDCU.64 UR6, c[0x0][0x388] ;  /* 0x00007100ff0677ac */ /* 0x000e660008000a00 */
[----:B------:R-:W-:Y:S01]  /*1a70*/  IMAD.IADD R14, R14, 0x1, R19 ;  /* 0x000000010e0e7824 */ /* 0x000fe200078e0213 */
[----:B0-----:R-:W-:-:S03]  /*1a80*/  SHF.R.U32.HI R16, RZ, 0x5, R16 ;  /* 0x00000005ff107819 */ /* 0x001fc60000011610 */
[----:B------:R-:W-:Y:S02]  /*1a90*/  IMAD.IADD R15, R15, 0x1, R14 ;  /* 0x000000010f0f7824 */ /* 0x000fe400078e020e */
[----:B--2---:R-:W-:Y:S02]  /*1aa0*/  IMAD R16, R16, 0x2c0, R17 ;  /* 0x000002c010107824 */ /* 0x004fe400078e0211 */
[----:B------:R-:W-:-:S03]  /*1ab0*/  IMAD.IADD R12, R12, 0x1, R15 ;  /* 0x000000010c0c7824 */ /* 0x000fc600078e020f */
[----:B------:R-:W-:Y:S01]  /*1ac0*/  LEA R16, R16, UR5, 0x2 ;  /* 0x0000000510107c11 */ /* 0x000fe2000f8e10ff */
[----:B------:R-:W-:Y:S01]  /*1ad0*/  IMAD.IADD R13, R13, 0x1, R12 ;  /* 0x000000010d0d7824 */ /* 0x000fe200078e020c */
[----:B-1----:R-:W-:-:S03]  /*1ae0*/  IADD3 R38, P0, PT, R38, UR6, RZ ;  /* 0x0000000626267c10 */ /* 0x002fc6000ff1e0ff */
[----:B------:R-:W-:Y:S02]  /*1af0*/  IMAD.IADD R10, R10, 0x1, R13 ;  /* 0x000000010a0a7824 */ /* 0x000fe400078e020d */
[----:B------:R-:W-:Y:S01]  /*1b00*/  IMAD R20, R17, 0x54, R16 ;  /* 0x0000005411147824 */ /* 0x000fe200078e0210 */
[----:B------:R-:W-:Y:S01]  /*1b10*/  IADD3.X R39, PT, PT, R0, UR7, RZ, P0, !PT ;  /* 0x0000000700277c10 */ /* 0x000fe200087fe4ff */
[----:B------:R-:W-:-:S03]  /*1b20*/  IMAD.IADD R11, R11, 0x1, R10 ;  /* 0x000000010b0b7824 */ /* 0x000fc600078e020a */
[----:B------:R-:W-:Y:S01]  /*1b30*/  STS.64 [R20], R36 ;  /* 0x0000002414007388 */ /* 0x000fe20000000a00 */
[----:B------:R-:W-:-:S03]  /*1b40*/  IMAD.IADD R8, R8, 0x1, R11 ;  /* 0x0000000108087824 */ /* 0x000fc600078e020b */
[----:B------:R-:W-:Y:S01]  /*1b50*/  STS.64 [R20+0x8], R34 ;  /* 0x0000082214007388 */ /* 0x000fe20000000a00 */
        /* <DEDUP_REMOVED lines=13> */
[----:B------:R-:W-:Y:S04]  /*1c30*/  STS.64 [R20+0x40], R6 ;  /* 0x0000400614007388 */ /* 0x000fe80000000a00 */
[----:B------:R-:W-:Y:S04]  /*1c40*/  STS.64 [R20+0x48], R4 ;  /* 0x0000480414007388 */ /* 0x000fe80000000a00 */
[----:B------:R-:W-:Y:S01]  /*1c50*/  STS.64 [R20+0x50], R2 ;  /* 0x0000500214007388 */ /* 0x000fe20000000a00 */
        /* <DEDUP_REMOVED lines=46> */
.L_x_93:
[----:B------:R-:W-:-:S13]  /*1f40*/  ISETP.NE.AND P0, PT, R0, RZ, PT ;  /* 0x000000ff0000720c */ /* 0x000fda0003f05270 */
[----:B------:R-:W-:Y:S05]  /*1f50*/  @!P0 EXIT ;  /* 0x000000000000894d */ /* 0x000fea0003800000 */
[----:B------:R-:W0:Y:S02]  /*1f60*/  LDC.64 R4, c[0x0][0x380] ;  /* 0x0000e000ff047b82 */ /* 0x000e240000000a00 */
[----:B0-----:R-:W-:-:S05]  /*1f70*/  IMAD.WIDE.U32 R4, R3, 0x4, R4 ;  /* 0x0000000403047825 */ /* 0x001fca00078e0004 */
[----:B------:R0:W2:Y:S01]  /*1f80*/  LDG.E R6, desc[UR8][R4.64] ;  /* 0x0000000804067981 */ /* 0x0000a2000c1e1900 */
[----:B------:R-:W1:Y:S02]  /*1f90*/  S2R R2, SR_TID.X ;  /* 0x0000000000027919 */ /* 0x000e640000002100 */
[C---:B-1----:R-:W-:Y:S02]  /*1fa0*/  LOP3.LUT R3, R2.reuse, 0x1f, RZ, 0xc0, !PT ;  /* 0x0000001f02037812 */ /* 0x042fe400078ec0ff */
[----:B------:R-:W-:-:S05]  /*1fb0*/  LOP3.LUT R8, R2, 0x3e0, RZ, 0xc0, !PT ;  /* 0x000003e002087812 */ /* 0x000fca00078ec0ff */
[----:B------:R-:W-:-:S04]  /*1fc0*/  IMAD R3, R8, 0x16, R3 ;  /* 0x0000001608037824 */ /* 0x000fc800078e0203 */
[C---:B------:R-:W-:Y:S01]  /*1fd0*/  VIADD R7, R3.reuse, 0x20 ;  /* 0x0000002003077836 */ /* 0x040fe20000000000 */
[C---:B------:R-:W-:Y:S01]  /*1fe0*/  ISETP.GE.U32.AND P6, PT, R3.reuse, R0, PT ;  /* 0x000000000300720c */ /* 0x040fe20003fc6070 */
[C---:B------:R-:W-:Y:S01]  /*1ff0*/  VIADD R9, R3.reuse, 0x40 ;  /* 0x0000004003097836 */ /* 0x040fe20000000000 */
[C---:B0-----:R-:W-:Y:S01]  /*2000*/  LEA R4, P1, R3.reuse, R4, 0x2 ;  /* 0x0000000403047211 */ /* 0x041fe200078210ff */
[----:B------:R-:W-:Y:S01]  /*2010*/  VIADD R11, R3, 0x60 ;  /* 0x00000060030b7836 */ /* 0x000fe20000000000 */
[-C--:B------:R-:W-:Y:S01]  /*2020*/  ISETP.GE.U32.AND P5, PT, R7, R0.reuse, PT ;  /* 0x000000000700720c */ /* 0x080fe20003fa6070 */
[----:B------:R-:W-:Y:S01]  /*2030*/  VIADD R7, R3, 0x80 ;  /* 0x0000008003077836 */ /* 0x000fe20000000000 */
[-C--:B------:R-:W-:Y:S01]  /*2040*/  ISETP.GE.U32.AND P0, PT, R9, R0.reuse, PT ;  /* 0x000000000900720c */ /* 0x080fe20003f06070 */
[----:B------:R-:W-:Y:S01]  /*2050*/  IMAD.X R5, RZ, RZ, R5, P1 ;  /* 0x000000ffff057224 */ /* 0x000fe200008e0605 */
[-C--:B------:R-:W-:Y:S01]  /*2060*/  ISETP.GE.U32.AND P4, PT, R11, R0.reuse, PT ;  /* 0x000000000b00720c */ /* 0x080fe20003f86070 */
[----:B------:R-:W-:Y:S01]  /*2070*/  VIADD R9, R3, 0xa0 ;  /* 0x000000a003097836 */ /* 0x000fe20000000000 */
[----:B------:R-:W-:Y:S01]  /*2080*/  ISETP.GE.U32.AND P3, PT, R7, R0, PT ;  /* 0x000000000700720c */ /* 0x000fe20003f66070 */
[----:B------:R-:W-:-:S03]  /*2090*/  VIADD R7, R3, 0xc0 ;  /* 0x000000c003077836 */ /* 0x000fc60000000000 */
[-C--:B------:R-:W-:Y:S01]  /*20a0*/  ISETP.GE.U32.AND P2, PT, R9, R0.reuse, PT ;  /* 0x000000000900720c */ /* 0x080fe20003f46070 */
[----:B------:R-:W-:Y:S01]  /*20b0*/  VIADD R9, R3, 0x100 ;  /* 0x0000010003097836 */ /* 0x000fe20000000000 */
[-C--:B------:R-:W-:Y:S01]  /*20c0*/  ISETP.GE.U32.AND P1, PT, R7, R0.reuse, PT ;  /* 0x000000000700720c */ /* 0x080fe20003f26070 */
[C---:B------:R-:W-:Y:S02]  /*20d0*/  VIADD R7, R3.reuse, 0xe0 ;  /* 0x000000e003077836 */ /* 0x040fe40000000000 */
[----:B------:R-:W-:Y:S02]  /*20e0*/  VIADD R39, R3, 0x260 ;  /* 0x0000026003277836 */ /* 0x000fe40000000000 */
[----:B--2---:R-:W-:Y:S02]  /*20f0*/  IMAD.MOV.U32 R16, RZ, RZ, R6 ;  /* 0x000000ffff107224 */ /* 0x004fe400078e0006 */
[----:B------:R-:W2:Y:S01]  /*2100*/  @!P6 LDG.E R6, desc[UR8][R4.64] ;  /* 0x000000080406e981 */ /* 0x000ea2000c1e1900 */
[----:B------:R-:W-:Y:S01]  /*2110*/  ISETP.GE.U32.AND P6, PT, R7, R0, PT ;  /* 0x000000000700720c */ /* 0x000fe20003fc6070 */
[----:B------:R-:W-:-:S02]  /*2120*/  IMAD.MOV.U32 R10, RZ, RZ, R16 ;  /* 0x000000ffff0a7224 */ /* 0x000fc400078e0010 */
[----:B------:R-:W-:Y:S02]  /*2130*/  VIADD R7, R3, 0x120 ;  /* 0x0000012003077836 */ /* 0x000fe40000000000 */
[--C-:B------:R-:W-:Y:S02]  /*2140*/  IMAD.MOV.U32 R12, RZ, RZ, R16.reuse ;  /* 0x000000ffff0c7224 */ /* 0x100fe400078e0010 */
[----:B------:R-:W3:Y:S01]  /*2150*/  @!P0 LDG.E R10, desc[UR8][R4.64+0x100] ;  /* 0x00010008040a8981 */ /* 0x000ee2000c1e1900 */
[-C--:B------:R-:W-:Y:S01]  /*2160*/  ISETP.GE.U32.AND P0, PT, R7, R0.reuse, PT ;  /* 0x000000000700720c */ /* 0x080fe20003f06070 */
[----:B------:R-:W-:Y:S02]  /*2170*/  VIADD R7, R3, 0x140 ;  /* 0x0000014003077836 */ /* 0x000fe40000000000 */
[--C-:B------:R-:W-:Y:S01]  /*2180*/  IMAD.MOV.U32 R8, RZ, RZ, R16.reuse ;  /* 0x000000ffff087224 */ /* 0x100fe200078e0010 */
[----:B------:R-:W4:Y:S01]  /*2190*/  @!P4 LDG.E R12, desc[UR8][R4.64+0x180] ;  /* 0x00018008040cc981 */ /* 0x000f22000c1e1900 */
[----:B------:R-:W-:Y:S01]  /*21a0*/  IMAD.MOV.U32 R18, RZ, RZ, R16 ;  /* 0x000000ffff127224 */ /* 0x000fe200078e0010 */
[----:B------:R-:W-:Y:S01]  /*21b0*/  ISETP.GE.U32.AND P4, PT, R7, R0, PT ;  /* 0x000000000700720c */ /* 0x000fe20003f86070 */
[----:B------:R-:W-:-:S02]  /*21c0*/  VIADD R7, R3, 0x180 ;  /* 0x0000018003077836 */ /* 0x000fc40000000000 */
[----:B------:R-:W5:Y:S01]  /*21d0*/  @!P5 LDG.E R8, desc[UR8][R4.64+0x80] ;  /* 0x000080080408d981 */ /* 0x000f62000c1e1900 */
[-C--:B------:R-:W-:Y:S01]  /*21e0*/  ISETP.GE.U32.AND P5, PT, R9, R0.reuse, PT ;  /* 0x000000000900720c */ /* 0x080fe20003fa6070 */
[--C-:B------:R-:W-:Y:S02]  /*21f0*/  IMAD.MOV.U32 R20, RZ, RZ, R16.reuse ;  /* 0x000000ffff147224 */ /* 0x100fe400078e0010 */
[----:B------:R-:W5:Y:S01]  /*2200*/  @!P2 LDG.E R18, desc[UR8][R4.64+0x280] ;  /* 0x000280080412a981 */ /* 0x000f62000c1e1900 */
[-C--:B------:R-:W-:Y:S01]  /*2210*/  ISETP.GE.U32.AND P2, PT, R7, R0.reuse, PT ;  /* 0x000000000700720c */ /* 0x080fe20003f46070 */
[C---:B------:R-:W-:Y:S02]  /*2220*/  VIADD R7, R3.reuse, 0x1a0 ;  /* 0x000001a003077836 */ /* 0x040fe40000000000 */
[--C-:B------:R-:W-:Y:S01]  /*2230*/  IMAD.MOV.U32 R14, RZ, RZ, R16.reuse ;  /* 0x000000ffff0e7224 */ /* 0x100fe200078e0010 */
[----:B------:R-:W5:Y:S01]  /*2240*/  @!P1 LDG.E R20, desc[UR8][R4.64+0x300] ;  /* 0x0003000804149981 */ /* 0x000f62000c1e1900 */
[----:B------:R-:W-:Y:S01]  /*2250*/  VIADD R9, R3, 0x160 ;  /* 0x0000016003097836 */ /* 0x000fe20000000000 */
[----:B------:R-:W-:Y:S01]  /*2260*/  ISETP.GE.U32.AND P1, PT, R7, R0, PT ;  /* 0x000000000700720c */ /* 0x000fe20003f26070 */
[----:B------:R-:W-:-:S02]  /*2270*/  IMAD.MOV.U32 R24, RZ, RZ, R16 ;  /* 0x000000ffff187224 */ /* 0x000fc400078e0010 */
[----:B------:R-:W-:Y:S01]  /*2280*/  VIADD R7, R3, 0x1e0 ;  /* 0x000001e003077836 */ /* 0x000fe20000000000 */
        /* <DEDUP_REMOVED lines=17> */
[----:B------:R-:W-:Y:S02]  /*23a0*/  VIADD R7, R3, 0x280 ;  /* 0x0000028003077836 */ /* 0x000fe40000000000 */
[--C-:B------:R-:W-:Y:S01]  /*23b0*/  IMAD.MOV.U32 R28, RZ, RZ, R16.reuse ;  /* 0x000000ffff1c7224 */ /* 0x100fe200078e0010 */
[----:B------:R-:W5:Y:S01]  /*23c0*/  @!P2 LDG.E R32, desc[UR8][R4.64+0x600] ;  /* 0x000600080420a981 */ /* 0x000f62000c1e1900 */
[--C-:B------:R-:W-:Y:S01]  /*23d0*/  IMAD.MOV.U32 R34, RZ, RZ, R16.reuse ;  /* 0x000000ffff227224 */ /* 0x100fe200078e0010 */
[----:B------:R-:W-:Y:S01]  /*23e0*/  ISETP.GE.U32.AND P2, PT, R7, R0, PT ;  /* 0x000000000700720c */ /* 0x000fe20003f46070 */
[----:B------:R-:W-:-:S02]  /*23f0*/  IMAD.MOV.U32 R36, RZ, RZ, R16 ;  /* 0x000000ffff247224 */ /* 0x000fc400078e0010 */
[C---:B------:R-:W-:Y:S01]  /*2400*/  VIADD R9, R3.reuse, 0x220 ;  /* 0x0000022003097836 */ /* 0x040fe20000000000 */
[----:B------:R-:W5:Y:S01]  /*2410*/  @!P4 LDG.E R28, desc[UR8][R4.64+0x500] ;  /* 0x00050008041cc981 */ /* 0x000f62000c1e1900 */
[----:B------:R-:W-:-:S03]  /*2420*/  VIADD R7, R3, 0x2a0 ;  /* 0x000002a003077836 */ /* 0x000fc60000000000 */
[----:B------:R-:W5:Y:S01]  /*2430*/  @!P1 LDG.E R34, desc[UR8][R4.64+0x680] ;  /* 0x0006800804229981 */ /* 0x000f62000c1e1900 */
[-C--:B------:R-:W-:Y:S02]  /*2440*/  ISETP.GE.U32.AND P4, PT, R9, R0.reuse, PT ;  /* 0x000000000900720c */ /* 0x080fe40003f86070 */
[-C--:B------:R-:W-:Y:S01]  /*2450*/  ISETP.GE.U32.AND P1, PT, R39, R0.reuse, PT ;  /* 0x000000002700720c */ /* 0x080fe20003f26070 */
[----:B------:R-:W5:Y:S01]  /*2460*/  @!P6 LDG.E R36, desc[UR8][R4.64+0x700] ;  /* 0x000700080424e981 */ /* 0x000f62000c1e1900 */
[----:B------:R-:W-:Y:S01]  /*2470*/  ISETP.GE.U32.AND P6, PT, R7, R0, PT ;  /* 0x000000000700720c */ /* 0x000fe20003fc6070 */
        /* <DEDUP_REMOVED lines=16> */
[----:B------:R-:W-:Y:S01]  /*2580*/  UMOV UR4, 0x400 ;  /* 0x0000040000047882 */ /* 0x000fe20000000000 */
[----:B------:R-:W-:Y:S01]  /*2590*/  ISETP.NE.AND P0, PT, R42, RZ, PT ;  /* 0x000000ff2a00720c */ /* 0x000fe20003f05270 */
[----:B-1----:R-:W-:-:S02]  /*25a0*/  ULEA UR4, UR5, UR4, 0x18 ;  /* 0x0000000405047291 */ /* 0x002fc4000f8ec0ff */
[----:B0-----:R-:W-:-:S05]  /*25b0*/  IMAD R41, R43, 0x2c0, R38 ;  /* 0x000002c02b297824 */ /* 0x001fca00078e0226 */
        /* <DEDUP_REMOVED lines=39> */
[----:B------:R-:W-:Y:S02]  /*2830*/  ISETP.NE.AND P1, PT, R38, 0x1f, PT ;  /* 0x0000001f2600780c */ /* 0x000fe40003f25270 */
[----:B---3--:R-:W-:Y:S02]  /*2840*/  IADD3 R16, PT, PT, R8, R7, R16 ;  /* 0x0000000708107210 */ /* 0x008fe40007ffe010 */
[----:B------:R-:W-:Y:S02]  /*2850*/  ISETP.NE.AND P2, PT, R43, 0xb, PT ;  /* 0x0000000b2b00780c */ /* 0x000fe40003f45270 */
[----:B----4-:R-:W-:Y:S02]  /*2860*/  IADD3 R16, PT, PT, R10, R9, R16 ;  /* 0x000000090a107210 */ /* 0x010fe40007ffe010 */
[----:B------:R-:W-:-:S02]  /*2870*/  ISETP.GE.U32.AND P3, PT, R2, 0x20, PT ;  /* 0x000000200200780c */ /* 0x000fc40003f66070 */
        /* <DEDUP_REMOVED lines=46> */
[----:B------:R-:W-:Y:S02]  /*2b60*/  SEL R16, R22, R16, !P0 ;  /* 0x0000001016107207 */ /* 0x000fe40004000000 */
[----:B------:R-:W-:-:S04]  /*2b70*/  ISETP.NE.AND P0, PT, R43, 0x8, PT ;  /* 0x000000082b00780c */ /* 0x000fc80003f05270 */
[----:B------:R-:W-:Y:S02]  /*2b80*/  SEL R16, R23, R16, !P0 ;  /* 0x0000001017107207 */ /* 0x000fe40004000000 */
[----:B------:R-:W-:Y:S02]  /*2b90*/  ISETP.NE.AND P0, PT, R43, 0xa, PT ;  /* 0x0000000a2b00780c */ /* 0x000fe40003f05270 */
[----:B------:R-:W-:Y:S02]  /*2ba0*/  SEL R16, R24, R16, !P1 ;  /* 0x0000001018107207 */ /* 0x000fe40004800000 */
[----:B------:R-:W-:Y:S02]  /*2bb0*/  ISETP.NE.AND P1, PT, R38, RZ, PT ;  /* 0x000000ff2600720c */ /* 0x000fe40003f25270 */
[----:B------:R-:W-:Y:S01]  /*2bc0*/  SEL R16, R25, R16, !P0 ;  /* 0x0000001019107207 */ /* 0x000fe20004000000 */
[----:B------:R-:W-:Y:S01]  /*2bd0*/  @!P2 IMAD.IADD R16, R26, 0x1, R25 ;  /* 0x000000011a10a824 */ /* 0x000fe200078e0219 */
[----:B------:R-:W-:-:S02]  /*2be0*/  SEL R17, R42, RZ, P1 ;  /* 0x000000ff2a117207 */ /* 0x000fc40000800000 */
[----:B------:R-:W-:-:S03]  /*2bf0*/  ISETP.NE.AND P0, PT, R2, RZ, PT ;  /* 0x000000ff0200720c */ /* 0x000fc60003f05270 */
[----:B------:R-:W-:-:S05]  /*2c00*/  @P3 IMAD.IADD R42, R16, 0x1, R17 ;  /* 0x00000001102a3824 */ /* 0x000fca00078e0211 */
[----:B------:R-:W-:Y:S01]  /*2c10*/  SEL R17, R42, RZ, P0 ;  /* 0x000000ff2a117207 */ /* 0x000fe20000000000 */
[----:B------:R-:W-:Y:S06]  /*2c20*/  BRA `(.L_x_111) ;  /* 0x0000000c00e87947 */ /* 0x000fec0003800000 */
.L_x_110:
[----:B0-2---:R-:W-:Y:S02]  /*2c30*/  IADD3 R16, PT, PT, R6, R5, R4 ;  /* 0x0000000506107210 */ /* 0x005fe40007ffe004 */
[----:B------:R-:W-:Y:S02]  /*2c40*/  ISETP.NE.AND P1, PT, R38, 0x1f, PT ;  /* 0x0000001f2600780c */ /* 0x000fe40003f25270 */
        /* <DEDUP_REMOVED lines=52> */
[----:B------:R-:W-:Y:S01]  /*2f90*/  SEL R16, R23, R16, !P0 ;  /* 0x0000001017107207 */ /* 0x000fe20004000000 */
[----:B------:R-:W-:Y:S01]  /*2fa0*/  IMAD.IADD R23, R45, 0x1, -R44 ;  /* 0x000000012d177824 */ /* 0x000fe200078e0a2c */
[C---:B------:R-:W-:Y:S02]  /*2fb0*/  ISETP.NE.AND P0, PT, R43.reuse, 0xa, PT ;  /* 0x0000000a2b00780c */ /* 0x040fe40003f05270 */
[----:B------:R-:W-:Y:S02]  /*2fc0*/  SEL R16, R24, R16, !P1 ;  /* 0x0000001018107207 */ /* 0x000fe40004800000 */
[----:B------:R-:W-:Y:S02]  /*2fd0*/  ISETP.NE.AND P1, PT, R43, 0xb, PT ;  /* 0x0000000b2b00780c */ /* 0x000fe40003f25270 */
[----:B------:R-:W-:Y:S02]  /*2fe0*/  SEL R16, R25, R16, !P0 ;  /* 0x0000001019107207 */ /* 0x000fe40004000000 */
[----:B------:R-:W-:-:S02]  /*2ff0*/  ISETP.GT.U32.AND P0, PT, R2, 0x1f, PT ;  /* 0x0000001f0200780c */ /* 0x000fc40003f04070 */
[----:B------:R-:W-:Y:S02]  /*3000*/  SEL R17, R23, RZ, P2 ;  /* 0x000000ff17117207 */ /* 0x000fe40001000000 */
        /* <DEDUP_REMOVED lines=20> */
.L_x_157:
[----:B------:R-:W-:Y:S05]  /*3150*/  @!P0 BRA `(.L_x_114) ;  /* 0x0000000000748947 */ /* 0x000fea0003800000 */
[----:B------:R-:W-:-:S07]  /*3160*/  IMAD.MOV.U32 R20, RZ, RZ, 0x3b8 ;  /* 0x000003b8ff147424 */ /* 0x000fce00078e00ff */
.L_x_116:
        /* <DEDUP_REMOVED lines=27> */
.L_x_160:
[----:B------:R-:W-:Y:S05]  /*3320*/  @P0 BRA `(.L_x_116) ;  /* 0xfffffffc00900947 */ /* 0x000fea000383ffff */
.L_x_114:
        /* <DEDUP_REMOVED lines=23> */
[----:B------:R-:W-:-:S03]  /*34a0*/  ISETP.GT.AND P0, PT, R16, R47, PT ;  /* 0x0000002f1000720c */ /* 0x000fc60003f04270 */
[----:B------:R-:W-:-:S05]  /*34b0*/  IMAD.IADD R50, R46, 0x1, R17 ;  /* 0x000000012e327824 */ /* 0x000fca00078e0211 */
[----:B------:R-:W0:Y:S02]  /*34c0*/  SHFL.DOWN PT, R22, R50, 0x8, R47 ;  /* 0x0900000032167989 */ /* 0x000e2400000e002f */
[----:B0-----:R-:W-:Y:S02]  /*34d0*/  SEL R17, R22, RZ, !P0 ;  /* 0x000000ff16117207 */ /* 0x001fe40004000000 */
[----:B------:R-:W-:Y:S01]  /*34e0*/  ISETP.NE.AND P0, PT, R18, 0x65, PT ;  /* 0x000000651200780c */ /* 0x000fe20003f05270 */
[----:B------:R-:W-:Y:S02]  /*34f0*/  VIADD R18, R38, 0x10 ;  /* 0x0000001026127836 */ /* 0x000fe40000000000 */
[----:B------:R-:W-:Y:S02]  /*3500*/  IMAD.IADD R48, R50, 0x1, R17 ;  /* 0x0000000132307824 */ /* 0x000fe400078e0211 */
[----:B------:R-:W0:Y:S01]  /*3510*/  LDC.64 R16, c[0x0][0x390] ;  /* 0x0000e400ff107b82 */ /* 0x000e220000000a00 */
[----:B------:R-:W-:-:S02]  /*3520*/  ISETP.GT.AND P2, PT, R18, R47, PT ;  /* 0x0000002f1200720c */ /* 0x000fc40003f44270 */
[----:B------:R-:W1:Y:S05]  /*3530*/  SHFL.DOWN PT, R22, R48, 0x10, R47 ;  /* 0x0a00000030167989 */ /* 0x000e6a00000e002f */
[----:B------:R-:W-:Y:S02]  /*3540*/  VOTE.ALL P0, P0 ;  /* 0x0000000000ff7806 */ /* 0x000fe40000000000 */
[----:B0-----:R-:W-:Y:S02]  /*3550*/  IADD3 R44, P3, PT, R16, 0x100, RZ ;  /* 0x00000100102c7810 */ /* 0x001fe40007f7e0ff */
[----:B-1----:R-:W-:-:S03]  /*3560*/  SEL R19, R22, RZ, !P2 ;  /* 0x000000ff16137207 */ /* 0x002fc60005000000 */
[----:B------:R-:W-:Y:S02]  /*3570*/  IMAD.X R45, RZ, RZ, R17, P3 ;  /* 0x000000ffff2d7224 */ /* 0x000fe400018e0611 */
[----:B------:R-:W-:-:S07]  /*3580*/  IMAD.IADD R46, R48, 0x1, R19 ;  /* 0x00000001302e7824 */ /* 0x000fce00078e0213 */
.L_x_169:
[----:B------:R-:W-:Y:S05]  /*3590*/  @!P0 BRA `(.L_x_118) ;  /* 0x00000004002c8947 */ /* 0x000fea0003800000 */
[----:B------:R-:W-:-:S07]  /*35a0*/  IMAD.MOV.U32 R47, RZ, RZ, 0x3b8 ;  /* 0x000003b8ff2f7424 */ /* 0x000fce00078e00ff */
.L_x_124:
        /* <DEDUP_REMOVED lines=8> */
.L_x_172:
[----:B------:R-:W-:Y:S05]  /*3630*/  @!P0 BRA `(.L_x_120) ;  /* 0x0000000000748947 */ /* 0x000fea0003800000 */
[----:B------:R-:W-:-:S07]  /*3640*/  IMAD.MOV.U32 R20, RZ, RZ, R47 ;  /* 0x000000ffff147224 */ /* 0x000fce00078e002f */
.L_x_122:
        /* <DEDUP_REMOVED lines=27> */
.L_x_175:
[----:B------:R-:W-:Y:S05]  /*3800*/  @P0 BRA `(.L_x_122) ;  /* 0xfffffffc00900947 */ /* 0x000fea000383ffff */
.L_x_120:
[----:B------:R-:W-:Y:S01]  /*3810*/  UMOV UR5, 0xffffffff ;  /* 0xffffffff00057882 */ /* 0x000fe20000000000 */
[----:B------:R-:W-:Y:S02]  /*3820*/  ISETP.NE.AND P0, PT, R18, 0x65, PT ;  /* 0x000000651200780c */ /* 0x000fe40003f05270 */
[----:B------:R-:W-:Y:S11]  /*3830*/  BRA.DIV UR5, `(.L_x_123) ;  /* 0x0000001e051c7947 */ /* 0x000ff6000b800000 */
[----:B------:R-:W-:Y:S01]  /*3840*/  VOTE.ANY R21, PT, !P0 ;  /* 0x0000000000157806 */ /* 0x000fe200040e0100 */
[----:B------:R-:W-:Y:S02]  /*3850*/  VIADD R20, R38, 0x2 ;  /* 0x0000000226147836 */ /* 0x000fe40000000000 */
[----:B------:R-:W-:Y:S01]  /*3860*/  VIADD R43, R43, 0xffffffe0 ;  /* 0xffffffe02b2b7836 */ /* 0x000fe20000000000 */
[----:B------:R-:W-:-:S05]  /*3870*/  LOP3.LUT R21, R21, 0x80000000, R26, 0xec, !PT ;  /* 0x8000000015157812 */ /* 0x000fca00078eec1a */
        /* <DEDUP_REMOVED lines=28> */
.L_x_184:
[----:B------:R-:W-:Y:S05]  /*3a40*/  @P0 BRA `(.L_x_124) ;  /* 0xfffffff800d80947 */ /* 0x000fea000383ffff */
.L_x_118:
        /* <DEDUP_REMOVED lines=15> */
.L_x_112:
[----:B------:R-:W-:Y:S05]  /*3b40*/  WARPSYNC.ALL ;  /* 0x0000000000007948 */ /* 0x000fea0003800000 */
[----:B------:R-:W0:Y:S08]  /*3b50*/  S2UR UR5, SR_CgaCtaId ;  /* 0x00000000000579c3 */ /* 0x000e300000008800 */
[----:B------:R-:W-:Y:S01]  /*3b60*/  BAR.SYNC.DEFER_BLOCKING 0x0 ;  /* 0x0000000000007b1d */ /* 0x000fe20000010000 */
[----:B------:R-:W-:-:S05]  /*3b70*/  ISETP.NE.AND P0, PT, R2, RZ, PT ;  /* 0x000000ff0200720c */ /* 0x000fca0003f05270 */
[----:B------:R-:W-:Y:S02]  /*3b80*/  UMOV UR4, 0x400 ;  /* 0x0000040000047882 */ /* 0x000fe40000000000 */
[----:B0-----:R-:W-:-:S09]  /*3b90*/  ULEA UR4, UR5, UR4, 0x18 ;  /* 0x0000000405047291 */ /* 0x001fd2000f8ec0ff */
[----:B-1----:R-:W0:Y:S02]  /*3ba0*/  LDS R17, [UR4+0x4c] ;  /* 0x00004c04ff117984 */ /* 0x002e240008000800 */
[----:B0-----:R-:W-:-:S05]  /*3bb0*/  SEL R17, R17, RZ, P0 ;  /* 0x000000ff11117207 */ /* 0x001fca0000000000 */
[----:B------:R-:W-:-:S07]  /*3bc0*/  IMAD.IADD R17, R17, 0x1, R16 ;  /* 0x0000000111117824 */ /* 0x000fce00078e0210 */
.L_x_111:
[----:B------:R-:W-:Y:S01]  /*3bd0*/  IMAD.IADD R4, R4, 0x1, R17 ;  /* 0x0000000104047824 */ /* 0x000fe200078e0211 */
[----:B------:R-:W-:Y:S01]  /*3be0*/  BAR.SYNC.DEFER_BLOCKING 0x0 ;  /* 0x0000000000007b1d */ /* 0x000fe20000010000 */
[----:B------:R-:W-:Y:S02]  /*3bf0*/  ISETP.NE.AND P0, PT, R2, RZ, PT ;  /* 0x000000ff0200720c */ /* 0x000fe40003f05270 */
[----:B------:R-:W-:-:S05]  /*3c00*/  IMAD.IADD R5, R5, 0x1, R4 ;  /* 0x0000000105057824 */ /* 0x000fca00078e0204 */
[----:B------:R-:W0:Y:S01]  /*3c10*/  S2UR UR5, SR_CTAID.X ;  /* 0x00000000000579c3 */ /* 0x000e220000002500 */
[----:B------:R-:W-:Y:S01]  /*3c20*/  IMAD.IADD R6, R6, 0x1, R5 ;  /* 0x0000000106067824 */ /* 0x000fe200078e0205 */
[----:B------:R-:W1:Y:S03]  /*3c30*/  LDCU.64 UR6, c[0x0][0x388] ;  /* 0x00007100ff0677ac */ /* 0x000e660008000a00 */
[----:B------:R-:W-:-:S04]  /*3c40*/  IMAD.IADD R7, R7, 0x1, R6 ;  /* 0x0000000107077824 */ /* 0x000fc800078e0206 */
[----:B------:R-:W-:-:S04]  /*3c50*/  IMAD.IADD R8, R8, 0x1, R7 ;  /* 0x0000000108087824 */ /* 0x000fc800078e0207 */
[----:B------:R-:W-:-:S04]  /*3c60*/  IMAD.IADD R9, R9, 0x1, R8 ;  /* 0x0000000109097824 */ /* 0x000fc800078e0208 */
[----:B------:R-:W-:Y:S01]  /*3c70*/  IMAD.IADD R10, R10, 0x1, R9 ;  /* 0x000000010a0a7824 */ /* 0x000fe200078e0209 */
[----:B------:R2:W-:Y:S03]  /*3c80*/  STS.64 [R40], R4 ;  /* 0x0000000428007388 */ /* 0x0005e60000000a00 */
[----:B------:R-:W-:Y:S01]  /*3c90*/  IMAD.IADD R11, R11, 0x1, R10 ;  /* 0x000000010b0b7824 */ /* 0x000fe200078e020a */
[----:B------:R-:W-:Y:S03]  /*3ca0*/  STS.64 [R40+0x8], R6 ;  /* 0x0000080628007388 */ /* 0x000fe60000000a00 */
[----:B------:R-:W-:Y:S01]  /*3cb0*/  IMAD.IADD R12, R12, 0x1, R11 ;  /* 0x000000010c0c7824 */ /* 0x000fe200078e020b */
[----:B------:R3:W-:Y:S03]  /*3cc0*/  STS.64 [R40+0x10], R8 ;  /* 0x0000100828007388 */ /* 0x0007e60000000a00 */
[----:B------:R-:W-:Y:S01]  /*3cd0*/  IMAD.IADD R13, R13, 0x1, R12 ;  /* 0x000000010d0d7824 */ /* 0x000fe200078e020c */
[----:B------:R-:W-:Y:S01]  /*3ce0*/  STS.64 [R40+0x18], R10 ;  /* 0x0000180a28007388 */ /* 0x000fe20000000a00 */
[----:B--2---:R-:W0:Y:S02]  /*3cf0*/  LDC R4, c[0x0][0x398] ;  /* 0x0000e600ff047b82 */ /* 0x004e240000000800 */
[----:B------:R-:W-:Y:S01]  /*3d00*/  IMAD.IADD R14, R14, 0x1, R13 ;  /* 0x000000010e0e7824 */ /* 0x000fe200078e020d */
[----:B------:R2:W-:Y:S03]  /*3d10*/  STS.64 [R40+0x20], R12 ;  /* 0x0000200c28007388 */ /* 0x0005e60000000a00 */
[----:B------:R-:W-:Y:S01]  /*3d20*/  IMAD.IADD R15, R15, 0x1, R14 ;  /* 0x000000010f0f7824 */ /* 0x000fe200078e020e */
[----:B------:R-:W4:Y:S03]  /*3d30*/  S2R R5, SR_TID.X ;  /* 0x0000000000057919 */ /* 0x000f260000002100 */
[----:B------:R-:W-:Y:S01]  /*3d40*/  IMAD.IADD R28, R28, 0x1, R15 ;  /* 0x000000011c1c7824 */ /* 0x000fe200078e020f */
[----:B------:R-:W-:Y:S03]  /*3d50*/  STS.64 [R40+0x28], R14 ;  /* 0x0000280e28007388 */ /* 0x000fe60000000a00 */
[----:B------:R-:W-:Y:S01]  /*3d60*/  IMAD.IADD R29, R29, 0x1, R28 ;  /* 0x000000011d1d7824 */ /* 0x000fe200078e021c */
[----:B---3--:R-:W3:Y:S03]  /*3d70*/  S2R R8, SR_TID.X ;  /* 0x0000000000087919 */ /* 0x008ee60000002100 */
[----:B------:R-:W-:Y:S01]  /*3d80*/  IMAD.IADD R30, R30, 0x1, R29 ;  /* 0x000000011e1e7824 */ /* 0x000fe200078e021d */
[----:B------:R-:W-:Y:S03]  /*3d90*/  STS.64 [R40+0x30], R28 ;  /* 0x0000301c28007388 */ /* 0x000fe60000000a00 */
[----:B------:R-:W-:-:S02]  /*3da0*/  IMAD.IADD R31, R31, 0x1, R30 ;  /* 0x000000011f1f7824 */ /* 0x000fc400078e021e */
[----:B0-----:R-:W-:Y:S02]  /*3db0*/  VIADD R4, R4, UR5 ;  /* 0x0000000504047c36 */ /* 0x001fe40008000000 */
[----:B------:R-:W-:Y:S01]  /*3dc0*/  IMAD.IADD R32, R32, 0x1, R31 ;  /* 0x0000000120207824 */ /* 0x000fe200078e021f */
[----:B------:R-:W-:Y:S01]  /*3dd0*/  STS.64 [R40+0x38], R30 ;  /* 0x0000381e28007388 */ /* 0x000fe20000000a00 */
[----:B--2---:R-:W-:Y:S02]  /*3de0*/  IMAD R12, R4, 0x2100, RZ ;  /* 0x00002100040c7824 */ /* 0x004fe400078e02ff */
[----:B------:R-:W-:-:S04]  /*3df0*/  IMAD.IADD R33, R33, 0x1, R32 ;  /* 0x0000000121217824 */ /* 0x000fc800078e0220 */
[----:B------:R-:W-:Y:S01]  /*3e00*/  IMAD.IADD R34, R34, 0x1, R33 ;  /* 0x0000000122227824 */ /* 0x000fe200078e0221 */
[----:B------:R-:W-:Y:S03]  /*3e10*/  STS.64 [R40+0x40], R32 ;  /* 0x0000402028007388 */ /* 0x000fe60000000a00 */
[----:B------:R-:W-:Y:S01]  /*3e20*/  IMAD.IADD R35, R35, 0x1, R34 ;  /* 0x0000000123237824 */ /* 0x000fe200078e0222 */
[C---:B----4-:R-:W-:Y:S02]  /*3e30*/  LOP3.LUT R4, R5.reuse, 0x3e0, RZ, 0xc0, !PT ;  /* 0x000003e005047812 */ /* 0x050fe400078ec0ff */
[----:B------:R-:W-:Y:S01]  /*3e40*/  LOP3.LUT R6, R5, 0x1f, RZ, 0xc0, !PT ;  /* 0x0000001f05067812 */ /* 0x000fe200078ec0ff */
[----:B------:R-:W-:Y:S01]  /*3e50*/  IMAD.IADD R36, R36, 0x1, R35 ;  /* 0x0000000124247824 */ /* 0x000fe200078e0223 */
[----:B------:R-:W-:Y:S03]  /*3e60*/  STS.64 [R40+0x48], R34 ;  /* 0x0000482228007388 */ /* 0x000fe60000000a00 */
[----:B------:R-:W-:Y:S01]  /*3e70*/  IMAD.IADD R37, R37, 0x1, R36 ;  /* 0x0000000125257824 */ /* 0x000fe200078e0224 */
[----:B---3--:R-:W-:Y:S01]  /*3e80*/  LOP3.LUT R10, R8, 0x1f, RZ, 0xc0, !PT ;  /* 0x0000001f080a7812 */ /* 0x008fe200078ec0ff */
[----:B------:R-:W-:-:S03]  /*3e90*/  IMAD R6, R4, 0x16, R6 ;  /* 0x0000001604067824 */ /* 0x000fc600078e0206 */
[----:B------:R-:W-:Y:S01]  /*3ea0*/  STS.64 [R40+0x50], R36 ;  /* 0x0000502428007388 */ /* 0x000fe20000000a00 */
        /* <DEDUP_REMOVED lines=22> */
[----:B------:R0:W-:Y:S04]  /*4010*/  LDS R21, [R41+0xa80] ;  /* 0x000a800029157984 */ /* 0x0001e80000000800 */
[----:B------:R2:W-:Y:S01]  /*4020*/  @!P0 STS [UR4+0x8400], R0 ;  /* 0x00840000ff008988 */ /* 0x0005e20008000804 */
[----:B------:R-:W-:Y:S01]  /*4030*/  BAR.SYNC.DEFER_BLOCKING 0x0 ;  /* 0x0000000000007b1d */ /* 0x000fe20000010000 */
[----:B0-----:R-:W-:Y:S01]  /*4040*/  LOP3.LUT R41, R8, 0x3e0, RZ, 0xc0, !PT ;  /* 0x000003e008297812 */ /* 0x001fe200078ec0ff */
[----:B------:R-:W-:Y:S01]  /*4050*/  VIADD R8, R6, 0x80 ;  /* 0x0000008006087836 */ /* 0x000fe20000000000 */
[----:B------:R-:W-:-:S03]  /*4060*/  IADD3 R5, P0, PT, R12, R3, RZ ;  /* 0x000000030c057210 */ /* 0x000fc60007f1e0ff */
[----:B------:R-:W-:Y:S02]  /*4070*/  IMAD R10, R41, 0x16, R10 ;  /* 0x00000016290a7824 */ /* 0x000fe400078e020a */
[----:B------:R-:W-:Y:S02]  /*4080*/  VIADD R41, R6, 0x20 ;  /* 0x0000002006297836 */ /* 0x000fe40000000000 */
[----:B--2---:R-:W-:Y:S01]  /*4090*/  IMAD.X R0, RZ, RZ, RZ, P0 ;  /* 0x000000ffff007224 */ /* 0x004fe200000e06ff */
[----:B-1----:R-:W-:-:S04]  /*40a0*/  LEA R4, P0, R5, UR6, 0x2 ;  /* 0x0000000605047c11 */ /* 0x002fc8000f8010ff */
[----:B------:R-:W-:Y:S01]  /*40b0*/  LEA.HI.X R5, R5, UR7, R0, 0x2, P0 ;  /* 0x0000000705057c11 */ /* 0x000fe200080f1400 */
[----:B------:R-:W-:Y:S01]  /*40c0*/  VIADD R0, R10, 0xe0 ;  /* 0x000000e00a007836 */ /* 0x000fe20000000000 */
[----:B------:R-:W0:Y:S02]  /*40d0*/  LDS R2, [UR4+0x8400] ;  /* 0x00840004ff027984 */ /* 0x000e240008000800 */
[-C--:B0-----:R-:W-:Y:S01]  /*40e0*/  ISETP.GE.AND P6, PT, R3, R2.reuse, PT ;  /* 0x000000020300720c */ /* 0x081fe20003fc6270 */
[C---:B------:R-:W-:Y:S01]  /*40f0*/  VIADD R3, R6.reuse, 0xa0 ;  /* 0x000000a006037836 */ /* 0x040fe20000000000 */
[-C--:B------:R-:W-:Y:S01]  /*4100*/  ISETP.GE.AND P5, PT, R41, R2.reuse, PT ;  /* 0x000000022900720c */ /* 0x080fe20003fa6270 */
[----:B------:R-:W-:Y:S01]  /*4110*/  VIADD R41, R6, 0xc0 ;  /* 0x000000c006297836 */ /* 0x000fe20000000000 */
[-C--:B------:R-:W-:Y:S01]  /*4120*/  ISETP.GE.AND P0, PT, R8, R2.reuse, PT ;  /* 0x000000020800720c */ /* 0x080fe20003f06270 */
[----:B------:R-:W-:Y:S01]  /*4130*/  VIADD R8, R10, 0x40 ;  /* 0x000000400a087836 */ /* 0x000fe20000000000 */
[-C--:B------:R-:W-:Y:S01]  /*4140*/  ISETP.GE.AND P4, PT, R3, R2.reuse, PT ;  /* 0x000000020300720c */ /* 0x080fe20003f86270 */
[C---:B------:R-:W-:Y:S01]  /*4150*/  VIADD R3, R6.reuse, 0x100 ;  /* 0x0000010006037836 */ /* 0x040fe20000000000 */
[-C--:B------:R-:W-:Y:S01]  /*4160*/  ISETP.GE.AND P2, PT, R41, R2.reuse, PT ;  /* 0x000000022900720c */ /* 0x080fe20003f46270 */
[----:B------:R-:W-:Y:S01]  /*4170*/  VIADD R41, R6, 0x120 ;  /* 0x0000012006297836 */ /* 0x000fe20000000000 */
[----:B------:R-:W-:-:S02]  /*4180*/  ISETP.GE.AND P3, PT, R8, R2, PT ;  /* 0x000000020800720c */ /* 0x000fc40003f66270 */
[-C--:B------:R-:W-:Y:S01]  /*4190*/  ISETP.GE.AND P1, PT, R0, R2.reuse, PT ;  /* 0x000000020000720c */ /* 0x080fe20003f26270 */
[----:B------:R-:W-:Y:S01]  /*41a0*/  @!P6 STG.E desc[UR8][R4.64], R45 ;  /* 0x0000002d0400e986 */ /* 0x000fe2000c101908 */
[-C--:B------:R-:W-:Y:S01]  /*41b0*/  ISETP.GE.AND P6, PT, R3, R2.reuse, PT ;  /* 0x000000020300720c */ /* 0x080fe20003fc6270 */
[----:B------:R-:W-:Y:S02]  /*41c0*/  VIADD R3, R6, 0x140 ;  /* 0x0000014006037836 */ /* 0x000fe40000000000 */
[----:B------:R-:W-:Y:S01]  /*41d0*/  @!P5 STG.E desc[UR8][R4.64+0x80], R47 ;  /* 0x0000802f0400d986 */ /* 0x000fe2000c101908 */
[-C--:B------:R-:W-:Y:S01]  /*41e0*/  ISETP.GE.AND P5, PT, R41, R2.reuse, PT ;  /* 0x000000022900720c */ /* 0x080fe20003fa6270 */
[C---:B------:R-:W-:Y:S02]  /*41f0*/  VIADD R41, R10.reuse, 0x160 ;  /* 0x000001600a297836 */ /* 0x040fe40000000000 */
[----:B------:R-:W-:Y:S01]  /*4200*/  @!P0 STG.E desc[UR8][R4.64+0x200], R49 ;  /* 0x0002003104008986 */ /* 0x000fe2000c101908 */
[----:B------:R-:W-:Y:S01]  /*4210*/  ISETP.GE.AND P0, PT, R3, R2, PT ;  /* 0x000000020300720c */ /* 0x000fe20003f06270 */
[----:B------:R-:W-:-:S02]  /*4220*/  VIADD R3, R10, 0x180 ;  /* 0x000001800a037836 */ /* 0x000fc40000000000 */
[----:B------:R-:W-:Y:S01]  /*4230*/  @!P4 STG.E desc[UR8][R4.64+0x280], R51 ;  /* 0x000280330400c986 */ /* 0x000fe2000c101908 */
[-C--:B------:R-:W-:Y:S01]  /*4240*/  ISETP.GE.AND P4, PT, R41, R2.reuse, PT ;  /* 0x000000022900720c */ /* 0x080fe20003f86270 */
[C---:B------:R-:W-:Y:S02]  /*4250*/  VIADD R41, R10.reuse, 0x60 ;  /* 0x000000600a297836 */ /* 0x040fe40000000000 */
[----:B------:R-:W-:Y:S01]  /*4260*/  @!P2 STG.E desc[UR8][R4.64+0x300], R53 ;  /* 0x000300350400a986 */ /* 0x000fe2000c101908 */
[-C--:B------:R-:W-:Y:S01]  /*4270*/  ISETP.GE.AND P2, PT, R3, R2.reuse, PT ;  /* 0x000000020300720c */ /* 0x080fe20003f46270 */
[C---:B------:R-:W-:Y:S02]  /*4280*/  VIADD R3, R10.reuse, 0x1a0 ;  /* 0x000001a00a037836 */ /* 0x040fe40000000000 */
[----:B------:R0:W-:Y:S01]  /*4290*/  @!P3 STG.E desc[UR8][R4.64+0x100], R43 ;  /* 0x0001002b0400b986 */ /* 0x0001e2000c101908 */
[----:B------:R-:W-:Y:S01]  /*42a0*/  ISETP.GE.AND P3, PT, R41, R2, PT ;  /* 0x000000022900720c */ /* 0x000fe20003f66270 */
[----:B------:R-:W-:-:S02]  /*42b0*/  VIADD R41, R10, 0x1c0 ;  /* 0x000001c00a297836 */ /* 0x000fc40000000000 */
[----:B------:R1:W-:Y:S01]  /*42c0*/  @!P1 STG.E desc[UR8][R4.64+0x380], R37 ;  /* 0x0003802504009986 */ /* 0x0003e2000c101908 */
[-C--:B------:R-:W-:Y:S01]  /*42d0*/  ISETP.GE.AND P1, PT, R3, R2.reuse, PT ;  /* 0x000000020300720c */ /* 0x080fe20003f26270 */
[C---:B------:R-:W-:Y:S02]  /*42e0*/  VIADD R3, R6.reuse, 0x1e0 ;  /* 0x000001e006037836 */ /* 0x040fe40000000000 */
[----:B------:R1:W-:Y:S03]  /*42f0*/  @!P5 STG.E desc[UR8][R4.64+0x480], R33 ;  /* 0x000480210400d986 */ /* 0x0003e6000c101908 */
[-C--:B------:R-:W-:Y:S01]  /*4300*/  ISETP.GE.AND P5, PT, R3, R2.reuse, PT ;  /* 0x000000020300720c */ /* 0x080fe20003fa6270 */
[C---:B------:R-:W-:Y:S01]  /*4310*/  VIADD R3, R6.reuse, 0x240 ;  /* 0x0000024006037836 */ /* 0x040fe20000000000 */
[----:B------:R1:W-:Y:S01]  /*4320*/  @!P6 STG.E desc[UR8][R4.64+0x400], R35 ;  /* 0x000400230400e986 */ /* 0x0003e2000c101908 */
[----:B------:R-:W-:Y:S01]  /*4330*/  ISETP.GE.AND P6, PT, R41, R2, PT ;  /* 0x000000022900720c */ /* 0x000fe20003fc6270 */
[----:B------:R-:W-:-:S02]  /*4340*/  VIADD R41, R6, 0x200 ;  /* 0x0000020006297836 */ /* 0x000fc40000000000 */
[----:B------:R1:W-:Y:S01]  /*4350*/  @!P3 STG.E desc[UR8][R4.64+0x180], R29 ;  /* 0x0001801d0400b986 */ /* 0x0003e2000c101908 */
[-C--:B------:R-:W-:Y:S01]  /*4360*/  ISETP.GE.AND P3, PT, R3, R2.reuse, PT ;  /* 0x000000020300720c */ /* 0x080fe20003f66270 */
[----:B------:R-:W-:Y:S02]  /*4370*/  VIADD R3, R6, 0x280 ;  /* 0x0000028006037836 */ /* 0x000fe40000000000 */
[----:B------:R1:W-:Y:S01]  /*4380*/  @!P1 STG.E desc[UR8][R4.64+0x680], R25 ;  /* 0x0006801904009986 */ /* 0x0003e2000c101908 */
[----:B0-----:R-:W-:Y:S02]  /*4390*/  VIADD R43, R10, 0x220 ;  /* 0x000002200a2b7836 */ /* 0x001fe40000000000 */
[-C--:B------:R-:W-:Y:S01]  /*43a0*/  ISETP.GE.AND P1, PT, R3, R2.reuse, PT ;  /* 0x000000020300720c */ /* 0x080fe20003f26270 */
        /* <DEDUP_REMOVED lines=18> */
.L_x_98:
[----:B------:R-:W-:Y:S01]  /*44d0*/  BSSY B1, `(.L_x_125) ;  /* 0x0000006000017945 */ /* 0x000fe20003800000 */
[----:B------:R-:W-:Y:S01]  /*44e0*/  PLOP3.LUT P0, PT, P0, PT, PT, 0x8, 0x80 ;  /* 0x000000000080781c */ /* 0x000fe2000070e170 */
[----:B------:R-:W-:-:S12]  /*44f0*/  IMAD.MOV.U32 R21, RZ, RZ, -0x1 ;  /* 0xffffffffff157424 */ /* 0x000fd800078e00ff */
[----:B------:R-:W-:Y:S05]  /*4500*/  WARPSYNC.COLLECTIVE R21, `(.L_x_126) ;  /* 0x0000000015087348 */ /* 0x000fea0003c00000 */
[----:B------:R-:W-:Y:S01]  /*4510*/  VOTE.ANY P0, P0 ;  /* 0x0000000000ff7806 */ /* 0x000fe20000000100 */
[----:B------:R-:W-:-:S12]  /*4520*/  ENDCOLLECTIVE ;  /* 0x000000000000791b */ /* 0x000fd80003800000 */
.L_x_126:
[----:B------:R-:W-:Y:S05]  /*4530*/  BSYNC B1 ;  /* 0x0000000000017941 */ /* 0x000fea0003800000 */
.L_x_125:
[----:B------:R-:W-:Y:S05]  /*4540*/  BRA `(.L_x_127) ;  /* 0xffffffc800747947 */ /* 0x000fea000383ffff */
.L_x_100:
[----:B------:R-:W-:Y:S01]  /*4550*/  BSSY B1, `(.L_x_128) ;  /* 0x0000006000017945 */ /* 0x000fe20003800000 */
[----:B------:R-:W-:Y:S01]  /*4560*/  PLOP3.LUT P0, PT, P0, PT, PT, 0x8, 0x80 ;  /* 0x000000000080781c */ /* 0x000fe2000070e170 */
[----:B------:R-:W-:-:S12]  /*4570*/  IMAD.MOV.U32 R21, RZ, RZ, -0x1 ;  /* 0xffffffffff157424 */ /* 0x000fd800078e00ff */
[----:B------:R-:W-:Y:S05]  /*4580*/  WARPSYNC.COLLECTIVE R21, `(.L_x_129) ;  /* 0x0000000015087348 */ /* 0x000fea0003c00000 */
[----:B------:R-:W-:Y:S01]  /*4590*/  VOTE.ANY P0, P0 ;  /* 0x0000000000ff7806 */ /* 0x000fe20000000100 */
[----:B------:R-:W-:-:S12]  /*45a0*/  ENDCOLLECTIVE ;  /* 0x000000000000791b */ /* 0x000fd80003800000 */
.L_x_129:
[----:B------:R-:W-:Y:S05]  /*45b0*/  BSYNC B1 ;  /* 0x0000000000017941 */ /* 0x000fea0003800000 */
.L_x_128:
[----:B------:R-:W-:Y:S05]  /*45c0*/  BRA `(.L_x_130) ;  /* 0xffffffc800c87947 */ /* 0x000fea000383ffff */
.L_x_102:
[----:B------:R-:W0:Y:S01]  /*45d0*/  S2R R25, SR_GEMASK ;  /* 0x0000000000197919 */ /* 0x000e220000003c00 */
[----:B------:R-:W-:Y:S01]  /*45e0*/  BSSY B1, `(.L_x_131) ;  /* 0x0000006000017945 */ /* 0x000fe20003800000 */
[----:B------:R-:W-:Y:S01]  /*45f0*/  PLOP3.LUT P0, PT, P0, PT, PT, 0x8, 0x80 ;  /* 0x000000000080781c */ /* 0x000fe2000070e170 */
[----:B------:R-:W-:-:S12]  /*4600*/  IMAD.MOV.U32 R21, RZ, RZ, -0x1 ;  /* 0xffffffffff157424 */ /* 0x000fd800078e00ff */
[----:B0-----:R-:W-:Y:S05]  /*4610*/  WARPSYNC.COLLECTIVE R21, `(.L_x_132) ;  /* 0x0000000015087348 */ /* 0x001fea0003c00000 */
[----:B------:R-:W-:Y:S01]  /*4620*/  VOTE.ANY R21, PT, P0 ;  /* 0x0000000000157806 */ /* 0x000fe200000e0100 */
[----:B0-----:R-:W-:Y:S06]  /*4630*/  ENDCOLLECTIVE ;  /* 0x000000000000791b */ /* 0x001fec0003800000 */
.L_x_132:
[----:B------:R-:W-:Y:S05]  /*4640*/  BSYNC B1 ;  /* 0x0000000000017941 */ /* 0x000fea0003800000 */
.L_x_131:
[----:B------:R-:W-:Y:S01]  /*4650*/  LOP3.LUT R21, R21, 0x80000000, R25, 0xec, !PT ;  /* 0x8000000015157812 */ /* 0x000fe200078eec19 */
[----:B------:R-:W-:Y:S02]  /*4660*/  IMAD.MOV.U32 R20, RZ, RZ, R29 ;  /* 0x000000ffff147224 */ /* 0x000fe400078e001d */
[----:B------:R-:W-:Y:S02]  /*4670*/  VIADD R41, R39, 0x2 ;  /* 0x0000000227297836 */ /* 0x000fe40000000000 */
[----:B------:R-:W-:Y:S02]  /*4680*/  VIADD R16, R21, 0xffffffff ;  /* 0xffffffff15107836 */ /* 0x000fe40000000000 */
[C---:B------:R-:W-:Y:S02]  /*4690*/  VIADD R40, R39.reuse, 0x4 ;  /* 0x0000000427287836 */ /* 0x040fe40000000000 */
[----:B------:R-:W-:Y:S01]  /*46a0*/  VIADD R30, R39, 0x8 ;  /* 0x00000008271e7836 */ /* 0x000fe20000000000 */
[----:B------:R-:W-:Y:S01]  /*46b0*/  LOP3.LUT R48, R21, R16, RZ, 0xc, !PT ;  /* 0x0000001015307212 */ /* 0x000fe200078e0cff */
[----:B------:R-:W-:-:S02]  /*46c0*/  IMAD.MOV.U32 R16, RZ, RZ, 0x1 ;  /* 0x00000001ff107424 */ /* 0x000fc400078e00ff */
[----:B------:R-:W-:-:S03]  /*46d0*/  IMAD.MOV.U32 R21, RZ, RZ, -0x1 ;  /* 0xffffffffff157424 */ /* 0x000fc600078e00ff */
[----:B------:R-:W0:Y:S02]  /*46e0*/  POPC R48, R48 ;  /* 0x0000003000307309 */ /* 0x000e240000000000 */
[----:B0-----:R-:W-:Y:S01]  /*46f0*/  IMAD.MOV.U32 R17, RZ, RZ, R48 ;  /* 0x000000ffff117224 */ /* 0x001fe200078e0030 */
[----:B------:R-:W-:-:S13]  /*4700*/  ISETP.GE.AND P0, PT, R39, R48, PT ;  /* 0x000000302700720c */ /* 0x000fda0003f06270 */
[----:B------:R-:W-:Y:S05]  /*4710*/  WARPSYNC.COLLECTIVE R21, `(.L_x_133) ;  /* 0x0000000015087348 */ /* 0x000fea0003c00000 */
[----:B------:R0:W1:Y:S02]  /*4720*/  SHFL.DOWN P3, R22, R20, R16, R17 ;  /* 0x0800001014167389 */ /* 0x0000640000060011 */
[----:B01----:R-:W-:Y:S05]  /*4730*/  ENDCOLLECTIVE ;  /* 0x000000000000791b */ /* 0x003fea0003800000 */
.L_x_133:
        /* <DEDUP_REMOVED lines=8> */
.L_x_134:
[----:B------:R-:W-:Y:S01]  /*47c0*/  IMAD.MOV.U32 R16, RZ, RZ, 0x4 ;  /* 0x00000004ff107424 */ /* 0x000fe200078e00ff */
[----:B------:R-:W-:Y:S02]  /*47d0*/  SEL R22, R22, RZ, !P0 ;  /* 0x000000ff16167207 */ /* 0x000fe40004000000 */
[----:B------:R-:W-:-:S03]  /*47e0*/  ISETP.GT.AND P0, PT, R40, R48, PT ;  /* 0x000000302800720c */ /* 0x000fc60003f04270 */
[----:B------:R-:W-:Y:S02]  /*47f0*/  IMAD.IADD R45, R43, 0x1, R22 ;  /* 0x000000012b2d7824 */ /* 0x000fe400078e0216 */
[----:B------:R-:W-:Y:S02]  /*4800*/  VIADD R43, R39, 0x10 ;  /* 0x00000010272b7836 */ /* 0x000fe40000000000 */
[----:B------:R-:W-:-:S03]  /*4810*/  IMAD.MOV.U32 R20, RZ, RZ, R45 ;  /* 0x000000ffff147224 */ /* 0x000fc600078e002d */
[----:B------:R-:W-:-:S13]  /*4820*/  ISETP.GT.AND P2, PT, R43, R48, PT ;  /* 0x000000302b00720c */ /* 0x000fda0003f44270 */
[----:B------:R-:W-:Y:S05]  /*4830*/  WARPSYNC.COLLECTIVE R21, `(.L_x_135) ;  /* 0x0000000015087348 */ /* 0x000fea0003c00000 */
[----:B------:R0:W1:Y:S02]  /*4840*/  SHFL.DOWN P3, R22, R20, R16, R17 ;  /* 0x0800001014167389 */ /* 0x0000640000060011 */
[----:B01----:R-:W-:Y:S05]  /*4850*/  ENDCOLLECTIVE ;  /* 0x000000000000791b */ /* 0x003fea0003800000 */
.L_x_135:
        /* <DEDUP_REMOVED lines=8> */
.L_x_136:
[----:B------:R-:W-:Y:S01]  /*48e0*/  IMAD.MOV.U32 R16, RZ, RZ, 0x10 ;  /* 0x00000010ff107424 */ /* 0x000fe200078e00ff */
[----:B------:R-:W-:Y:S02]  /*48f0*/  SEL R22, R22, RZ, !P0 ;  /* 0x000000ff16167207 */ /* 0x000fe40004000000 */
[----:B------:R-:W-:-:S03]  /*4900*/  ISETP.NE.AND P0, PT, R28, 0x65, PT ;  /* 0x000000651c00780c */ /* 0x000fc60003f05270 */
[----:B------:R-:W-:Y:S02]  /*4910*/  IMAD.IADD R47, R29, 0x1, R22 ;  /* 0x000000011d2f7824 */ /* 0x000fe400078e0216 */
[----:B------:R-:W0:Y:S02]  /*4920*/  LDC.64 R28, c[0x0][0x390] ;  /* 0x0000e400ff1c7b82 */ /* 0x000e240000000a00 */
[----:B------:R-:W-:-:S07]  /*4930*/  IMAD.MOV.U32 R20, RZ, RZ, R47 ;  /* 0x000000ffff147224 */ /* 0x000fce00078e002f */
[----:B0-----:R-:W-:Y:S05]  /*4940*/  WARPSYNC.COLLECTIVE R21, `(.L_x_137) ;  /* 0x0000000015087348 */ /* 0x001fea0003c00000 */
[----:B------:R1:W2:Y:S02]  /*4950*/  SHFL.DOWN P3, R22, R20, R16, R17 ;  /* 0x0800001014167389 */ /* 0x0002a40000060011 */
[----:B012---:R-:W-:Y:S05]  /*4960*/  ENDCOLLECTIVE ;  /* 0x000000000000791b */ /* 0x007fea0003800000 */
.L_x_137:
[----:B------:R-:W-:Y:S05]  /*4970*/  WARPSYNC.COLLECTIVE R21, `(.L_x_138) ;  /* 0x0000000015087348 */ /* 0x000fea0003c00000 */
[----:B------:R-:W-:Y:S01]  /*4980*/  VOTE.ALL P0, P0 ;  /* 0x0000000000ff7806 */ /* 0x000fe20000000000 */
[----:B------:R-:W-:-:S12]  /*4990*/  ENDCOLLECTIVE ;  /* 0x000000000000791b */ /* 0x000fd80003800000 */
.L_x_138:
[----:B------:R-:W-:Y:S02]  /*49a0*/  IADD3 R44, P3, PT, R28, 0x100, RZ ;  /* 0x000001001c2c7810 */ /* 0x000fe40007f7e0ff */
[----:B------:R-:W-:-:S03]  /*49b0*/  SEL R22, R22, RZ, !P2 ;  /* 0x000000ff16167207 */ /* 0x000fc60005000000 */
[----:B------:R-:W-:Y:S02]  /*49c0*/  IMAD.X R45, RZ, RZ, R29, P3 ;  /* 0x000000ffff2d7224 */ /* 0x000fe400018e061d */
[----:B------:R-:W-:Y:S01]  /*49d0*/  IMAD.IADD R46, R47, 0x1, R22 ;  /* 0x000000012f2e7824 */ /* 0x000fe200078e0216 */
[----:B------:R-:W-:Y:S06]  /*49e0*/  BRA `(.L_x_139) ;  /* 0xffffffc8005c7947 */ /* 0x000fec000383ffff */
.L_x_104:
[----:B------:R-:W-:Y:S01]  /*49f0*/  BSSY B1, `(.L_x_140) ;  /* 0x0000006000017945 */ /* 0x000fe20003800000 */
[----:B------:R-:W-:Y:S01]  /*4a00*/  PLOP3.LUT P0, PT, P0, PT, PT, 0x8, 0x80 ;  /* 0x000000000080781c */ /* 0x000fe2000070e170 */
[----:B------:R-:W-:-:S12]  /*4a10*/  IMAD.MOV.U32 R21, RZ, RZ, -0x1 ;  /* 0xffffffffff157424 */ /* 0x000fd800078e00ff */
[----:B------:R-:W-:Y:S05]  /*4a20*/  WARPSYNC.COLLECTIVE R21, `(.L_x_141) ;  /* 0x0000000015087348 */ /* 0x000fea0003c00000 */
[----:B------:R-:W-:Y:S01]  /*4a30*/  VOTE.ANY P0, P0 ;  /* 0x0000000000ff7806 */ /* 0x000fe20000000100 */
[----:B------:R-:W-:-:S12]  /*4a40*/  ENDCOLLECTIVE ;  /* 0x000000000000791b */ /* 0x000fd80003800000 */
.L_x_141:
[----:B------:R-:W-:Y:S05]  /*4a50*/  BSYNC B1 ;  /* 0x0000000000017941 */ /* 0x000fea0003800000 */
.L_x_140:
[----:B------:R-:W-:Y:S05]  /*4a60*/  BRA `(.L_x_142) ;  /* 0xffffffc800647947 */ /* 0x000fea000383ffff */
.L_x_106:
[----:B------:R-:W-:Y:S01]  /*4a70*/  BSSY B1, `(.L_x_143) ;  /* 0x0000006000017945 */ /* 0x000fe20003800000 */
[----:B------:R-:W-:Y:S01]  /*4a80*/  PLOP3.LUT P0, PT, P0, PT, PT, 0x8, 0x80 ;  /* 0x000000000080781c */ /* 0x000fe2000070e170 */
[----:B------:R-:W-:-:S12]  /*4a90*/  IMAD.MOV.U32 R21, RZ, RZ, -0x1 ;  /* 0xffffffffff157424 */ /* 0x000fd800078e00ff */
[----:B------:R-:W-:Y:S05]  /*4aa0*/  WARPSYNC.COLLECTIVE R21, `(.L_x_144) ;  /* 0x0000000015087348 */ /* 0x000fea0003c00000 */
[----:B------:R-:W-:Y:S01]  /*4ab0*/  VOTE.ANY P0, P0 ;  /* 0x0000000000ff7806 */ /* 0x000fe20000000100 */
[----:B------:R-:W-:-:S12]  /*4ac0*/  ENDCOLLECTIVE ;  /* 0x000000000000791b */ /* 0x000fd80003800000 */
.L_x_144:
[----:B------:R-:W-:Y:S05]  /*4ad0*/  BSYNC B1 ;  /* 0x0000000000017941 */ /* 0x000fea0003800000 */
.L_x_143:
[----:B------:R-:W-:Y:S05]  /*4ae0*/  BRA `(.L_x_145) ;  /* 0xffffffc800b87947 */ /* 0x000fea000383ffff */
.L_x_108:
[----:B------:R-:W-:Y:S01]  /*4af0*/  BSSY B1, `(.L_x_146) ;  /* 0x0000006000017945 */ /* 0x000fe20003800000 */
[----:B------:R-:W-:Y:S01]  /*4b00*/  PLOP3.LUT P0, PT, P0, PT, PT, 0x8, 0x80 ;  /* 0x000000000080781c */ /* 0x000fe2000070e170 */
[----:B------:R-:W-:-:S12]  /*4b10*/  IMAD.MOV.U32 R21, RZ, RZ, -0x1 ;  /* 0xffffffffff157424 */ /* 0x000fd800078e00ff */
[----:B------:R-:W-:Y:S05]  /*4b20*/  WARPSYNC.COLLECTIVE R21, `(.L_x_147) ;  /* 0x0000000015087348 */ /* 0x000fea0003c00000 */
[----:B------:R-:W-:Y:S01]  /*4b30*/  VOTE.ANY R21, PT, P0 ;  /* 0x0000000000157806 */ /* 0x000fe200000e0100 */
[----:B------:R-:W-:Y:S06]  /*4b40*/  ENDCOLLECTIVE ;  /* 0x000000000000791b */ /* 0x000fec0003800000 */
.L_x_147:
[----:B------:R-:W-:Y:S05]  /*4b50*/  BSYNC B1 ;  /* 0x0000000000017941 */ /* 0x000fea0003800000 */
.L_x_146:
[----:B------:R-:W-:Y:S01]  /*4b60*/  LOP3.LUT R21, R21, 0x80000000, R25, 0xec, !PT ;  /* 0x8000000015157812 */ /* 0x000fe200078eec19 */
[----:B------:R-:W-:Y:S02]  /*4b70*/  IMAD.MOV.U32 R20, RZ, RZ, R29 ;  /* 0x000000ffff147224 */ /* 0x000fe400078e001d */
[----:B------:R-:W-:Y:S02]  /*4b80*/  VIADD R24, R24, 0xffffffe0 ;  /* 0xffffffe018187836 */ /* 0x000fe40000000000 */
[----:B------:R-:W-:-:S05]  /*4b90*/  VIADD R16, R21, 0xffffffff ;  /* 0xffffffff15107836 */ /* 0x000fca0000000000 */
[----:B------:R-:W-:Y:S01]  /*4ba0*/  LOP3.LUT R49, R21, R16, RZ, 0xc, !PT ;  /* 0x0000001015317212 */ /* 0x000fe200078e0cff */
[----:B------:R-:W-:Y:S02]  /*4bb0*/  IMAD.MOV.U32 R16, RZ, RZ, 0x1 ;  /* 0x00000001ff107424 */ /* 0x000fe400078e00ff */
[----:B------:R-:W-:Y:S01]  /*4bc0*/  IMAD.MOV.U32 R21, RZ, RZ, -0x1 ;  /* 0xffffffffff157424 */ /* 0x000fe200078e00ff */
[----:B------:R0:W1:Y:S06]  /*4bd0*/  POPC R17, R49 ;  /* 0x0000003100117309 */ /* 0x00006c0000000000 */
[----:B01----:R-:W-:Y:S05]  /*4be0*/  WARPSYNC.COLLECTIVE R21, `(.L_x_148) ;  /* 0x0000000015087348 */ /* 0x003fea0003c00000 */
[----:B-1----:R1:W2:Y:S02]  /*4bf0*/  SHFL.DOWN P3, R22, R20, R16, R17 ;  /* 0x0800001014167389 */ /* 0x0022a40000060011 */
[----:B012---:R-:W-:Y:S05]  /*4c00*/  ENDCOLLECTIVE ;  /* 0x000000000000791b */ /* 0x007fea0003800000 */
.L_x_148:
[----:B------:R-:W-:Y:S01]  /*4c10*/  ISETP.GE.AND P0, PT, R39, R17, PT ;  /* 0x000000112700720c */ /* 0x000fe20003f06270 */
[----:B------:R-:W-:-:S03]  /*4c20*/  IMAD.MOV.U32 R16, RZ, RZ, 0x2 ;  /* 0x00000002ff107424 */ /* 0x000fc600078e00ff */
[----:B------:R-:W-:Y:S02]  /*4c30*/  SEL R22, R22, RZ, !P0 ;  /* 0x000000ff16167207 */ /* 0x000fe40004000000 */
[----:B------:R-:W-:-:S03]  /*4c40*/  ISETP.GT.AND P0, PT, R41, R17, PT ;  /* 0x000000112900720c */ /* 0x000fc60003f04270 */
[----:B------:R-:W-:-:S04]  /*4c50*/  IMAD.IADD R48, R22, 0x1, R29 ;  /* 0x0000000116307824 */ /* 0x000fc800078e021d */
[----:B------:R-:W-:-:S07]  /*4c60*/  IMAD.MOV.U32 R20, RZ, RZ, R48 ;  /* 0x000000ffff147224 */ /* 0x000fce00078e0030 */
[----:B------:R-:W-:Y:S05]  /*4c70*/  WARPSYNC.COLLECTIVE R21, `(.L_x_149) ;  /* 0x0000000015087348 */ /* 0x000fea0003c00000 */
[----:B------:R0:W1:Y:S02]  /*4c80*/  SHFL.DOWN P3, R22, R20, R16, R17 ;  /* 0x0800001014167389 */ /* 0x0000640000060011 */
[----:B01----:R-:W-:Y:S05]  /*4c90*/  ENDCOLLECTIVE ;  /* 0x000000000000791b */ /* 0x003fea0003800000 */
.L_x_149:
        /* <DEDUP_REMOVED lines=8> */
.L_x_150:
        /* <DEDUP_REMOVED lines=8> */
.L_x_151:
        /* <DEDUP_REMOVED lines=8> */
.L_x_152:
[----:B------:R-:W-:Y:S02]  /*4e20*/  SEL R22, R22, RZ, !P0 ;  /* 0x000000ff16167207 */ /* 0x000fe40004000000 */
[----:B------:R-:W-:Y:S02]  /*4e30*/  ISETP.NE.AND P0, PT, R28, 0x65, PT ;  /* 0x000000651c00780c */ /* 0x000fe40003f05270 */
[----:B------:R-:W-:-:S11]  /*4e40*/  IADD3 R46, PT, PT, R29, R22, R46 ;  /* 0x000000161d2e7210 */ /* 0x000fd60007ffe02e */
[----:B------:R-:W-:Y:S05]  /*4e50*/  WARPSYNC.COLLECTIVE R21, `(.L_x_153) ;  /* 0x0000000015087348 */ /* 0x000fea0003c00000 */
[----:B------:R-:W-:Y:S01]  /*4e60*/  VOTE.ALL P0, P0 ;  /* 0x0000000000ff7806 */ /* 0x000fe20000000000 */
[----:B------:R-:W-:-:S12]  /*4e70*/  ENDCOLLECTIVE ;  /* 0x000000000000791b */ /* 0x000fd80003800000 */
.L_x_153:
[----:B------:R-:W-:Y:S05]  /*4e80*/  BRA `(.L_x_154) ;  /* 0xffffffc800507947 */ /* 0x000fea000383ffff */
.L_x_113:
[----:B------:R-:W-:Y:S01]  /*4e90*/  BSSY B0, `(.L_x_155) ;  /* 0x0000006000007945 */ /* 0x000fe20003800000 */
[----:B------:R-:W-:Y:S01]  /*4ea0*/  PLOP3.LUT P0, PT, P0, PT, PT, 0x8, 0x80 ;  /* 0x000000000080781c */ /* 0x000fe2000070e170 */
[----:B------:R-:W-:-:S12]  /*4eb0*/  IMAD.MOV.U32 R21, RZ, RZ, -0x1 ;  /* 0xffffffffff157424 */ /* 0x000fd800078e00ff */
[----:B------:R-:W-:Y:S05]  /*4ec0*/  WARPSYNC.COLLECTIVE R21, `(.L_x_156) ;  /* 0x0000000015087348 */ /* 0x000fea0003c00000 */
[----:B------:R-:W-:Y:S01]  /*4ed0*/  VOTE.ANY P0, P0 ;  /* 0x0000000000ff7806 */ /* 0x000fe20000000100 */
[----:B------:R-:W-:-:S12]  /*4ee0*/  ENDCOLLECTIVE ;  /* 0x000000000000791b */ /* 0x000fd80003800000 */
.L_x_156:
[----:B------:R-:W-:Y:S05]  /*4ef0*/  BSYNC B0 ;  /* 0x0000000000007941 */ /* 0x000fea0003800000 */
.L_x_155:
[----:B------:R-:W-:Y:S05]  /*4f00*/  BRA `(.L_x_157) ;  /* 0xffffffe000907947 */ /* 0x000fea000383ffff */
.L_x_115:
[----:B------:R-:W-:Y:S01]  /*4f10*/  BSSY B0, `(.L_x_158) ;  /* 0x0000006000007945 */ /* 0x000fe20003800000 */
[----:B------:R-:W-:Y:S01]  /*4f20*/  PLOP3.LUT P0, PT, P0, PT, PT, 0x8, 0x80 ;  /* 0x000000000080781c */ /* 0x000fe2000070e170 */
[----:B------:R-:W-:-:S12]  /*4f30*/  IMAD.MOV.U32 R21, RZ, RZ, -0x1 ;  /* 0xffffffffff157424 */ /* 0x000fd800078e00ff */
[----:B------:R-:W-:Y:S05]  /*4f40*/  WARPSYNC.COLLECTIVE R21, `(.L_x_159) ;  /* 0x0000000015087348 */ /* 0x000fea0003c00000 */
[----:B------:R-:W-:Y:S01]  /*4f50*/  VOTE.ANY P0, P0 ;  /* 0x0000000000ff7806 */ /* 0x000fe20000000100 */
[----:B------:R-:W-:-:S12]  /*4f60*/  ENDCOLLECTIVE ;  /* 0x000000000000791b */ /* 0x000fd80003800000 */
.L_x_159:
[----:B------:R-:W-:Y:S05]  /*4f70*/  BSYNC B0 ;  /* 0x0000000000007941 */ /* 0x000fea0003800000 */
.L_x_158:
[----:B------:R-:W-:Y:S05]  /*4f80*/  BRA `(.L_x_160) ;  /* 0xffffffe000e47947 */ /* 0x000fea000383ffff */
.L_x_117:
[----:B------:R-:W0:Y:S01]  /*4f90*/  S2R R26, SR_GEMASK ;  /* 0x00000000001a7919 */ /* 0x000e220000003c00 */
[----:B------:R-:W-:Y:S01]  /*4fa0*/  BSSY B0, `(.L_x_161) ;  /* 0x0000006000007945 */ /* 0x000fe20003800000 */
[----:B------:R-:W-:Y:S01]  /*4fb0*/  PLOP3.LUT P0, PT, P0, PT, PT, 0x8, 0x80 ;  /* 0x000000000080781c */ /* 0x000fe2000070e170 */
[----:B------:R-:W-:-:S12]  /*4fc0*/  IMAD.MOV.U32 R21, RZ, RZ, -0x1 ;  /* 0xffffffffff157424 */ /* 0x000fd800078e00ff */
[----:B0-----:R-:W-:Y:S05]  /*4fd0*/  WARPSYNC.COLLECTIVE R21, `(.L_x_162) ;  /* 0x0000000015087348 */ /* 0x001fea0003c00000 */
[----:B------:R-:W-:Y:S01]  /*4fe0*/  VOTE.ANY R21, PT, P0 ;  /* 0x0000000000157806 */ /* 0x000fe200000e0100 */
[----:B0-----:R-:W-:Y:S06]  /*4ff0*/  ENDCOLLECTIVE ;  /* 0x000000000000791b */ /* 0x001fec0003800000 */
.L_x_162:
[----:B------:R-:W-:Y:S05]  /*5000*/  BSYNC B0 ;  /* 0x0000000000007941 */ /* 0x000fea0003800000 */
.L_x_161:
[----:B------:R-:W-:Y:S01]  /*5010*/  LOP3.LUT R21, R21, 0x80000000, R26, 0xec, !PT ;  /* 0x8000000015157812 */ /* 0x000fe200078eec1a */
[----:B------:R-:W-:-:S04]  /*5020*/  IMAD.MOV.U32 R20, RZ, RZ, R19 ;  /* 0x000000ffff147224 */ /* 0x000fc800078e0013 */
[----:B------:R-:W-:-:S05]  /*5030*/  VIADD R16, R21, 0xffffffff ;  /* 0xffffffff15107836 */ /* 0x000fca0000000000 */
[----:B------:R-:W-:Y:S01]  /*5040*/  LOP3.LUT R47, R21, R16, RZ, 0xc, !PT ;  /* 0x00000010152f7212 */ /* 0x000fe200078e0cff */
[----:B------:R-:W-:Y:S02]  /*5050*/  IMAD.MOV.U32 R16, RZ, RZ, 0x1 ;  /* 0x00000001ff107424 */ /* 0x000fe400078e00ff */
[----:B------:R-:W-:-:S03]  /*5060*/  IMAD.MOV.U32 R21, RZ, RZ, -0x1 ;  /* 0xffffffffff157424 */ /* 0x000fc600078e00ff */
[----:B------:R-:W0:Y:S02]  /*5070*/  POPC R47, R47 ;  /* 0x0000002f002f7309 */ /* 0x000e240000000000 */
[----:B0-----:R-:W-:Y:S01]  /*5080*/  IMAD.MOV.U32 R17, RZ, RZ, R47 ;  /* 0x000000ffff117224 */ /* 0x001fe200078e002f */
[----:B------:R-:W-:-:S13]  /*5090*/  ISETP.GE.AND P0, PT, R38, R47, PT ;  /* 0x0000002f2600720c */ /* 0x000fda0003f06270 */
[----:B------:R-:W-:Y:S05]  /*50a0*/  WARPSYNC.COLLECTIVE R21, `(.L_x_163) ;  /* 0x0000000015087348 */ /* 0x000fea0003c00000 */
[----:B------:R0:W1:Y:S02]  /*50b0*/  SHFL.DOWN P3, R22, R20, R16, R17 ;  /* 0x0800001014167389 */ /* 0x0000640000060011 */
[----:B01----:R-:W-:Y:S05]  /*50c0*/  ENDCOLLECTIVE ;  /* 0x000000000000791b */ /* 0x003fea0003800000 */
.L_x_163:
[----:B------:R-:W-:Y:S01]  /*50d0*/  IMAD.MOV.U32 R16, RZ, RZ, 0x2 ;  /* 0x00000002ff107424 */ /* 0x000fe200078e00ff */
        /* <DEDUP_REMOVED lines=8> */
.L_x_164:
        /* <DEDUP_REMOVED lines=9> */
.L_x_165:
        /* <DEDUP_REMOVED lines=9> */
.L_x_166:
[----:B------:R-:W-:Y:S01]  /*5280*/  IMAD.MOV.U32 R16, RZ, RZ, 0x10 ;  /* 0x00000010ff107424 */ /* 0x000fe200078e00ff */
[----:B------:R-:W-:Y:S02]  /*5290*/  SEL R19, R22, RZ, !P0 ;  /* 0x000000ff16137207 */ /* 0x000fe40004000000 */
[----:B------:R-:W-:Y:S01]  /*52a0*/  ISETP.NE.AND P0, PT, R18, 0x65, PT ;  /* 0x000000651200780c */ /* 0x000fe20003f05270 */
[----:B------:R-:W-:Y:S02]  /*52b0*/  VIADD R18, R38, 0x10 ;  /* 0x0000001026127836 */ /* 0x000fe40000000000 */
[----:B------:R-:W-:-:S03]  /*52c0*/  IMAD.IADD R48, R50, 0x1, R19 ;  /* 0x0000000132307824 */ /* 0x000fc600078e0213 */
[----:B------:R-:W-:Y:S01]  /*52d0*/  ISETP.GT.AND P2, PT, R18, R47, PT ;  /* 0x0000002f1200720c */ /* 0x000fe20003f44270 */
[----:B------:R-:W-:Y:S01]  /*52e0*/  IMAD.MOV.U32 R20, RZ, RZ, R48 ;  /* 0x000000ffff147224 */ /* 0x000fe200078e0030 */
[----:B------:R-:W0:Y:S11]  /*52f0*/  LDC.64 R18, c[0x0][0x390] ;  /* 0x0000e400ff127b82 */ /* 0x000e360000000a00 */
[----:B0-----:R-:W-:Y:S05]  /*5300*/  WARPSYNC.COLLECTIVE R21, `(.L_x_167) ;  /* 0x0000000015087348 */ /* 0x001fea0003c00000 */
[----:B------:R1:W2:Y:S02]  /*5310*/  SHFL.DOWN P3, R22, R20, R16, R17 ;  /* 0x0800001014167389 */ /* 0x0002a40000060011 */
[----:B012---:R-:W-:Y:S05]  /*5320*/  ENDCOLLECTIVE ;  /* 0x000000000000791b */ /* 0x007fea0003800000 */
.L_x_167:
[----:B------:R-:W-:Y:S05]  /*5330*/  WARPSYNC.COLLECTIVE R21, `(.L_x_168) ;  /* 0x0000000015087348 */ /* 0x000fea0003c00000 */
[----:B------:R-:W-:Y:S01]  /*5340*/  VOTE.ALL P0, P0 ;  /* 0x0000000000ff7806 */ /* 0x000fe20000000000 */
[----:B------:R-:W-:-:S12]  /*5350*/  ENDCOLLECTIVE ;  /* 0x000000000000791b */ /* 0x000fd80003800000 */
.L_x_168:
[----:B------:R-:W-:Y:S02]  /*5360*/  SEL R45, R22, RZ, !P2 ;  /* 0x000000ff162d7207 */ /* 0x000fe40005000000 */
[----:B------:R-:W-:-:S03]  /*5370*/  IADD3 R44, P3, PT, R18, 0x100, RZ ;  /* 0x00000100122c7810 */ /* 0x000fc60007f7e0ff */
[----:B------:R-:W-:Y:S02]  /*5380*/  IMAD.IADD R46, R48, 0x1, R45 ;  /* 0x00000001302e7824 */ /* 0x000fe400078e022d */
[----:B------:R-:W-:Y:S01]  /*5390*/  IMAD.X R45, RZ, RZ, R19, P3 ;  /* 0x000000ffff2d7224 */ /* 0x000fe200018e0613 */
[----:B------:R-:W-:Y:S07]  /*53a0*/  BRA `(.L_x_169) ;  /* 0xffffffe000787947 */ /* 0x000fee000383ffff */
.L_x_119:
[----:B------:R-:W-:Y:S01]  /*53b0*/  BSSY B0, `(.L_x_170) ;  /* 0x0000006000007945 */ /* 0x000fe20003800000 */
[----:B------:R-:W-:Y:S01]  /*53c0*/  PLOP3.LUT P0, PT, P0, PT, PT, 0x8, 0x80 ;  /* 0x000000000080781c */ /* 0x000fe2000070e170 */
[----:B------:R-:W-:-:S12]  /*53d0*/  IMAD.MOV.U32 R21, RZ, RZ, -0x1 ;  /* 0xffffffffff157424 */ /* 0x000fd800078e00ff */
[----:B------:R-:W-:Y:S05]  /*53e0*/  WARPSYNC.COLLECTIVE R21, `(.L_x_171) ;  /* 0x0000000015087348 */ /* 0x000fea0003c00000 */
[----:B------:R-:W-:Y:S01]  /*53f0*/  VOTE.ANY P0, P0 ;  /* 0x0000000000ff7806 */ /* 0x000fe20000000100 */
[----:B------:R-:W-:-:S12]  /*5400*/  ENDCOLLECTIVE ;  /* 0x000000000000791b */ /* 0x000fd80003800000 */
.L_x_171:
[----:B------:R-:W-:Y:S05]  /*5410*/  BSYNC B0 ;  /* 0x0000000000007941 */ /* 0x000fea0003800000 */
.L_x_170:
[----:B------:R-:W-:Y:S05]  /*5420*/  BRA `(.L_x_172) ;  /* 0xffffffe000807947 */ /* 0x000fea000383ffff */
.L_x_121:
[----:B------:R-:W-:Y:S01]  /*5430*/  BSSY B0, `(.L_x_173) ;  /* 0x0000006000007945 */ /* 0x000fe20003800000 */
[----:B------:R-:W-:Y:S01]  /*5440*/  PLOP3.LUT P0, PT, P0, PT, PT, 0x8, 0x80 ;  /* 0x000000000080781c */ /* 0x000fe2000070e170 */
[----:B------:R-:W-:-:S12]  /*5450*/  IMAD.MOV.U32 R21, RZ, RZ, -0x1 ;  /* 0xffffffffff157424 */ /* 0x000fd800078e00ff */
[----:B------:R-:W-:Y:S05]  /*5460*/  WARPSYNC.COLLECTIVE R21, `(.L_x_174) ;  /* 0x0000000015087348 */ /* 0x000fea0003c00000 */
[----:B------:R-:W-:Y:S01]  /*5470*/  VOTE.ANY P0, P0 ;  /* 0x0000000000ff7806 */ /* 0x000fe20000000100 */
[----:B------:R-:W-:-:S12]  /*5480*/  ENDCOLLECTIVE ;  /* 0x000000000000791b */ /* 0x000fd80003800000 */
.L_x_174:
[----:B------:R-:W-:Y:S05]  /*5490*/  BSYNC B0 ;  /* 0x0000000000007941 */ /* 0x000fea0003800000 */
.L_x_173:
[----:B------:R-:W-:Y:S05]  /*54a0*/  BRA `(.L_x_175) ;  /* 0xffffffe000d47947 */ /* 0x000fea000383ffff */
.L_x_123:
[----:B------:R-:W-:Y:S01]  /*54b0*/  BSSY B0, `(.L_x_176) ;  /* 0x0000006000007945 */ /* 0x000fe20003800000 */
[----:B------:R-:W-:Y:S01]  /*54c0*/  PLOP3.LUT P0, PT, P0, PT, PT, 0x8, 0x80 ;  /* 0x000000000080781c */ /* 0x000fe2000070e170 */
[----:B------:R-:W-:-:S12]  /*54d0*/  IMAD.MOV.U32 R21, RZ, RZ, -0x1 ;  /* 0xffffffffff157424 */ /* 0x000fd800078e00ff */
[----:B------:R-:W-:Y:S05]  /*54e0*/  WARPSYNC.COLLECTIVE R21, `(.L_x_177) ;  /* 0x0000000015087348 */ /* 0x000fea0003c00000 */
[----:B------:R-:W-:Y:S01]  /*54f0*/  VOTE.ANY R21, PT, P0 ;  /* 0x0000000000157806 */ /* 0x000fe200000e0100 */
[----:B------:R-:W-:Y:S06]  /*5500*/  ENDCOLLECTIVE ;  /* 0x000000000000791b */ /* 0x000fec0003800000 */
.L_x_177:
[----:B------:R-:W-:Y:S05]  /*5510*/  BSYNC B0 ;  /* 0x0000000000007941 */ /* 0x000fea0003800000 */
.L_x_176:
        /* <DEDUP_REMOVED lines=11> */
.L_x_178:
        /* <DEDUP_REMOVED lines=10> */
.L_x_179:
[----:B------:R-:W-:Y:S01]  /*5670*/  IMAD.MOV.U32 R16, RZ, RZ, 0x4 ;  /* 0x00000004ff107424 */ /* 0x000fe200078e00ff */
[----:B------:R-:W-:Y:S01]  /*5680*/  SEL R19, R22, RZ, !P0 ;  /* 0x000000ff16137207 */ /* 0x000fe20004000000 */
[----:B------:R-:W-:-:S04]  /*5690*/  VIADD R22, R38, 0x4 ;  /* 0x0000000426167836 */ /* 0x000fc80000000000 */
[----:B------:R-:W-:Y:S01]  /*56a0*/  IMAD.IADD R50, R48, 0x1, R19 ;  /* 0x0000000130327824 */ /* 0x000fe200078e0213 */
[----:B------:R-:W-:Y:S01]  /*56b0*/  ISETP.GT.AND P0, PT, R22, R17, PT ;  /* 0x000000111600720c */ /* 0x000fe20003f04270 */
[----:B------:R-:W-:Y:S02]  /*56c0*/  VIADD R48, R38, 0x10 ;  /* 0x0000001026307836 */ /* 0x000fe40000000000 */
[----:B------:R-:W-:-:S10]  /*56d0*/  IMAD.MOV.U32 R20, RZ, RZ, R50 ;  /* 0x000000ffff147224 */ /* 0x000fd400078e0032 */
[----:B------:R-:W-:Y:S05]  /*56e0*/  WARPSYNC.COLLECTIVE R21, `(.L_x_180) ;  /* 0x0000000015087348 */ /* 0x000fea0003c00000 */
[----:B------:R0:W1:Y:S02]  /*56f0*/  SHFL.DOWN P3, R22, R20, R16, R17 ;  /* 0x0800001014167389 */ /* 0x0000640000060011 */
[----:B01----:R-:W-:Y:S05]  /*5700*/  ENDCOLLECTIVE ;  /* 0x000000000000791b */ /* 0x003fea0003800000 */
.L_x_180:
        /* <DEDUP_REMOVED lines=9> */
.L_x_181:
        /* <DEDUP_REMOVED lines=8> */
.L_x_182:
[----:B------:R-:W-:Y:S02]  /*5820*/  SEL R22, R22, RZ, !P0 ;  /* 0x000000ff16167207 */ /* 0x000fe40004000000 */
[----:B------:R-:W-:Y:S02]  /*5830*/  ISETP.NE.AND P0, PT, R18, 0x65, PT ;  /* 0x000000651200780c */ /* 0x000fe40003f05270 */
[----:B------:R-:W-:-:S11]  /*5840*/  IADD3 R46, PT, PT, R19, R22, R46 ;  /* 0x00000016132e7210 */ /* 0x000fd60007ffe02e */
[----:B------:R-:W-:Y:S05]  /*5850*/  WARPSYNC.COLLECTIVE R21, `(.L_x_183) ;  /* 0x0000000015087348 */ /* 0x000fea0003c00000 */
[----:B------:R-:W-:Y:S01]  /*5860*/  VOTE.ALL P0, P0 ;  /* 0x0000000000ff7806 */ /* 0x000fe20000000000 */
[----:B------:R-:W-:-:S12]  /*5870*/  ENDCOLLECTIVE ;  /* 0x000000000000791b */ /* 0x000fd80003800000 */
.L_x_183:
[----:B------:R-:W-:Y:S05]  /*5880*/  BRA `(.L_x_184) ;  /* 0xffffffe0006c7947 */ /* 0x000fea000383ffff */
.L_x_185:
        /* <DEDUP_REMOVED lines=15> */
.L_x_435:


//--------------------- .text._ZN3cub18CUB_300001_SM_10006detail4scan20DeviceScanInitKernelINS0_13ScanTileStateIiLb1EEEEEvT_i --------------------------
	.section	.text._ZN3cub18CUB_300001_SM_10006detail4scan20DeviceScanInitKernelINS0_13ScanTileStateIiLb1EEEEEvT_i,"ax",@progbits
	.align	128
        .global         _ZN3cub18CUB_300001_SM_10006detail4scan20DeviceScanInitKernelINS0_13ScanTileStateIiLb1EEEEEvT_i
        .type           _ZN3cub18CUB_300001_SM_10006detail4scan20DeviceScanInitKernelINS0_13ScanTileStateIiLb1EEEEEvT_i,@function
        .size           _ZN3cub18CUB_300001_SM_10006detail4scan20DeviceScanInitKernelINS0_13ScanTileStateIiLb1EEEEEvT_i,(.L_x_436 - _ZN3cub18CUB_300001_SM_10006detail4scan20DeviceScanInitKernelINS0_13ScanTileStateIiLb1EEEEEvT_i)
        .other          _ZN3cub18CUB_300001_SM_10006detail4scan20DeviceScanInitKernelINS0_13ScanTileStateIiLb1EEEEEvT_i,@"STO_CUDA_ENTRY STV_DEFAULT"
_ZN3cub18CUB_300001_SM_10006detail4scan20DeviceScanInitKernelINS0_13ScanTileStateIiLb1EEEEEvT_i:
.text._ZN3cub18CUB_300001_SM_10006detail4scan20DeviceScanInitKernelINS0_13ScanTileStateIiLb1EEEEEvT_i:
[----:B------:R-:W-:Y:S01]  /*0000*/  LDC R1, c[0x0][0x37c] ;  /* 0x0000df00ff017b82 */ /* 0x000fe20000000800 */
[----:B------:R-:W0:Y:S07]  /*0010*/  S2R R0, SR_TID.X ;  /* 0x0000000000007919 */ /* 0x000e2e0000002100 */
[----:B------:R-:W1:Y:S01]  /*0020*/  S2UR UR6, SR_CTAID.X ;  /* 0x00000000000679c3 */ /* 0x000e620000002500 */
[----:B------:R-:W2:Y:S07]  /*0030*/  LDCU UR4, c[0x0][0x388] ;  /* 0x00007100ff0477ac */ /* 0x000eae0008000800 */
[----:B------:R-:W1:Y:S01]  /*0040*/  LDC R5, c[0x0][0x360] ;  /* 0x0000d800ff057b82 */ /* 0x000e620000000800 */
[----:B0-----:R-:W-:Y:S01]  /*0050*/  ISETP.GT.U32.AND P0, PT, R0, 0x1f, PT ;  /* 0x0000001f0000780c */ /* 0x001fe20003f04070 */
[----:B-1----:R-:W-:-:S03]  /*0060*/  IMAD R5, R5, UR6, R0 ;  /* 0x0000000605057c24 */ /* 0x002fc6000f8e0200 */
[----:B------:R-:W-:Y:S02]  /*0070*/  ISETP.NE.OR P0, PT, RZ, UR6, P0 ;  /* 0x00000006ff007c0c */ /* 0x000fe40008705670 */
[----:B--2---:R-:W-:Y:S01]  /*0080*/  ISETP.GE.AND P1, PT, R5, UR4, PT ;  /* 0x0000000405007c0c */ /* 0x004fe2000bf26270 */
[----:B------:R-:W0:-:S12]  /*0090*/  LDCU.64 UR4, c[0x0][0x358] ;  /* 0x00006b00ff0477ac */ /* 0x000e180008000a00 */
[----:B------:R-:W1:Y:S01]  /*00a0*/  @!P1 LDC.64 R2, c[0x0][0x380] ;  /* 0x0000e000ff029b82 */ /* 0x000e620000000a00 */
[----:B------:R-:W-:Y:S01]  /*00b0*/  @!P1 MOV R4, 0x63 ;  /* 0x0000006300049802 */ /* 0x000fe20000000f00 */
[----:B-1----:R-:W-:-:S04]  /*00c0*/  @!P1 IMAD.WIDE R2, R5, 0x8, R2 ;  /* 0x0000000805029825 */ /* 0x002fc800078e0202 */
[----:B------:R-:W-:-:S05]  /*00d0*/  HFMA2 R5, -RZ, RZ, 0, 0 ;  /* 0x00000000ff057431 */ /* 0x000fca00000001ff */
[----:B0-----:R0:W-:Y:S01]  /*00e0*/  @!P1 STG.E.64 desc[UR4][R2.64+0x100], R4 ;  /* 0x0001000402009986 */ /* 0x0011e2000c101b04 */
[----:B------:R-:W-:Y:S05]  /*00f0*/  @P0 EXIT ;  /* 0x000000000000094d */ /* 0x000fea0003800000 */
[----:B0-----:R-:W0:Y:S02]  /*0100*/  LDC.64 R2, c[0x0][0x380] ;  /* 0x0000e000ff027b82 */ /* 0x001e240000000a00 */
[----:B0-----:R-:W-:-:S05]  /*0110*/  IMAD.WIDE.U32 R2, R0, 0x8, R2 ;  /* 0x0000000800027825 */ /* 0x001fca00078e0002 */
[----:B------:R-:W-:Y:S01]  /*0120*/  STG.E.64 desc[UR4][R2.64], RZ ;  /* 0x000000ff02007986 */ /* 0x000fe2000c101b04 */
[----:B------:R-:W-:Y:S05]  /*0130*/  EXIT ;  /* 0x000000000000794d */ /* 0x000fea0003800000 */
.L_x_186:
        /* <DEDUP_REMOVED lines=12> */
.L_x_436:


//--------------------- .text._ZN3cub18CUB_300001_SM_10006detail6reduce28DeviceReduceSingleTileKernelINS2_10policy_hubIiyN4cuda3std3__44plusIiEEE10Policy1000EPiSC_iS9_iiNS7_10__identityEEEvT0_T1_T2_T3_T4_T6_ --------------------------
	.section	.text._ZN3cub18CUB_300001_SM_10006detail6reduce28DeviceReduceSingleTileKernelINS2_10policy_hubIiyN4cuda3std3__44plusIiEEE10Policy1000EPiSC_iS9_iiNS7_10__identityEEEvT0_T1_T2_T3_T4_T6_,"ax",@progbits
	.align	128
        .global         _ZN3cub18CUB_300001_SM_10006detail6reduce28DeviceReduceSingleTileKernelINS2_10policy_hubIiyN4cuda3std3__44plusIiEEE10Policy1000EPiSC_iS9_iiNS7_10__identityEEEvT0_T1_T2_T3_T4_T6_
        .type           _ZN3cub18CUB_300001_SM_10006detail6reduce28DeviceReduceSingleTileKernelINS2_10policy_hubIiyN4cuda3std3__44plusIiEEE10Policy1000EPiSC_iS9_iiNS7_10__identityEEEvT0_T1_T2_T3_T4_T6_,@function
        .size           _ZN3cub18CUB_300001_SM_10006detail6reduce28DeviceReduceSingleTileKernelINS2_10policy_hubIiyN4cuda3std3__44plusIiEEE10Policy1000EPiSC_iS9_iiNS7_10__identityEEEvT0_T1_T2_T3_T4_T6_,(.L_x_437 - _ZN3cub18CUB_300001_SM_10006detail6reduce28DeviceReduceSingleTileKernelINS2_10policy_hubIiyN4cuda3std3__44plusIiEEE10Policy1000EPiSC_iS9_iiNS7_10__identityEEEvT0_T1_T2_T3_T4_T6_)
        .other          _ZN3cub18CUB_300001_SM_10006detail6reduce28DeviceReduceSingleTileKernelINS2_10policy_hubIiyN4cuda3std3__44plusIiEEE10Policy1000EPiSC_iS9_iiNS7_10__identityEEEvT0_T1_T2_T3_T4_T6_,@"STO_CUDA_ENTRY STV_DEFAULT"
_ZN3cub18CUB_300001_SM_10006detail6reduce28DeviceReduceSingleTileKernelINS2_10policy_hubIiyN4cuda3std3__44plusIiEEE10Policy1000EPiSC_iS9_iiNS7_10__identityEEEvT0_T1_T2_T3_T4_T6_:
.text._ZN3cub18CUB_300001_SM_10006detail6reduce28DeviceReduceSingleTileKernelINS2_10policy_hubIiyN4cuda3std3__44plusIiEEE10Policy1000EPiSC_iS9_iiNS7_10__identityEEEvT0_T1_T2_T3_T4_T6_:
[----:B------:R-:W-:Y:S01]  /*0000*/  LDC R1, c[0x0][0x37c] ;  /* 0x0000df00ff017b82 */ /* 0x000fe20000000800 */
[----:B------:R-:W0:Y:S01]  /*0010*/  LDCU UR4, c[0x0][0x390] ;  /* 0x00007200ff0477ac */ /* 0x000e220008000800 */
[----:B------:R-:W1:Y:S01]  /*0020*/  LDCU.64 UR6, c[0x0][0x358] ;  /* 0x00006b00ff0677ac */ /* 0x000e620008000a00 */
[----:B0-----:R-:W-:-:S05]  /*0030*/  IMAD.U32 R20, RZ, RZ, UR4 ;  /* 0x00000004ff147e24 */ /* 0x001fca000f8e00ff */
[----:B------:R-:W-:-:S13]  /*0040*/  ISETP.NE.AND P0, PT, R20, RZ, PT ;  /* 0x000000ff1400720c */ /* 0x000fda0003f05270 */
[----:B-1----:R-:W-:Y:S05]  /*0050*/  @P0 BRA `(.L_x_187) ;  /* 0x00000000001c0947 */ /* 0x002fea0003800000 */
[----:B------:R-:W0:Y:S02]  /*0060*/  S2R R0, SR_TID.X ;  /* 0x0000000000007919 */ /* 0x000e240000002100 */
[----:B0-----:R-:W-:-:S13]  /*0070*/  ISETP.NE.AND P0, PT, R0, RZ, PT ;  /* 0x000000ff0000720c */ /* 0x001fda0003f05270 */
[----:B------:R-:W-:Y:S05]  /*0080*/  @P0 EXIT ;  /* 0x000000000000094d */ /* 0x000fea0003800000 */
[----:B------:R-:W0:Y:S08]  /*0090*/  LDC R5, c[0x0][0x398] ;  /* 0x0000e600ff057b82 */ /* 0x000e300000000800 */
[----:B------:R-:W0:Y:S02]  /*00a0*/  LDC.64 R2, c[0x0][0x388] ;  /* 0x0000e200ff027b82 */ /* 0x000e240000000a00 */
[----:B0-----:R-:W-:Y:S01]  /*00b0*/  STG.E desc[UR6][R2.64], R5 ;  /* 0x0000000502007986 */ /* 0x001fe2000c101906 */
[----:B------:R-:W-:Y:S05]  /*00c0*/  EXIT ;  /* 0x000000000000794d */ /* 0x000fea0003800000 */
.L_x_187:
[----:B------:R-:W0:Y:S01]  /*00d0*/  LDCU UR4, c[0x0][0x380] ;  /* 0x00007000ff0477ac */ /* 0x000e220008000800 */
[----:B------:R-:W-:Y:S01]  /*00e0*/  BSSY.RECONVERGENT B0, `(.L_x_188) ;  /* 0x0000385000007945 */ /* 0x000fe20003800200 */
[----:B0-----:R-:W-:-:S09]  /*00f0*/  ULOP3.LUT UP0, URZ, UR4, 0xf, URZ, 0xc0, !UPT ;  /* 0x0000000f04ff7892 */ /* 0x001fd2000f80c0ff */
[----:B------:R-:W-:Y:S05]  /*0100*/  BRA.U UP0, `(.L_x_189) ;  /* 0x0000001900d87547 */ /* 0x000fea000b800000 */
[----:B------:R-:W-:-:S13]  /*0110*/  ISETP.GT.AND P0, PT, R20, 0xfff, PT ;  /* 0x00000fff1400780c */ /* 0x000fda0003f04270 */
[----:B------:R-:W-:Y:S05]  /*0120*/  @P0 BRA `(.L_x_190) ;  /* 0x0000000c008c0947 */ /* 0x000fea0003800000 */
[----:B------:R-:W0:Y:S01]  /*0130*/  S2R R9, SR_TID.X ;  /* 0x0000000000097919 */ /* 0x000e220000002100 */
[----:B------:R-:W-:Y:S01]  /*0140*/  BSSY.RECONVERGENT B1, `(.L_x_191) ;  /* 0x0000009000017945 */ /* 0x000fe20003800200 */
[----:B------:R-:W-:Y:S01]  /*0150*/  IMAD.MOV.U32 R0, RZ, RZ, RZ ;  /* 0x000000ffff007224 */ /* 0x000fe200078e00ff */
[----:B0-----:R-:W-:Y:S01]  /*0160*/  ISETP.GE.AND P0, PT, R9, R20, PT ;  /* 0x000000140900720c */ /* 0x001fe20003f06270 */
[----:B------:R-:W-:-:S12]  /*0170*/  IMAD.MOV.U32 R11, RZ, RZ, R9 ;  /* 0x000000ffff0b7224 */ /* 0x000fd800078e0009 */
[----:B------:R-:W-:Y:S05]  /*0180*/  @P0 BRA `(.L_x_192) ;  /* 0x0000000000100947 */ /* 0x000fea0003800000 */
[----:B------:R-:W0:Y:S02]  /*0190*/  LDC.64 R2, c[0x0][0x380] ;  /* 0x0000e000ff027b82 */ /* 0x000e240000000a00 */
[----:B0-----:R-:W-:-:S05]  /*01a0*/  IMAD.WIDE.U32 R2, R9, 0x4, R2 ;  /* 0x0000000409027825 */ /* 0x001fca00078e0002 */
[----:B------:R0:W5:Y:S01]  /*01b0*/  LDG.E.CONSTANT R0, desc[UR6][R2.64] ;  /* 0x0000000602007981 */ /* 0x000162000c1e9900 */
[----:B------:R-:W-:-:S07]  /*01c0*/  VIADD R11, R9, 0x100 ;  /* 0x00000100090b7836 */ /* 0x000fce0000000000 */
.L_x_192:
[----:B------:R-:W-:Y:S05]  /*01d0*/  BSYNC.RECONVERGENT B1 ;  /* 0x0000000000017941 */ /* 0x000fea0003800200 */
.L_x_191:
[----:B------:R-:W-:Y:S01]  /*01e0*/  ISETP.GE.AND P0, PT, R11, R20, PT ;  /* 0x000000140b00720c */ /* 0x000fe20003f06270 */
[----:B------:R-:W-:-:S12]  /*01f0*/  BSSY.RECONVERGENT B1, `(.L_x_193) ;  /* 0x0000066000017945 */ /* 0x000fd80003800200 */
[----:B------:R-:W-:Y:S05]  /*0200*/  @P0 BRA `(.L_x_194) ;  /* 0x0000000400900947 */ /* 0x000fea0003800000 */
[----:B0-----:R-:W-:Y:S01]  /*0210*/  LOP3.LUT R3, RZ, R11, RZ, 0x33, !PT ;  /* 0x0000000bff037212 */ /* 0x001fe200078e33ff */
[----:B------:R-:W-:Y:S04]  /*0220*/  BSSY.RECONVERGENT B2, `(.L_x_195) ;  /* 0x0000015000027945 */ /* 0x000fe80003800200 */
[----:B------:R-:W-:-:S05]  /*0230*/  IMAD.IADD R4, R3, 0x1, R20 ;  /* 0x0000000103047824 */ /* 0x000fca00078e0214 */
[C---:B------:R-:W-:Y:S02]  /*0240*/  LOP3.LUT R2, R4.reuse, 0x300, RZ, 0xc0, !PT ;  /* 0x0000030004027812 */ /* 0x040fe400078ec0ff */
[----:B------:R-:W-:Y:S02]  /*0250*/  ISETP.GE.U32.AND P1, PT, R4, 0x300, PT ;  /* 0x000003000400780c */ /* 0x000fe40003f26070 */
[----:B------:R-:W-:-:S13]  /*0260*/  ISETP.NE.AND P0, PT, R2, 0x300, PT ;  /* 0x000003000200780c */ /* 0x000fda0003f05270 */
[----:B------:R-:W-:Y:S05]  /*0270*/  @!P0 BRA `(.L_x_196) ;  /* 0x00000000003c8947 */ /* 0x000fea0003800000 */
[----:B------:R-:W0:Y:S01]  /*0280*/  LDC.64 R2, c[0x0][0x380] ;  /* 0x0000e000ff027b82 */ /* 0x000e220000000a00 */
[----:B------:R-:W-:-:S04]  /*0290*/  LEA.HI R4, R4, 0x1, RZ, 0x18 ;  /* 0x0000000104047811 */ /* 0x000fc800078fc0ff */
[----:B------:R-:W-:-:S05]  /*02a0*/  LOP3.LUT R4, R4, 0x3, RZ, 0xc0, !PT ;  /* 0x0000000304047812 */ /* 0x000fca00078ec0ff */
[----:B------:R-:W-:Y:S02]  /*02b0*/  IMAD.MOV R4, RZ, RZ, -R4 ;  /* 0x000000ffff047224 */ /* 0x000fe400078e0a04 */
[----:B0-----:R-:W-:-:S04]  /*02c0*/  IMAD.WIDE.U32 R2, R11, 0x4, R2 ;  /* 0x000000040b027825 */ /* 0x001fc800078e0002 */
[----:B------:R-:W-:-:S07]  /*02d0*/  IMAD.MOV.U32 R5, RZ, RZ, R3 ;  /* 0x000000ffff057224 */ /* 0x000fce00078e0003 */
.L_x_197:
[----:B------:R-:W-:-:S06]  /*02e0*/  IMAD.MOV.U32 R3, RZ, RZ, R5 ;  /* 0x000000ffff037224 */ /* 0x000fcc00078e0005 */
[----:B------:R0:W2:Y:S01]  /*02f0*/  LDG.E.CONSTANT R3, desc[UR6][R2.64] ;  /* 0x0000000602037981 */ /* 0x0000a2000c1e9900 */
[----:B------:R-:W-:Y:S02]  /*0300*/  VIADD R4, R4, 0x1 ;  /* 0x0000000104047836 */ /* 0x000fe40000000000 */
[----:B------:R-:W-:-:S03]  /*0310*/  VIADD R11, R11, 0x100 ;  /* 0x000001000b0b7836 */ /* 0x000fc60000000000 */
[----:B------:R-:W-:Y:S02]  /*0320*/  ISETP.NE.AND P0, PT, R4, RZ, PT ;  /* 0x000000ff0400720c */ /* 0x000fe40003f05270 */
[----:B0-----:R-:W-:-:S05]  /*0330*/  IADD3 R2, P2, PT, R2, 0x400, RZ ;  /* 0x0000040002027810 */ /* 0x001fca0007f5e0ff */
[----:B------:R-:W-:Y:S02]  /*0340*/  IMAD.X R5, RZ, RZ, R5, P2 ;  /* 0x000000ffff057224 */ /* 0x000fe400010e0605 */
[----:B--2--5:R-:W-:-:S04]  /*0350*/  IMAD.IADD R0, R3, 0x1, R0 ;  /* 0x0000000103007824 */ /* 0x024fc800078e0200 */
[----:B------:R-:W-:Y:S05]  /*0360*/  @P0 BRA `(.L_x_197) ;  /* 0xfffffffc00dc0947 */ /* 0x000fea000383ffff */
.L_x_196:
[----:B------:R-:W-:Y:S05]  /*0370*/  BSYNC.RECONVERGENT B2 ;  /* 0x0000000000027941 */ /* 0x000fea0003800200 */
.L_x_195:
[----:B------:R-:W-:Y:S05]  /*0380*/  @!P1 BRA `(.L_x_194) ;  /* 0x0000000400309947 */ /* 0x000fea0003800000 */
[----:B------:R-:W-:Y:S01]  /*0390*/  IMAD.IADD R2, R20, 0x1, -R11 ;  /* 0x0000000114027824 */ /* 0x000fe200078e0a0b */
[----:B------:R-:W-:Y:S01]  /*03a0*/  BSSY.RECONVERGENT B2, `(.L_x_198) ;  /* 0x0000029000027945 */ /* 0x000fe20003800200 */
[----:B------:R-:W-:-:S03]  /*03b0*/  PLOP3.LUT P0, PT, PT, PT, PT, 0x80, 0x8 ;  /* 0x000000000008781c */ /* 0x000fc60003f0f070 */
[----:B------:R-:W-:-:S13]  /*03c0*/  ISETP.GT.AND P1, PT, R2, 0xc00, PT ;  /* 0x00000c000200780c */ /* 0x000fda0003f24270 */
[----:B------:R-:W-:Y:S05]  /*03d0*/  @!P1 BRA `(.L_x_199) ;  /* 0x0000000000949947 */ /* 0x000fea0003800000 */
[----:B------:R-:W-:Y:S01]  /*03e0*/  PLOP3.LUT P0, PT, PT, PT, PT, 0x8, 0x80 ;  /* 0x000000000080781c */ /* 0x000fe20003f0e170 */
[----:B------:R-:W-:-:S12]  /*03f0*/  VIADD R8, R20, 0xfffff400 ;  /* 0xfffff40014087836 */ /* 0x000fd80000000000 */
.L_x_200:
[----:B------:R-:W0:Y:S01]  /*0400*/  LDC.64 R4, c[0x0][0x380] ;  /* 0x0000e000ff047b82 */ /* 0x000e220000000a00 */
[C---:B------:R-:W-:Y:S02]  /*0410*/  VIADD R7, R11.reuse, 0x400 ;  /* 0x000004000b077836 */ /* 0x040fe40000000000 */
[C---:B------:R-:W-:Y:S02]  /*0420*/  VIADD R3, R11.reuse, 0x800 ;  /* 0x000008000b037836 */ /* 0x040fe40000000000 */
[----:B0-----:R-:W-:-:S05]  /*0430*/  IMAD.WIDE R22, R11, 0x4, R4 ;  /* 0x000000040b167825 */ /* 0x001fca00078e0204 */
[----:B------:R-:W2:Y:S01]  /*0440*/  LDG.E.CONSTANT R13, desc[UR6][R22.64] ;  /* 0x00000006160d7981 */ /* 0x000ea2000c1e9900 */
[----:B------:R-:W-:-:S03]  /*0450*/  IMAD.WIDE R6, R7, 0x4, R4 ;  /* 0x0000000407067825 */ /* 0x000fc600078e0204 */
[----:B------:R-:W2:Y:S04]  /*0460*/  LDG.E.CONSTANT R10, desc[UR6][R22.64+0x400] ;  /* 0x00040006160a7981 */ /* 0x000ea8000c1e9900 */
[----:B------:R-:W3:Y:S04]  /*0470*/  LDG.E.CONSTANT R12, desc[UR6][R22.64+0x800] ;  /* 0x00080006160c7981 */ /* 0x000ee8000c1e9900 */
[----:B------:R-:W3:Y:S01]  /*0480*/  LDG.E.CONSTANT R19, desc[UR6][R22.64+0xc00] ;  /* 0x000c000616137981 */ /* 0x000ee2000c1e9900 */
[----:B------:R-:W-:-:S03]  /*0490*/  IMAD.WIDE R2, R3, 0x4, R4 ;  /* 0x0000000403027825 */ /* 0x000fc600078e0204 */
[----:B------:R-:W4:Y:S04]  /*04a0*/  LDG.E.CONSTANT R16, desc[UR6][R6.64] ;  /* 0x0000000606107981 */ /* 0x000f28000c1e9900 */
[----:B------:R-:W4:Y:S01]  /*04b0*/  LDG.E.CONSTANT R15, desc[UR6][R6.64+0x400] ;  /* 0x00040006060f7981 */ /* 0x000f22000c1e9900 */
[----:B------:R-:W-:-:S03]  /*04c0*/  VIADD R25, R11, 0xc00 ;  /* 0x00000c000b197836 */ /* 0x000fc60000000000 */
[----:B------:R-:W4:Y:S04]  /*04d0*/  LDG.E.CONSTANT R14, desc[UR6][R6.64+0x800] ;  /* 0x00080006060e7981 */ /* 0x000f28000c1e9900 */
[----:B------:R-:W4:Y:S01]  /*04e0*/  LDG.E.CONSTANT R21, desc[UR6][R6.64+0xc00] ;  /* 0x000c000606157981 */ /* 0x000f22000c1e9900 */
[----:B------:R-:W-:-:S03]  /*04f0*/  IMAD.WIDE R4, R25, 0x4, R4 ;  /* 0x0000000419047825 */ /* 0x000fc600078e0204 */
[----:B------:R-:W4:Y:S04]  /*0500*/  LDG.E.CONSTANT R18, desc[UR6][R2.64] ;  /* 0x0000000602127981 */ /* 0x000f28000c1e9900 */
[----:B------:R-:W4:Y:S04]  /*0510*/  LDG.E.CONSTANT R17, desc[UR6][R2.64+0x400] ;  /* 0x0004000602117981 */ /* 0x000f28000c1e9900 */
[----:B------:R-:W4:Y:S04]  /*0520*/  LDG.E.CONSTANT R23, desc[UR6][R2.64+0x800] ;  /* 0x0008000602177981 */ /* 0x000f28000c1e9900 */
[----:B------:R-:W4:Y:S04]  /*0530*/  LDG.E.CONSTANT R24, desc[UR6][R2.64+0xc00] ;  /* 0x000c000602187981 */ /* 0x000f28000c1e9900 */
[----:B------:R-:W4:Y:S04]  /*0540*/  LDG.E.CONSTANT R25, desc[UR6][R4.64] ;  /* 0x0000000604197981 */ /* 0x000f28000c1e9900 */
[----:B------:R-:W4:Y:S04]  /*0550*/  LDG.E.CONSTANT R26, desc[UR6][R4.64+0x400] ;  /* 0x00040006041a7981 */ /* 0x000f28000c1e9900 */
[----:B------:R-:W4:Y:S04]  /*0560*/  LDG.E.CONSTANT R22, desc[UR6][R4.64+0x800] ;  /* 0x0008000604167981 */ /* 0x000f28000c1e9900 */
[----:B------:R-:W4:Y:S01]  /*0570*/  LDG.E.CONSTANT R27, desc[UR6][R4.64+0xc00] ;  /* 0x000c0006041b7981 */ /* 0x000f22000c1e9900 */
[----:B------:R-:W-:-:S05]  /*0580*/  VIADD R11, R11, 0x1000 ;  /* 0x000010000b0b7836 */ /* 0x000fca0000000000 */
[----:B------:R-:W-:Y:S02]  /*0590*/  ISETP.GE.AND P1, PT, R11, R8, PT ;  /* 0x000000080b00720c */ /* 0x000fe40003f26270 */
[----:B--2--5:R-:W-:-:S04]  /*05a0*/  IADD3 R10, PT, PT, R10, R13, R0 ;  /* 0x0000000d0a0a7210 */ /* 0x024fc80007ffe000 */
[----:B---3--:R-:W-:-:S04]  /*05b0*/  IADD3 R10, PT, PT, R19, R12, R10 ;  /* 0x0000000c130a7210 */ /* 0x008fc80007ffe00a */
[----:B----4-:R-:W-:-:S04]  /*05c0*/  IADD3 R10, PT, PT, R15, R16, R10 ;  /* 0x000000100f0a7210 */ /* 0x010fc80007ffe00a */
[----:B------:R-:W-:-:S04]  /*05d0*/  IADD3 R10, PT, PT, R21, R14, R10 ;  /* 0x0000000e150a7210 */ /* 0x000fc80007ffe00a */
[----:B------:R-:W-:-:S04]  /*05e0*/  IADD3 R10, PT, PT, R17, R18, R10 ;  /* 0x00000012110a7210 */ /* 0x000fc80007ffe00a */
[----:B------:R-:W-:-:S04]  /*05f0*/  IADD3 R10, PT, PT, R24, R23, R10 ;  /* 0x00000017180a7210 */ /* 0x000fc80007ffe00a */
[----:B------:R-:W-:-:S04]  /*0600*/  IADD3 R25, PT, PT, R26, R25, R10 ;  /* 0x000000191a197210 */ /* 0x000fc80007ffe00a */
[----:B------:R-:W-:Y:S01]  /*0610*/  IADD3 R0, PT, PT, R27, R22, R25 ;  /* 0x000000161b007210 */ /* 0x000fe20007ffe019 */
[----:B------:R-:W-:Y:S06]  /*0620*/  @!P1 BRA `(.L_x_200) ;  /* 0xfffffffc00749947 */ /* 0x000fec000383ffff */
.L_x_199:
[----:B------:R-:W-:Y:S05]  /*0630*/  BSYNC.RECONVERGENT B2 ;  /* 0x0000000000027941 */ /* 0x000fea0003800200 */
.L_x_198:
[----:B------:R-:W-:Y:S01]  /*0640*/  IMAD.IADD R2, R20, 0x1, -R11 ;  /* 0x0000000114027824 */ /* 0x000fe200078e0a0b */
[----:B------:R-:W-:Y:S04]  /*0650*/  BSSY.RECONVERGENT B2, `(.L_x_201) ;  /* 0x0000015000027945 */ /* 0x000fe80003800200 */
[----:B------:R-:W-:-:S13]  /*0660*/  ISETP.GT.AND P1, PT, R2, 0x400, PT ;  /* 0x000004000200780c */ /* 0x000fda0003f24270 */
[----:B------:R-:W-:Y:S05]  /*0670*/  @!P1 BRA `(.L_x_202) ;  /* 0x0000000000489947 */ /* 0x000fea0003800000 */
[----:B------:R-:W0:Y:S01]  /*0680*/  LDC.64 R4, c[0x0][0x380] ;  /* 0x0000e000ff047b82 */ /* 0x000e220000000a00 */
[C---:B------:R-:W-:Y:S02]  /*0690*/  VIADD R13, R11.reuse, 0x400 ;  /* 0x000004000b0d7836 */ /* 0x040fe40000000000 */
[----:B0-----:R-:W-:-:S05]  /*06a0*/  IMAD.WIDE R2, R11, 0x4, R4 ;  /* 0x000000040b027825 */ /* 0x001fca00078e0204 */
[----:B------:R-:W2:Y:S01]  /*06b0*/  LDG.E.CONSTANT R7, desc[UR6][R2.64] ;  /* 0x0000000602077981 */ /* 0x000ea2000c1e9900 */
[----:B------:R-:W-:-:S03]  /*06c0*/  IMAD.WIDE R4, R13, 0x4, R4 ;  /* 0x000000040d047825 */ /* 0x000fc600078e0204 */
[----:B------:R-:W2:Y:S04]  /*06d0*/  LDG.E.CONSTANT R6, desc[UR6][R2.64+0x400] ;  /* 0x0004000602067981 */ /* 0x000ea8000c1e9900 */
[----:B------:R-:W3:Y:S04]  /*06e0*/  LDG.E.CONSTANT R13, desc[UR6][R2.64+0x800] ;  /* 0x00080006020d7981 */ /* 0x000ee8000c1e9900 */
[----:B------:R-:W3:Y:S04]  /*06f0*/  LDG.E.CONSTANT R8, desc[UR6][R2.64+0xc00] ;  /* 0x000c000602087981 */ /* 0x000ee8000c1e9900 */
[----:B------:R-:W4:Y:S04]  /*0700*/  LDG.E.CONSTANT R15, desc[UR6][R4.64] ;  /* 0x00000006040f7981 */ /* 0x000f28000c1e9900 */
[----:B------:R-:W4:Y:S04]  /*0710*/  LDG.E.CONSTANT R10, desc[UR6][R4.64+0x400] ;  /* 0x00040006040a7981 */ /* 0x000f28000c1e9900 */
[----:B------:R-:W4:Y:S04]  /*0720*/  LDG.E.CONSTANT R17, desc[UR6][R4.64+0x800] ;  /* 0x0008000604117981 */ /* 0x000f28000c1e9900 */
[----:B------:R-:W4:Y:S01]  /*0730*/  LDG.E.CONSTANT R12, desc[UR6][R4.64+0xc00] ;  /* 0x000c0006040c7981 */ /* 0x000f22000c1e9900 */
[----:B------:R-:W-:Y:S01]  /*0740*/  PLOP3.LUT P0, PT, PT, PT, PT, 0x8, 0x80 ;  /* 0x000000000080781c */ /* 0x000fe20003f0e170 */
[----:B------:R-:W-:Y:S01]  /*0750*/  VIADD R11, R11, 0x800 ;  /* 0x000008000b0b7836 */ /* 0x000fe20000000000 */
[----:B--2--5:R-:W-:-:S04]  /*0760*/  IADD3 R6, PT, PT, R6, R7, R0 ;  /* 0x0000000706067210 */ /* 0x024fc80007ffe000 */
[----:B---3--:R-:W-:-:S04]  /*0770*/  IADD3 R6, PT, PT, R8, R13, R6 ;  /* 0x0000000d08067210 */ /* 0x008fc80007ffe006 */
[----:B----4-:R-:W-:-:S04]  /*0780*/  IADD3 R6, PT, PT, R10, R15, R6 ;  /* 0x0000000f0a067210 */ /* 0x010fc80007ffe006 */
[----:B------:R-:W-:-:S07]  /*0790*/  IADD3 R0, PT, PT, R12, R17, R6 ;  /* 0x000000110c007210 */ /* 0x000fce0007ffe006 */
.L_x_202:
[----:B------:R-:W-:Y:S05]  /*07a0*/  BSYNC.RECONVERGENT B2 ;  /* 0x0000000000027941 */ /* 0x000fea0003800200 */
.L_x_201:
[----:B------:R-:W-:-:S13]  /*07b0*/  ISETP.LT.OR P0, PT, R11, R20, P0 ;  /* 0x000000140b00720c */ /* 0x000fda0000701670 */
[----:B------:R-:W-:Y:S05]  /*07c0*/  @!P0 BRA `(.L_x_194) ;  /* 0x0000000000208947 */ /* 0x000fea0003800000 */
[----:B------:R-:W0:Y:S02]  /*07d0*/  LDC.64 R2, c[0x0][0x380] ;  /* 0x0000e000ff027b82 */ /* 0x000e240000000a00 */
[----:B0-----:R-:W-:-:S05]  /*07e0*/  IMAD.WIDE R2, R11, 0x4, R2 ;  /* 0x000000040b027825 */ /* 0x001fca00078e0202 */
[----:B------:R-:W2:Y:S04]  /*07f0*/  LDG.E.CONSTANT R5, desc[UR6][R2.64] ;  /* 0x0000000602057981 */ /* 0x000ea8000c1e9900 */
[----:B------:R-:W2:Y:S04]  /*0800*/  LDG.E.CONSTANT R4, desc[UR6][R2.64+0x400] ;  /* 0x0004000602047981 */ /* 0x000ea8000c1e9900 */
[----:B------:R-:W3:Y:S04]  /*0810*/  LDG.E.CONSTANT R7, desc[UR6][R2.64+0x800] ;  /* 0x0008000602077981 */ /* 0x000ee8000c1e9900 */
[----:B------:R-:W3:Y:S01]  /*0820*/  LDG.E.CONSTANT R6, desc[UR6][R2.64+0xc00] ;  /* 0x000c000602067981 */ /* 0x000ee2000c1e9900 */
[----:B--2--5:R-:W-:-:S04]  /*0830*/  IADD3 R0, PT, PT, R4, R5, R0 ;  /* 0x0000000504007210 */ /* 0x024fc80007ffe000 */
[----:B---3--:R-:W-:-:S07]  /*0840*/  IADD3 R0, PT, PT, R6, R7, R0 ;  /* 0x0000000706007210 */ /* 0x008fce0007ffe000 */
.L_x_194:
[----:B------:R-:W-:Y:S05]  /*0850*/  BSYNC.RECONVERGENT B1 ;  /* 0x0000000000017941 */ /* 0x000fea0003800200 */
.L_x_193:
[----:B------:R-:W-:-:S13]  /*0860*/  ISETP.GE.AND P0, PT, R20, 0x100, PT ;  /* 0x000001001400780c */ /* 0x000fda0003f06270 */
[----:B------:R-:W-:Y:S05]  /*0870*/  @!P0 BRA `(.L_x_203) ;  /* 0x0000000000ac8947 */ /* 0x000fea0003800000 */
[----:B------:R-:W1:Y:S01]  /*0880*/  S2R R6, SR_LANEID ;  /* 0x0000000000067919 */ /* 0x000e620000000000 */
[----:B0----5:R-:W0:Y:S01]  /*0890*/  SHFL.DOWN PT, R2, R0, 0x1, 0x1f ;  /* 0x08201f0000027f89 */ /* 0x021e2200000e0000 */
[C---:B-1----:R-:W-:Y:S02]  /*08a0*/  ISETP.GT.AND P0, PT, R6.reuse, 0x1e, PT ;  /* 0x0000001e0600780c */ /* 0x042fe40003f04270 */
[----:B------:R-:W-:Y:S02]  /*08b0*/  ISETP.NE.AND P1, PT, R6, RZ, PT ;  /* 0x000000ff0600720c */ /* 0x000fe40003f25270 */
[----:B0-----:R-:W-:Y:S02]  /*08c0*/  SEL R3, R2, RZ, !P0 ;  /* 0x000000ff02037207 */ /* 0x001fe40004000000 */
[----:B------:R-:W-:-:S03]  /*08d0*/  ISETP.GT.AND P0, PT, R6, 0x1d, PT ;  /* 0x0000001d0600780c */ /* 0x000fc60003f04270 */
[----:B------:R-:W-:-:S05]  /*08e0*/  IMAD.IADD R3, R3, 0x1, R0 ;  /* 0x0000000103037824 */ /* 0x000fca00078e0200 */
[----:B------:R-:W0:Y:S01]  /*08f0*/  SHFL.DOWN PT, R2, R3, 0x2, 0x1f ;  /* 0x08401f0003027f89 */ /* 0x000e2200000e0000 */
[----:B------:R-:W1:Y:S01]  /*0900*/  @!P1 S2R R7, SR_CgaCtaId ;  /* 0x0000000000079919 */ /* 0x000e620000008800 */
[----:B0-----:R-:W-:Y:S02]  /*0910*/  SEL R2, R2, RZ, !P0 ;  /* 0x000000ff02027207 */ /* 0x001fe40004000000 */
[----:B------:R-:W-:-:S03]  /*0920*/  ISETP.GT.AND P0, PT, R6, 0x1b, PT ;  /* 0x0000001b0600780c */ /* 0x000fc60003f04270 */
[----:B------:R-:W-:-:S05]  /*0930*/  IMAD.IADD R2, R3, 0x1, R2 ;  /* 0x0000000103027824 */ /* 0x000fca00078e0202 */
[----:B------:R-:W0:Y:S02]  /*0940*/  SHFL.DOWN PT, R4, R2, 0x4, 0x1f ;  /* 0x08801f0002047f89 */ /* 0x000e2400000e0000 */
[----:B0-----:R-:W-:Y:S02]  /*0950*/  SEL R5, R4, RZ, !P0 ;  /* 0x000000ff04057207 */ /* 0x001fe40004000000 */
[----:B------:R-:W-:Y:S02]  /*0960*/  ISETP.GT.AND P0, PT, R6, 0x17, PT ;  /* 0x000000170600780c */ /* 0x000fe40003f04270 */
[----:B------:R-:W-:Y:S01]  /*0970*/  @!P1 MOV R4, 0x400 ;  /* 0x0000040000049802 */ /* 0x000fe20000000f00 */
[----:B------:R-:W-:Y:S01]  /*0980*/  IMAD.IADD R5, R2, 0x1, R5 ;  /* 0x0000000102057824 */ /* 0x000fe200078e0205 */
[----:B------:R-:W-:Y:S02]  /*0990*/  @!P1 SHF.R.U32.HI R2, RZ, 0x3, R9 ;  /* 0x00000003ff029819 */ /* 0x000fe40000011609 */
[----:B-1----:R-:W-:-:S02]  /*09a0*/  @!P1 LEA R7, R7, R4, 0x18 ;  /* 0x0000000407079211 */ /* 0x002fc400078ec0ff */
[----:B------:R-:W0:Y:S01]  /*09b0*/  SHFL.DOWN PT, R0, R5, 0x8, 0x1f ;  /* 0x09001f0005007f89 */ /* 0x000e2200000e0000 */
[----:B------:R-:W-:-:S05]  /*09c0*/  @!P1 LOP3.LUT R2, R2, 0x7c, RZ, 0xc0, !PT ;  /* 0x0000007c02029812 */ /* 0x000fca00078ec0ff */
[----:B------:R-:W-:Y:S01]  /*09d0*/  @!P1 IMAD.IADD R2, R2, 0x1, R7 ;  /* 0x0000000102029824 */ /* 0x000fe200078e0207 */
[----:B0-----:R-:W-:Y:S02]  /*09e0*/  SEL R0, R0, RZ, !P0 ;  /* 0x000000ff00007207 */ /* 0x001fe40004000000 */
[----:B------:R-:W-:-:S03]  /*09f0*/  ISETP.GT.AND P0, PT, R6, 0xf, PT ;  /* 0x0000000f0600780c */ /* 0x000fc60003f04270 */
[----:B------:R-:W-:-:S05]  /*0a00*/  IMAD.IADD R0, R5, 0x1, R0 ;  /* 0x0000000105007824 */ /* 0x000fca00078e0200 */
[----:B------:R-:W0:Y:S02]  /*0a10*/  SHFL.DOWN PT, R3, R0, 0x10, 0x1f ;  /* 0x0a001f0000037f89 */ /* 0x000e2400000e0000 */
[----:B0-----:R-:W-:Y:S02]  /*0a20*/  SEL R3, R3, RZ, !P0 ;  /* 0x000000ff03037207 */ /* 0x001fe40004000000 */
[----:B------:R-:W-:-:S03]  /*0a30*/  ISETP.NE.AND P0, PT, R9, RZ, PT ;  /* 0x000000ff0900720c */ /* 0x000fc60003f05270 */
[----:B------:R-:W-:-:S05]  /*0a40*/  IMAD.IADD R3, R0, 0x1, R3 ;  /* 0x0000000100037824 */ /* 0x000fca00078e0203 */
[----:B------:R0:W-:Y:S01]  /*0a50*/  @!P1 STS [R2+0x8], R3 ;  /* 0x0000080302009388 */ /* 0x0001e20000000800 */
[----:B------:R-:W-:Y:S06]  /*0a60*/  BAR.SYNC.DEFER_BLOCKING 0x0 ;  /* 0x0000000000007b1d */ /* 0x000fec0000010000 */
[----:B------:R-:W-:Y:S05]  /*0a70*/  @P0 BRA `(.L_x_204) ;  /* 0x0000002c00ac0947 */ /* 0x000fea0003800000 */
[----:B------:R-:W1:Y:S01]  /*0a80*/  S2UR UR5, SR_CgaCtaId ;  /* 0x00000000000579c3 */ /* 0x000e620000008800 */
[----:B------:R-:W-:Y:S02]  /*0a90*/  UMOV UR4, 0x400 ;  /* 0x0000040000047882 */ /* 0x000fe40000000000 */
[----:B-1----:R-:W-:-:S09]  /*0aa0*/  ULEA UR4, UR5, UR4, 0x18 ;  /* 0x0000000405047291 */ /* 0x002fd2000f8ec0ff */
[----:B------:R-:W-:Y:S04]  /*0ab0*/  LDS R0, [UR4+0xc] ;  /* 0x00000c04ff007984 */ /* 0x000fe80008000800 */
[----:B------:R-:W1:Y:S04]  /*0ac0*/  LDS.128 R4, [UR4+0x10] ;  /* 0x00001004ff047984 */ /* 0x000e680008000c00 */
[----:B------:R-:W2:Y:S01]  /*0ad0*/  LDS.64 R8, [UR4+0x20] ;  /* 0x00002004ff087984 */ /* 0x000ea20008000a00 */
[----:B-1----:R-:W-:-:S04]  /*0ae0*/  IADD3 R0, PT, PT, R4, R0, R3 ;  /* 0x0000000004007210 */ /* 0x002fc80007ffe003 */
[----:B------:R-:W-:-:S04]  /*0af0*/  IADD3 R0, PT, PT, R6, R0, R5 ;  /* 0x0000000006007210 */ /* 0x000fc80007ffe005 */
[----:B--2---:R-:W-:-:S05]  /*0b00*/  IADD3 R0, PT, PT, R8, R0, R7 ;  /* 0x0000000008007210 */ /* 0x004fca0007ffe007 */
[----:B0-----:R-:W-:Y:S01]  /*0b10*/  IMAD.IADD R3, R0, 0x1, R9 ;  /* 0x0000000100037824 */ /* 0x001fe200078e0209 */
[----:B------:R-:W-:Y:S06]  /*0b20*/  BRA `(.L_x_204) ;  /* 0x0000002c00807947 */ /* 0x000fec0003800000 */
.L_x_203:
[----:B0-----:R-:W-:Y:S01]  /*0b30*/  LOP3.LUT R2, R9, 0x3e0, RZ, 0xc0, !PT ;  /* 0x000003e009027812 */ /* 0x001fe200078ec0ff */
[----:B------:R-:W0:Y:S03]  /*0b40*/  S2R R8, SR_LANEID ;  /* 0x0000000000087919 */ /* 0x000e260000000000 */
[----:B------:R-:W-:Y:S01]  /*0b50*/  LOP3.LUT R5, RZ, R2, RZ, 0x33, !PT ;  /* 0x00000002ff057212 */ /* 0x000fe200078e33ff */
[----:B------:R-:W-:-:S04]  /*0b60*/  VIADD R3, R2, 0x20 ;  /* 0x0000002002037836 */ /* 0x000fc80000000000 */
[----:B------:R-:W-:Y:S01]  /*0b70*/  IMAD.IADD R5, R5, 0x1, R20 ;  /* 0x0000000105057824 */ /* 0x000fe200078e0214 */
[----:B------:R-:W-:-:S04]  /*0b80*/  ISETP.GT.AND P0, PT, R3, R20, PT ;  /* 0x000000140300720c */ /* 0x000fc80003f04270 */
[----:B------:R-:W-:-:S05]  /*0b90*/  SEL R5, R5, 0x1f, P0 ;  /* 0x0000001f05057807 */ /* 0x000fca0000000000 */
[----:B-----5:R-:W1:Y:S01]  /*0ba0*/  SHFL.DOWN PT, R2, R0, 0x1, R5 ;  /* 0x0820000000027989 */ /* 0x020e6200000e0005 */
[CC--:B0-----:R-:W-:Y:S01]  /*0bb0*/  ISETP.GE.AND P0, PT, R8.reuse, R5.reuse, PT ;  /* 0x000000050800720c */ /* 0x0c1fe20003f06270 */
[C---:B------:R-:W-:Y:S01]  /*0bc0*/  VIADD R4, R8.reuse, 0x2 ;  /* 0x0000000208047836 */ /* 0x040fe20000000000 */
[C---:B------:R-:W-:Y:S01]  /*0bd0*/  ISETP.NE.AND P1, PT, R8.reuse, RZ, PT ;  /* 0x000000ff0800720c */ /* 0x040fe20003f25270 */
[----:B------:R-:W-:Y:S01]  /*0be0*/  VIADD R6, R8, 0x4 ;  /* 0x0000000408067836 */ /* 0x000fe20000000000 */
[----:B-1----:R-:W-:Y:S02]  /*0bf0*/  SEL R3, R2, RZ, !P0 ;  /* 0x000000ff02037207 */ /* 0x002fe40004000000 */
[----:B------:R-:W-:-:S03]  /*0c00*/  ISETP.GT.AND P0, PT, R4, R5, PT ;  /* 0x000000050400720c */ /* 0x000fc60003f04270 */
[----:B------:R-:W-:-:S06]  /*0c10*/  IMAD.IADD R2, R3, 0x1, R0 ;  /* 0x0000000103027824 */ /* 0x000fcc00078e0200 */
[----:B------:R-:W0:Y:S01]  /*0c20*/  @!P1 S2R R10, SR_CgaCtaId ;  /* 0x00000000000a9919 */ /* 0x000e220000008800 */
[----:B------:R-:W-:Y:S01]  /*0c30*/  @!P1 MOV R7, 0x400 ;  /* 0x0000040000079802 */ /* 0x000fe20000000f00 */
[----:B------:R-:W1:Y:S02]  /*0c40*/  SHFL.DOWN PT, R3, R2, 0x2, R5 ;  /* 0x0840000002037989 */ /* 0x000e6400000e0005 */
[----:B-1----:R-:W-:Y:S02]  /*0c50*/  SEL R3, R3, RZ, !P0 ;  /* 0x000000ff03037207 */ /* 0x002fe40004000000 */
[----:B------:R-:W-:Y:S02]  /*0c60*/  ISETP.GT.AND P0, PT, R6, R5, PT ;  /* 0x000000050600720c */ /* 0x000fe40003f04270 */
[----:B------:R-:W-:Y:S01]  /*0c70*/  @!P1 SHF.R.U32.HI R6, RZ, 0x3, R9 ;  /* 0x00000003ff069819 */ /* 0x000fe20000011609 */
[----:B------:R-:W-:Y:S01]  /*0c80*/  IMAD.IADD R4, R2, 0x1, R3 ;  /* 0x0000000102047824 */ /* 0x000fe200078e0203 */
[----:B0-----:R-:W-:Y:S01]  /*0c90*/  @!P1 LEA R7, R10, R7, 0x18 ;  /* 0x000000070a079211 */ /* 0x001fe200078ec0ff */
[----:B------:R-:W-:Y:S01]  /*0ca0*/  VIADD R2, R8, 0x8 ;  /* 0x0000000808027836 */ /* 0x000fe20000000000 */
[----:B------:R-:W-:-:S02]  /*0cb0*/  @!P1 LOP3.LUT R6, R6, 0x7c, RZ, 0xc0, !PT ;  /* 0x0000007c06069812 */ /* 0x000fc400078ec0ff */
[----:B------:R-:W0:Y:S03]  /*0cc0*/  SHFL.DOWN PT, R3, R4, 0x4, R5 ;  /* 0x0880000004037989 */ /* 0x000e2600000e0005 */
[----:B------:R-:W-:Y:S01]  /*0cd0*/  @!P1 IMAD.IADD R6, R6, 0x1, R7 ;  /* 0x0000000106069824 */ /* 0x000fe200078e0207 */
[----:B0-----:R-:W-:Y:S02]  /*0ce0*/  SEL R3, R3, RZ, !P0 ;  /* 0x000000ff03037207 */ /* 0x001fe40004000000 */
[----:B------:R-:W-:-:S03]  /*0cf0*/  ISETP.GT.AND P0, PT, R2, R5, PT ;  /* 0x000000050200720c */ /* 0x000fc60003f04270 */
[----:B------:R-:W-:Y:S02]  /*0d00*/  IMAD.IADD R0, R4, 0x1, R3 ;  /* 0x0000000104007824 */ /* 0x000fe400078e0203 */
[----:B------:R-:W-:-:S03]  /*0d10*/  VIADD R4, R8, 0x10 ;  /* 0x0000001008047836 */ /* 0x000fc60000000000 */
[----:B------:R-:W0:Y:S02]  /*0d20*/  SHFL.DOWN PT, R3, R0, 0x8, R5 ;  /* 0x0900000000037989 */ /* 0x000e2400000e0005 */
[----:B0-----:R-:W-:Y:S02]  /*0d30*/  SEL R3, R3, RZ, !P0 ;  /* 0x000000ff03037207 */ /* 0x001fe40004000000 */
[----:B------:R-:W-:-:S03]  /*0d40*/  ISETP.GT.AND P0, PT, R4, R5, PT ;  /* 0x000000050400720c */ /* 0x000fc60003f04270 */
[----:B------:R-:W-:-:S05]  /*0d50*/  IMAD.IADD R2, R0, 0x1, R3 ;  /* 0x0000000100027824 */ /* 0x000fca00078e0203 */
[----:B------:R-:W0:Y:S02]  /*0d60*/  SHFL.DOWN PT, R3, R2, 0x10, R5 ;  /* 0x0a00000002037989 */ /* 0x000e2400000e0005 */
[----:B0-----:R-:W-:Y:S02]  /*0d70*/  SEL R3, R3, RZ, !P0 ;  /* 0x000000ff03037207 */ /* 0x001fe40004000000 */
[----:B------:R-:W-:-:S03]  /*0d80*/  ISETP.NE.AND P0, PT, R9, RZ, PT ;  /* 0x000000ff0900720c */ /* 0x000fc60003f05270 */
[----:B------:R-:W-:-:S05]  /*0d90*/  IMAD.IADD R3, R2, 0x1, R3 ;  /* 0x0000000102037824 */ /* 0x000fca00078e0203 */
[----:B------:R4:W-:Y:S01]  /*0da0*/  @!P1 STS [R6+0x8], R3 ;  /* 0x0000080306009388 */ /* 0x0009e20000000800 */
[----:B------:R-:W-:Y:S06]  /*0db0*/  BAR.SYNC.DEFER_BLOCKING 0x0 ;  /* 0x0000000000007b1d */ /* 0x000fec0000010000 */
[----:B------:R-:W-:Y:S05]  /*0dc0*/  @P0 BRA `(.L_x_204) ;  /* 0x0000002800d80947 */ /* 0x000fea0003800000 */
[----:B------:R-:W0:Y:S01]  /*0dd0*/  S2UR UR5, SR_CgaCtaId ;  /* 0x00000000000579c3 */ /* 0x000e220000008800 */
[----:B------:R-:W-:Y:S01]  /*0de0*/  UMOV UR4, 0x400 ;  /* 0x0000040000047882 */ /* 0x000fe20000000000 */
[C---:B------:R-:W-:Y:S02]  /*0df0*/  ISETP.GT.AND P2, PT, R20.reuse, 0x40, PT ;  /* 0x000000401400780c */ /* 0x040fe40003f44270 */
[C---:B------:R-:W-:Y:S02]  /*0e00*/  ISETP.GT.AND P1, PT, R20.reuse, 0x20, PT ;  /* 0x000000201400780c */ /* 0x040fe40003f24270 */
[----:B------:R-:W-:Y:S01]  /*0e10*/  ISETP.GT.AND P3, PT, R20, 0x80, PT ;  /* 0x000000801400780c */ /* 0x000fe20003f64270 */
[----:B0-----:R-:W-:-:S09]  /*0e20*/  ULEA UR4, UR5, UR4, 0x18 ;  /* 0x0000000405047291 */ /* 0x001fd2000f8ec0ff */
[----:B----4-:R-:W0:Y:S04]  /*0e30*/  LDS.128 R4, [UR4+0x10] ;  /* 0x00001004ff047984 */ /* 0x010e280008000c00 */
[----:B------:R-:W1:Y:S04]  /*0e40*/  LDS R0, [UR4+0xc] ;  /* 0x00000c04ff007984 */ /* 0x000e680008000800 */
[----:B------:R-:W2:Y:S01]  /*0e50*/  LDS.64 R8, [UR4+0x20] ;  /* 0x00002004ff087984 */ /* 0x000ea20008000a00 */
[----:B0-----:R-:W-:Y:S02]  /*0e60*/  SEL R4, R4, RZ, P2 ;  /* 0x000000ff04047207 */ /* 0x001fe40001000000 */
[----:B------:R-:W-:-:S02]  /*0e70*/  ISETP.GT.AND P2, PT, R20, 0x60, PT ;  /* 0x000000601400780c */ /* 0x000fc40003f44270 */
[----:B-1----:R-:W-:Y:S02]  /*0e80*/  SEL R0, R0, RZ, P1 ;  /* 0x000000ff00007207 */ /* 0x002fe40000800000 */
[----:B------:R-:W-:Y:S02]  /*0e90*/  SEL R5, R5, RZ, P2 ;  /* 0x000000ff05057207 */ /* 0x000fe40001000000 */
[----:B------:R-:W-:Y:S02]  /*0ea0*/  IADD3 R0, PT, PT, R4, R0, R3 ;  /* 0x0000000004007210 */ /* 0x000fe40007ffe003 */
[----:B------:R-:W-:Y:S02]  /*0eb0*/  ISETP.GT.AND P1, PT, R20, 0xa0, PT ;  /* 0x000000a01400780c */ /* 0x000fe40003f24270 */
[----:B------:R-:W-:Y:S02]  /*0ec0*/  SEL R6, R6, RZ, P3 ;  /* 0x000000ff06067207 */ /* 0x000fe40001800000 */
[----:B------:R-:W-:-:S02]  /*0ed0*/  ISETP.GT.AND P2, PT, R20, 0xc0, PT ;  /* 0x000000c01400780c */ /* 0x000fc40003f44270 */
[----:B------:R-:W-:Y:S02]  /*0ee0*/  ISETP.GT.AND P3, PT, R20, 0xe0, PT ;  /* 0x000000e01400780c */ /* 0x000fe40003f64270 */
[----:B------:R-:W-:Y:S02]  /*0ef0*/  SEL R7, R7, RZ, P1 ;  /* 0x000000ff07077207 */ /* 0x000fe40000800000 */
[----:B------:R-:W-:Y:S02]  /*0f00*/  IADD3 R0, PT, PT, R6, R0, R5 ;  /* 0x0000000006007210 */ /* 0x000fe40007ffe005 */
[----:B--2---:R-:W-:Y:S02]  /*0f10*/  SEL R8, R8, RZ, P2 ;  /* 0x000000ff08087207 */ /* 0x004fe40001000000 */
[----:B------:R-:W-:Y:S02]  /*0f20*/  SEL R9, R9, RZ, P3 ;  /* 0x000000ff09097207 */ /* 0x000fe40001800000 */
[----:B------:R-:W-:-:S05]  /*0f30*/  IADD3 R0, PT, PT, R8, R0, R7 ;  /* 0x0000000008007210 */ /* 0x000fca0007ffe007 */
[----:B------:R-:W-:Y:S01]  /*0f40*/  IMAD.IADD R3, R0, 0x1, R9 ;  /* 0x0000000100037824 */ /* 0x000fe200078e0209 */
[----:B------:R-:W-:Y:S06]  /*0f50*/  BRA `(.L_x_204) ;  /* 0x0000002800747947 */ /* 0x000fec0003800000 */
.L_x_190:
[----:B------:R-:W0:Y:S01]  /*0f60*/  S2R R0, SR_TID.X ;  /* 0x0000000000007919 */ /* 0x000e220000002100 */
[----:B------:R-:W1:Y:S01]  /*0f70*/  LDC.64 R2, c[0x0][0x380] ;  /* 0x0000e000ff027b82 */ /* 0x000e620000000a00 */
[----:B0-----:R-:W-:-:S04]  /*0f80*/  IMAD.SHL.U32 R5, R0, 0x4, RZ ;  /* 0x0000000400057824 */ /* 0x001fc800078e00ff */
[----:B-1----:R-:W-:-:S05]  /*0f90*/  IMAD.WIDE.U32 R2, R5, 0x4, R2 ;  /* 0x0000000405027825 */ /* 0x002fca00078e0002 */
[----:B------:R-:W2:Y:S04]  /*0fa0*/  LDG.E.128.CONSTANT R4, desc[UR6][R2.64] ;  /* 0x0000000602047981 */ /* 0x000ea8000c1e9d00 */
[----:B------:R-:W3:Y:S04]  /*0fb0*/  LDG.E.128.CONSTANT R8, desc[UR6][R2.64+0x1000] ;  /* 0x0010000602087981 */ /* 0x000ee8000c1e9d00 */
[----:B------:R-:W4:Y:S04]  /*0fc0*/  LDG.E.128.CONSTANT R12, desc[UR6][R2.64+0x2000] ;  /* 0x00200006020c7981 */ /* 0x000f28000c1e9d00 */
[----:B------:R-:W5:Y:S01]  /*0fd0*/  LDG.E.128.CONSTANT R16, desc[UR6][R2.64+0x3000] ;  /* 0x0030000602107981 */ /* 0x000f62000c1e9d00 */
[----:B------:R-:W-:Y:S01]  /*0fe0*/  ISETP.GE.U32.AND P0, PT, R20, 0x2000, PT ;  /* 0x000020001400780c */ /* 0x000fe20003f06070 */
[----:B------:R-:W-:Y:S01]  /*0ff0*/  IMAD.MOV.U32 R23, RZ, RZ, 0x1000 ;  /* 0x00001000ff177424 */ /* 0x000fe200078e00ff */
[----:B--2---:R-:W-:-:S04]  /*1000*/  IADD3 R5, PT, PT, R6, R5, R4 ;  /* 0x0000000506057210 */ /* 0x004fc80007ffe004 */
[----:B---3--:R-:W-:-:S04]  /*1010*/  IADD3 R5, PT, PT, R8, R7, R5 ;  /* 0x0000000708057210 */ /* 0x008fc80007ffe005 */
[----:B------:R-:W-:-:S04]  /*1020*/  IADD3 R5, PT, PT, R10, R9, R5 ;  /* 0x000000090a057210 */ /* 0x000fc80007ffe005 */
[----:B----4-:R-:W-:-:S04]  /*1030*/  IADD3 R5, PT, PT, R12, R11, R5 ;  /* 0x0000000b0c057210 */ /* 0x010fc80007ffe005 */
[----:B------:R-:W-:-:S04]  /*1040*/  IADD3 R5, PT, PT, R14, R13, R5 ;  /* 0x0000000d0e057210 */ /* 0x000fc80007ffe005 */
[----:B-----5:R-:W-:-:S04]  /*1050*/  IADD3 R5, PT, PT, R16, R15, R5 ;  /* 0x0000000f10057210 */ /* 0x020fc80007ffe005 */
[----:B------:R-:W-:-:S05]  /*1060*/  IADD3 R5, PT, PT, R18, R17, R5 ;  /* 0x0000001112057210 */ /* 0x000fca0007ffe005 */
[----:B------:R-:W-:Y:S01]  /*1070*/  IMAD.IADD R21, R19, 0x1, R5 ;  /* 0x0000000113157824 */ /* 0x000fe200078e0205 */
[----:B------:R-:W-:Y:S06]  /*1080*/  @!P0 BRA `(.L_x_205) ;  /* 0x00000000005c8947 */ /* 0x000fec0003800000 */
[----:B------:R-:W0:Y:S01]  /*1090*/  LDC R24, c[0x0][0x390] ;  /* 0x0000e400ff187b82 */ /* 0x000e220000000800 */
[----:B------:R-:W-:Y:S02]  /*10a0*/  VIADD R22, R20, 0xfffff000 ;  /* 0xfffff00014167836 */ /* 0x000fe40000000000 */
[----:B------:R-:W-:-:S07]  /*10b0*/  IMAD.MOV.U32 R23, RZ, RZ, 0x1000 ;  /* 0x00001000ff177424 */ /* 0x000fce00078e00ff */
.L_x_207:
[----:B------:R-:W-:-:S05]  /*10c0*/  IMAD.WIDE R26, R23, 0x4, R2 ;  /* 0x00000004171a7825 */ /* 0x000fca00078e0202 */
[----:B------:R-:W2:Y:S04]  /*10d0*/  LDG.E.128.CONSTANT R12, desc[UR6][R26.64] ;  /* 0x000000061a0c7981 */ /* 0x000ea8000c1e9d00 */
[----:B------:R-:W3:Y:S04]  /*10e0*/  LDG.E.128.CONSTANT R16, desc[UR6][R26.64+0x1000] ;  /* 0x001000061a107981 */ /* 0x000ee8000c1e9d00 */
[----:B------:R-:W4:Y:S04]  /*10f0*/  LDG.E.128.CONSTANT R4, desc[UR6][R26.64+0x2000] ;  /* 0x002000061a047981 */ /* 0x000f28000c1e9d00 */
[----:B------:R-:W5:Y:S01]  /*1100*/  LDG.E.128.CONSTANT R8, desc[UR6][R26.64+0x3000] ;  /* 0x003000061a087981 */ /* 0x000f62000c1e9d00 */
[----:B0-----:R-:W-:Y:S01]  /*1110*/  IMAD.MOV.U32 R20, RZ, RZ, R24 ;  /* 0x000000ffff147224 */ /* 0x001fe200078e0018 */
[----:B--2---:R-:W-:-:S04]  /*1120*/  IADD3 R13, PT, PT, R13, R12, R21 ;  /* 0x0000000c0d0d7210 */ /* 0x004fc80007ffe015 */
[----:B------:R-:W-:-:S04]  /*1130*/  IADD3 R13, PT, PT, R15, R14, R13 ;  /* 0x0000000e0f0d7210 */ /* 0x000fc80007ffe00d */
[----:B---3--:R-:W-:-:S04]  /*1140*/  IADD3 R13, PT, PT, R17, R16, R13 ;  /* 0x00000010110d7210 */ /* 0x008fc80007ffe00d */
[----:B------:R-:W-:-:S04]  /*1150*/  IADD3 R13, PT, PT, R19, R18, R13 ;  /* 0x00000012130d7210 */ /* 0x000fc80007ffe00d */
[----:B----4-:R-:W-:Y:S01]  /*1160*/  IADD3 R13, PT, PT, R5, R4, R13 ;  /* 0x00000004050d7210 */ /* 0x010fe20007ffe00d */
[----:B------:R-:W-:-:S03]  /*1170*/  IMAD.IADD R4, R20, 0x1, -R23 ;  /* 0x0000000114047824 */ /* 0x000fc600078e0a17 */
[----:B------:R-:W-:Y:S02]  /*1180*/  IADD3 R13, PT, PT, R7, R6, R13 ;  /* 0x00000006070d7210 */ /* 0x000fe40007ffe00d */
[----:B------:R-:W-:Y:S02]  /*1190*/  ISETP.GE.AND P0, PT, R4, 0x1000, PT ;  /* 0x000010000400780c */ /* 0x000fe40003f06270 */
[----:B-----5:R-:W-:-:S04]  /*11a0*/  IADD3 R13, PT, PT, R9, R8, R13 ;  /* 0x00000008090d7210 */ /* 0x020fc80007ffe00d */
[----:B------:R-:W-:-:S07]  /*11b0*/  IADD3 R21, PT, PT, R11, R10, R13 ;  /* 0x0000000a0b157210 */ /* 0x000fce0007ffe00d */
[----:B------:R-:W-:Y:S05]  /*11c0*/  @!P0 BRA `(.L_x_206) ;  /* 0x0000000400fc8947 */ /* 0x000fea0003800000 */
[----:B------:R-:W-:-:S05]  /*11d0*/  VIADD R23, R23, 0x1000 ;  /* 0x0000100017177836 */ /* 0x000fca0000000000 */
[----:B------:R-:W-:-:S13]  /*11e0*/  ISETP.GT.AND P0, PT, R23, R22, PT ;  /* 0x000000161700720c */ /* 0x000fda0003f04270 */
[----:B------:R-:W-:Y:S05]  /*11f0*/  @!P0 BRA `(.L_x_207) ;  /* 0xfffffffc00b08947 */ /* 0x000fea000383ffff */
.L_x_205:
[----:B------:R-:W-:-:S13]  /*1200*/  ISETP.GE.AND P0, PT, R23, R20, PT ;  /* 0x000000141700720c */ /* 0x000fda0003f06270 */
[----:B------:R-:W-:Y:S05]  /*1210*/  @P0 BRA `(.L_x_206) ;  /* 0x0000000400e80947 */ /* 0x000fea0003800000 */
[----:B------:R-:W-:Y:S01]  /*1220*/  IMAD.IADD R9, R20, 0x1, -R23 ;  /* 0x0000000114097824 */ /* 0x000fe200078e0a17 */
[----:B------:R-:W-:Y:S04]  /*1230*/  BSSY.RECONVERGENT B1, `(.L_x_206) ;  /* 0x0000078000017945 */ /* 0x000fe80003800200 */
[----:B------:R-:W-:-:S13]  /*1240*/  ISETP.GE.AND P0, PT, R0, R9, PT ;  /* 0x000000090000720c */ /* 0x000fda0003f06270 */
[----:B------:R-:W-:Y:S05]  /*1250*/  @P0 BRA `(.L_x_208) ;  /* 0x0000000400d40947 */ /* 0x000fea0003800000 */
[----:B------:R-:W-:Y:S01]  /*1260*/  LOP3.LUT R2, RZ, R0, RZ, 0x33, !PT ;  /* 0x00000000ff027212 */ /* 0x000fe200078e33ff */
[----:B------:R-:W-:Y:S01]  /*1270*/  BSSY.RECONVERGENT B2, `(.L_x_209) ;  /* 0x0000015000027945 */ /* 0x000fe20003800200 */
[----:B------:R-:W-:Y:S02]  /*1280*/  IMAD.MOV.U32 R8, RZ, RZ, R0 ;  /* 0x000000ffff087224 */ /* 0x000fe400078e0000 */
[----:B------:R-:W-:-:S04]  /*1290*/  IADD3 R2, PT, PT, -R23, R20, R2 ;  /* 0x0000001417027210 */ /* 0x000fc80007ffe102 */
[C---:B------:R-:W-:Y:S02]  /*12a0*/  LOP3.LUT R3, R2.reuse, 0x300, RZ, 0xc0, !PT ;  /* 0x0000030002037812 */ /* 0x040fe400078ec0ff */
[----:B------:R-:W-:Y:S02]  /*12b0*/  ISETP.GE.U32.AND P1, PT, R2, 0x300, PT ;  /* 0x000003000200780c */ /* 0x000fe40003f26070 */
[----:B------:R-:W-:-:S13]  /*12c0*/  ISETP.NE.AND P0, PT, R3, 0x300, PT ;  /* 0x000003000300780c */ /* 0x000fda0003f05270 */
[----:B------:R-:W-:Y:S05]  /*12d0*/  @!P0 BRA `(.L_x_210) ;  /* 0x0000000000388947 */ /* 0x000fea0003800000 */
[----:B------:R-:W0:Y:S01]  /*12e0*/  LDC.64 R4, c[0x0][0x380] ;  /* 0x0000e000ff047b82 */ /* 0x000e220000000a00 */
[----:B------:R-:W-:Y:S01]  /*12f0*/  LEA.HI R2, R2, 0x1, RZ, 0x18 ;  /* 0x0000000102027811 */ /* 0x000fe200078fc0ff */
[----:B------:R-:W-:Y:S02]  /*1300*/  IMAD.IADD R7, R0, 0x1, R23 ;  /* 0x0000000100077824 */ /* 0x000fe400078e0217 */
[----:B------:R-:W-:Y:S01]  /*1310*/  IMAD.MOV.U32 R8, RZ, RZ, R0 ;  /* 0x000000ffff087224 */ /* 0x000fe200078e0000 */
[----:B------:R-:W-:-:S05]  /*1320*/  LOP3.LUT R2, R2, 0x3, RZ, 0xc0, !PT ;  /* 0x0000000302027812 */ /* 0x000fca00078ec0ff */
[----:B------:R-:W-:-:S07]  /*1330*/  IMAD.MOV R6, RZ, RZ, -R2 ;  /* 0x000000ffff067224 */ /* 0x000fce00078e0a02 */
.L_x_211:
[----:B0-----:R-:W-:-:S06]  /*1340*/  IMAD.WIDE.U32 R2, R7, 0x4, R4 ;  /* 0x0000000407027825 */ /* 0x001fcc00078e0004 */
[----:B------:R-:W2:Y:S01]  /*1350*/  LDG.E.CONSTANT R2, desc[UR6][R2.64] ;  /* 0x0000000602027981 */ /* 0x000ea2000c1e9900 */
[----:B------:R-:W-:Y:S02]  /*1360*/  VIADD R6, R6, 0x1 ;  /* 0x0000000106067836 */ /* 0x000fe40000000000 */
[----:B------:R-:W-:Y:S02]  /*1370*/  VIADD R8, R8, 0x100 ;  /* 0x0000010008087836 */ /* 0x000fe40000000000 */
[----:B------:R-:W-:Y:S01]  /*1380*/  VIADD R7, R7, 0x100 ;  /* 0x0000010007077836 */ /* 0x000fe20000000000 */
[----:B------:R-:W-:Y:S01]  /*1390*/  ISETP.NE.AND P0, PT, R6, RZ, PT ;  /* 0x000000ff0600720c */ /* 0x000fe20003f05270 */
[----:B--2---:R-:W-:-:S12]  /*13a0*/  IMAD.IADD R21, R2, 0x1, R21 ;  /* 0x0000000102157824 */ /* 0x004fd800078e0215 */
[----:B------:R-:W-:Y:S05]  /*13b0*/  @P0 BRA `(.L_x_211) ;  /* 0xfffffffc00e00947 */ /* 0x000fea000383ffff */
.L_x_210:
[----:B------:R-:W-:Y:S05]  /*13c0*/  BSYNC.RECONVERGENT B2 ;  /* 0x0000000000027941 */ /* 0x000fea0003800200 */
.L_x_209:
[----:B------:R-:W-:Y:S05]  /*13d0*/  @!P1 BRA `(.L_x_208) ;  /* 0x0000000400749947 */ /* 0x000fea0003800000 */
[----:B------:R-:W0:Y:S01]  /*13e0*/  LDCU.64 UR4, c[0x0][0x380] ;  /* 0x00007000ff0477ac */ /* 0x000e220008000a00 */
[----:B------:R-:W-:Y:S01]  /*13f0*/  IMAD.IADD R5, R9, 0x1, -R8 ;  /* 0x0000000109057824 */ /* 0x000fe200078e0a08 */
[C---:B------:R-:W-:Y:S01]  /*1400*/  IADD3 R3, P0, PT, R8.reuse, R23, RZ ;  /* 0x0000001708037210 */ /* 0x040fe20007f1e0ff */
[----:B------:R-:W-:Y:S01]  /*1410*/  BSSY.RECONVERGENT B2, `(.L_x_212) ;  /* 0x0000033000027945 */ /* 0x000fe20003800200 */
[----:B------:R-:W-:Y:S02]  /*1420*/  IMAD.IADD R23, R8, 0x1, R23 ;  /* 0x0000000108177824 */ /* 0x000fe400078e0217 */
[----:B------:R-:W-:Y:S01]  /*1430*/  ISETP.GT.AND P1, PT, R5, 0xc00, PT ;  /* 0x00000c000500780c */ /* 0x000fe20003f24270 */
[----:B------:R-:W-:Y:S01]  /*1440*/  IMAD.X R4, RZ, RZ, RZ, P0 ;  /* 0x000000ffff047224 */ /* 0x000fe200000e06ff */
[----:B0-----:R-:W-:-:S04]  /*1450*/  LEA R2, P0, R3, UR4, 0x2 ;  /* 0x0000000403027c11 */ /* 0x001fc8000f8010ff */
[----:B------:R-:W-:Y:S02]  /*1460*/  LEA.HI.X R3, R3, UR5, R4, 0x2, P0 ;  /* 0x0000000503037c11 */ /* 0x000fe400080f1404 */
[----:B------:R-:W-:-:S05]  /*1470*/  IADD3 R2, P0, PT, R2, 0x800, RZ ;  /* 0x0000080002027810 */ /* 0x000fca0007f1e0ff */
[----:B------:R-:W-:Y:S01]  /*1480*/  IMAD.X R3, RZ, RZ, R3, P0 ;  /* 0x000000ffff037224 */ /* 0x000fe200000e0603 */
[----:B------:R-:W-:Y:S01]  /*1490*/  PLOP3.LUT P0, PT, PT, PT, PT, 0x80, 0x8 ;  /* 0x000000000008781c */ /* 0x000fe20003f0f070 */
[----:B------:R-:W-:-:S12]  /*14a0*/  @!P1 BRA `(.L_x_213) ;  /* 0x0000000000a49947 */ /* 0x000fd80003800000 */
[----:B------:R-:W-:Y:S01]  /*14b0*/  PLOP3.LUT P0, PT, PT, PT, PT, 0x8, 0x80 ;  /* 0x000000000080781c */ /* 0x000fe20003f0e170 */
[----:B------:R-:W-:-:S12]  /*14c0*/  VIADD R11, R9, 0xfffff400 ;  /* 0xfffff400090b7836 */ /* 0x000fd80000000000 */
.L_x_214:
[----:B------:R-:W0:Y:S01]  /*14d0*/  LDC.64 R4, c[0x0][0x380] ;  /* 0x0000e000ff047b82 */ /* 0x000e220000000a00 */
[C---:B------:R-:W-:Y:S01]  /*14e0*/  VIADD R27, R23.reuse, 0x400 ;  /* 0x00000400171b7836 */ /* 0x040fe20000000000 */
[----:B------:R-:W2:Y:S01]  /*14f0*/  LDG.E.CONSTANT R12, desc[UR6][R2.64+-0x400] ;  /* 0xfffc0006020c7981 */ /* 0x000ea2000c1e9900 */
[----:B------:R-:W-:-:S03]  /*1500*/  VIADD R7, R23, 0x800 ;  /* 0x0000080017077836 */ /* 0x000fc60000000000 */
[----:B------:R-:W3:Y:S04]  /*1510*/  LDG.E.CONSTANT R18, desc[UR6][R2.64] ;  /* 0x0000000602127981 */ /* 0x000ee8000c1e9900 */
[----:B------:R-:W3:Y:S04]  /*1520*/  LDG.E.CONSTANT R17, desc[UR6][R2.64+0x400] ;  /* 0x0004000602117981 */ /* 0x000ee8000c1e9900 */
[----:B------:R-:W4:Y:S01]  /*1530*/  LDG.E.CONSTANT R15, desc[UR6][R2.64+0xc00] ;  /* 0x000c0006020f7981 */ /* 0x000f22000c1e9900 */
[----:B------:R-:W-:-:S03]  /*1540*/  VIADD R29, R23, 0xc00 ;  /* 0x00000c00171d7836 */ /* 0x000fc60000000000 */
[----:B------:R-:W5:Y:S04]  /*1550*/  LDG.E.CONSTANT R14, desc[UR6][R2.64+0x1000] ;  /* 0x00100006020e7981 */ /* 0x000f68000c1e9900 */
[----:B------:R-:W5:Y:S01]  /*1560*/  LDG.E.CONSTANT R13, desc[UR6][R2.64+0x1400] ;  /* 0x00140006020d7981 */ /* 0x000f62000c1e9900 */
[----:B0-----:R-:W-:-:S03]  /*1570*/  IMAD.WIDE.U32 R24, R23, 0x4, R4 ;  /* 0x0000000417187825 */ /* 0x001fc600078e0004 */
[----:B------:R-:W5:Y:S04]  /*1580*/  LDG.E.CONSTANT R19, desc[UR6][R2.64+0x1c00] ;  /* 0x001c000602137981 */ /* 0x000f68000c1e9900 */
[----:B------:R-:W2:Y:S01]  /*1590*/  LDG.E.CONSTANT R10, desc[UR6][R24.64] ;  /* 0x00000006180a7981 */ /* 0x000ea2000c1e9900 */
[----:B------:R-:W-:-:S03]  /*15a0*/  IMAD.WIDE.U32 R26, R27, 0x4, R4 ;  /* 0x000000041b1a7825 */ /* 0x000fc600078e0004 */
[----:B------:R-:W5:Y:S01]  /*15b0*/  LDG.E.CONSTANT R20, desc[UR6][R2.64+0x2400] ;  /* 0x0024000602147981 */ /* 0x000f62000c1e9900 */
[----:B------:R-:W-:-:S03]  /*15c0*/  IMAD.WIDE.U32 R6, R7, 0x4, R4 ;  /* 0x0000000407067825 */ /* 0x000fc600078e0004 */
[----:B------:R-:W4:Y:S01]  /*15d0*/  LDG.E.CONSTANT R16, desc[UR6][R26.64] ;  /* 0x000000061a107981 */ /* 0x000f22000c1e9900 */
[----:B------:R-:W-:-:S03]  /*15e0*/  IMAD.WIDE.U32 R4, R29, 0x4, R4 ;  /* 0x000000041d047825 */ /* 0x000fc600078e0004 */
[----:B------:R-:W5:Y:S04]  /*15f0*/  LDG.E.CONSTANT R6, desc[UR6][R6.64] ;  /* 0x0000000606067981 */ /* 0x000f68000c1e9900 */
[----:B------:R-:W5:Y:S04]  /*1600*/  LDG.E.CONSTANT R25, desc[UR6][R2.64+0x2000] ;  /* 0x0020000602197981 */ /* 0x000f68000c1e9900 */
[----:B------:R0:W5:Y:S04]  /*1610*/  LDG.E.CONSTANT R5, desc[UR6][R4.64] ;  /* 0x0000000604057981 */ /* 0x000168000c1e9900 */
[----:B------:R-:W5:Y:S04]  /*1620*/  LDG.E.CONSTANT R24, desc[UR6][R2.64+0x2c00] ;  /* 0x002c000602187981 */ /* 0x000f68000c1e9900 */
[----:B------:R-:W5:Y:S04]  /*1630*/  LDG.E.CONSTANT R27, desc[UR6][R2.64+0x3000] ;  /* 0x00300006021b7981 */ /* 0x000f68000c1e9900 */
[----:B------:R1:W5:Y:S01]  /*1640*/  LDG.E.CONSTANT R22, desc[UR6][R2.64+0x3400] ;  /* 0x0034000602167981 */ /* 0x000362000c1e9900 */
[----:B------:R-:W-:-:S05]  /*1650*/  VIADD R8, R8, 0x1000 ;  /* 0x0000100008087836 */ /* 0x000fca0000000000 */
[----:B------:R-:W-:Y:S02]  /*1660*/  ISETP.GE.AND P1, PT, R8, R11, PT ;  /* 0x0000000b0800720c */ /* 0x000fe40003f26270 */
[----:B0-----:R-:W-:Y:S01]  /*1670*/  IADD3 R4, P2, PT, R2, 0x4000, RZ ;  /* 0x0000400002047810 */ /* 0x001fe20007f5e0ff */
[----:B------:R-:W-:-:S04]  /*1680*/  VIADD R23, R23, 0x1000 ;  /* 0x0000100017177836 */ /* 0x000fc80000000000 */
[----:B-1----:R-:W-:Y:S02]  /*1690*/  IMAD.X R3, RZ, RZ, R3, P2 ;  /* 0x000000ffff037224 */ /* 0x002fe400010e0603 */
[----:B------:R-:W-:Y:S01]  /*16a0*/  IMAD.MOV.U32 R2, RZ, RZ, R4 ;  /* 0x000000ffff027224 */ /* 0x000fe200078e0004 */
[----:B--2---:R-:W-:-:S04]  /*16b0*/  IADD3 R10, PT, PT, R12, R10, R21 ;  /* 0x0000000a0c0a7210 */ /* 0x004fc80007ffe015 */
[----:B---3--:R-:W-:-:S04]  /*16c0*/  IADD3 R10, PT, PT, R17, R18, R10 ;  /* 0x00000012110a7210 */ /* 0x008fc80007ffe00a */
[----:B----4-:R-:W-:-:S04]  /*16d0*/  IADD3 R10, PT, PT, R15, R16, R10 ;  /* 0x000000100f0a7210 */ /* 0x010fc80007ffe00a */
[----:B-----5:R-:W-:-:S04]  /*16e0*/  IADD3 R10, PT, PT, R13, R14, R10 ;  /* 0x0000000e0d0a7210 */ /* 0x020fc80007ffe00a */
[----:B------:R-:W-:-:S04]  /*16f0*/  IADD3 R6, PT, PT, R19, R6, R10 ;  /* 0x0000000613067210 */ /* 0x000fc80007ffe00a */
[----:B------:R-:W-:-:S04]  /*1700*/  IADD3 R6, PT, PT, R20, R25, R6 ;  /* 0x0000001914067210 */ /* 0x000fc80007ffe006 */
[----:B------:R-:W-:-:S04]  /*1710*/  IADD3 R5, PT, PT, R24, R5, R6 ;  /* 0x0000000518057210 */ /* 0x000fc80007ffe006 */
[----:B------:R-:W-:Y:S01]  /*1720*/  IADD3 R21, PT, PT, R22, R27, R5 ;  /* 0x0000001b16157210 */ /* 0x000fe20007ffe005 */
[----:B------:R-:W-:Y:S06]  /*1730*/  @!P1 BRA `(.L_x_214) ;  /* 0xfffffffc00649947 */ /* 0x000fec000383ffff */
.L_x_213:
[----:B------:R-:W-:Y:S05]  /*1740*/  BSYNC.RECONVERGENT B2 ;  /* 0x0000000000027941 */ /* 0x000fea0003800200 */
.L_x_212:
[----:B------:R-:W-:Y:S01]  /*1750*/  IMAD.IADD R4, R9, 0x1, -R8 ;  /* 0x0000000109047824 */ /* 0x000fe200078e0a08 */
[----:B------:R-:W-:Y:S04]  /*1760*/  BSSY.RECONVERGENT B2, `(.L_x_215) ;  /* 0x000001a000027945 */ /* 0x000fe80003800200 */
[----:B------:R-:W-:-:S13]  /*1770*/  ISETP.GT.AND P1, PT, R4, 0x400, PT ;  /* 0x000004000400780c */ /* 0x000fda0003f24270 */
[----:B------:R-:W-:Y:S05]  /*1780*/  @!P1 BRA `(.L_x_216) ;  /* 0x00000000005c9947 */ /* 0x000fea0003800000 */
[----:B------:R-:W0:Y:S01]  /*1790*/  LDC.64 R6, c[0x0][0x380] ;  /* 0x0000e000ff067b82 */ /* 0x000e220000000a00 */
[C---:B------:R-:W-:Y:S01]  /*17a0*/  VIADD R11, R23.reuse, 0x400 ;  /* 0x00000400170b7836 */ /* 0x040fe20000000000 */
[----:B------:R-:W2:Y:S04]  /*17b0*/  LDG.E.CONSTANT R10, desc[UR6][R2.64+-0x400] ;  /* 0xfffc0006020a7981 */ /* 0x000ea8000c1e9900 */
[----:B------:R-:W3:Y:S04]  /*17c0*/  LDG.E.CONSTANT R12, desc[UR6][R2.64+0x400] ;  /* 0x00040006020c7981 */ /* 0x000ee8000c1e9900 */
[----:B------:R-:W4:Y:S04]  /*17d0*/  LDG.E.CONSTANT R13, desc[UR6][R2.64+0xc00] ;  /* 0x000c0006020d7981 */ /* 0x000f28000c1e9900 */
[----:B------:R-:W5:Y:S04]  /*17e0*/  LDG.E.CONSTANT R15, desc[UR6][R2.64+0x1000] ;  /* 0x00100006020f7981 */ /* 0x000f68000c1e9900 */
[----:B------:R1:W5:Y:S01]  /*17f0*/  LDG.E.CONSTANT R14, desc[UR6][R2.64+0x1400] ;  /* 0x00140006020e7981 */ /* 0x000362000c1e9900 */
[----:B0-----:R-:W-:-:S04]  /*1800*/  IMAD.WIDE.U32 R4, R23, 0x4, R6 ;  /* 0x0000000417047825 */ /* 0x001fc800078e0006 */
[----:B------:R-:W-:Y:S02]  /*1810*/  IMAD.WIDE.U32 R6, R11, 0x4, R6 ;  /* 0x000000040b067825 */ /* 0x000fe400078e0006 */
[----:B------:R-:W2:Y:S04]  /*1820*/  LDG.E.CONSTANT R4, desc[UR6][R4.64] ;  /* 0x0000000604047981 */ /* 0x000ea8000c1e9900 */
[----:B------:R-:W3:Y:S04]  /*1830*/  LDG.E.CONSTANT R11, desc[UR6][R2.64] ;  /* 0x00000006020b7981 */ /* 0x000ee8000c1e9900 */
[----:B------:R-:W4:Y:S01]  /*1840*/  LDG.E.CONSTANT R7, desc[UR6][R6.64] ;  /* 0x0000000606077981 */ /* 0x000f22000c1e9900 */
[----:B------:R-:W-:Y:S01]  /*1850*/  PLOP3.LUT P0, PT, PT, PT, PT, 0x8, 0x80 ;  /* 0x000000000080781c */ /* 0x000fe20003f0e170 */
[----:B------:R-:W-:-:S02]  /*1860*/  VIADD R8, R8, 0x800 ;  /* 0x0000080008087836 */ /* 0x000fc40000000000 */
[----:B------:R-:W-:Y:S01]  /*1870*/  VIADD R23, R23, 0x800 ;  /* 0x0000080017177836 */ /* 0x000fe20000000000 */
[----:B--2---:R-:W-:Y:S02]  /*1880*/  IADD3 R10, PT, PT, R10, R4, R21 ;  /* 0x000000040a0a7210 */ /* 0x004fe40007ffe015 */
[----:B------:R-:W-:Y:S02]  /*1890*/  IADD3 R4, P1, PT, R2, 0x2000, RZ ;  /* 0x0000200002047810 */ /* 0x000fe40007f3e0ff */
[----:B---3--:R-:W-:-:S03]  /*18a0*/  IADD3 R10, PT, PT, R12, R11, R10 ;  /* 0x0000000b0c0a7210 */ /* 0x008fc60007ffe00a */
[----:B------:R-:W-:Y:S01]  /*18b0*/  IMAD.X R5, RZ, RZ, R3, P1 ;  /* 0x000000ffff057224 */ /* 0x000fe200008e0603 */
[----:B----4-:R-:W-:Y:S01]  /*18c0*/  IADD3 R10, PT, PT, R13, R7, R10 ;  /* 0x000000070d0a7210 */ /* 0x010fe20007ffe00a */
[----:B-1----:R-:W-:Y:S02]  /*18d0*/  IMAD.MOV.U32 R2, RZ, RZ, R4 ;  /* 0x000000ffff027224 */ /* 0x002fe400078e0004 */
[----:B------:R-:W-:Y:S01]  /*18e0*/  IMAD.MOV.U32 R3, RZ, RZ, R5 ;  /* 0x000000ffff037224 */ /* 0x000fe200078e0005 */
[----:B-----5:R-:W-:-:S07]  /*18f0*/  IADD3 R21, PT, PT, R14, R15, R10 ;  /* 0x0000000f0e157210 */ /* 0x020fce0007ffe00a */
.L_x_216:
[----:B------:R-:W-:Y:S05]  /*1900*/  BSYNC.RECONVERGENT B2 ;  /* 0x0000000000027941 */ /* 0x000fea0003800200 */
.L_x_215:
[----:B------:R-:W-:-:S13]  /*1910*/  ISETP.LT.OR P0, PT, R8, R9, P0 ;  /* 0x000000090800720c */ /* 0x000fda0000701670 */
[----:B------:R-:W-:Y:S05]  /*1920*/  @!P0 BRA `(.L_x_208) ;  /* 0x0000000000208947 */ /* 0x000fea0003800000 */
[----:B------:R-:W0:Y:S01]  /*1930*/  LDC.64 R4, c[0x0][0x380] ;  /* 0x0000e000ff047b82 */ /* 0x000e220000000a00 */
[----:B------:R-:W2:Y:S04]  /*1940*/  LDG.E.CONSTANT R6, desc[UR6][R2.64+-0x400] ;  /* 0xfffc000602067981 */ /* 0x000ea8000c1e9900 */
[----:B------:R-:W3:Y:S04]  /*1950*/  LDG.E.CONSTANT R7, desc[UR6][R2.64] ;  /* 0x0000000602077981 */ /* 0x000ee8000c1e9900 */
[----:B------:R-:W3:Y:S01]  /*1960*/  LDG.E.CONSTANT R8, desc[UR6][R2.64+0x400] ;  /* 0x0004000602087981 */ /* 0x000ee2000c1e9900 */
[----:B0-----:R-:W-:-:S06]  /*1970*/  IMAD.WIDE.U32 R4, R23, 0x4, R4 ;  /* 0x0000000417047825 */ /* 0x001fcc00078e0004 */
[----:B------:R-:W2:Y:S02]  /*1980*/  LDG.E.CONSTANT R4, desc[UR6][R4.64] ;  /* 0x0000000604047981 */ /* 0x000ea4000c1e9900 */
[----:B--2---:R-:W-:-:S04]  /*1990*/  IADD3 R6, PT, PT, R6, R4, R21 ;  /* 0x0000000406067210 */ /* 0x004fc80007ffe015 */
[----:B---3--:R-:W-:-:S07]  /*19a0*/  IADD3 R21, PT, PT, R8, R7, R6 ;  /* 0x0000000708157210 */ /* 0x008fce0007ffe006 */
.L_x_208:
[----:B------:R-:W-:Y:S05]  /*19b0*/  BSYNC.RECONVERGENT B1 ;  /* 0x0000000000017941 */ /* 0x000fea0003800200 */
.L_x_206:
[----:B------:R-:W0:Y:S01]  /*19c0*/  S2R R8, SR_LANEID ;  /* 0x0000000000087919 */ /* 0x000e220000000000 */
[----:B------:R-:W1:Y:S01]  /*19d0*/  SHFL.DOWN PT, R2, R21, 0x1, 0x1f ;  /* 0x08201f0015027f89 */ /* 0x000e6200000e0000 */
[C---:B0-----:R-:W-:Y:S02]  /*19e0*/  ISETP.GT.AND P0, PT, R8.reuse, 0x1e, PT ;  /* 0x0000001e0800780c */ /* 0x041fe40003f04270 */
[----:B------:R-:W-:Y:S02]  /*19f0*/  ISETP.NE.AND P1, PT, R8, RZ, PT ;  /* 0x000000ff0800720c */ /* 0x000fe40003f25270 */
[----:B-1----:R-:W-:Y:S02]  /*1a00*/  SEL R2, R2, RZ, !P0 ;  /* 0x000000ff02027207 */ /* 0x002fe40004000000 */
[----:B------:R-:W-:-:S03]  /*1a10*/  ISETP.GT.AND P0, PT, R8, 0x1d, PT ;  /* 0x0000001d0800780c */ /* 0x000fc60003f04270 */
[----:B------:R-:W-:-:S05]  /*1a20*/  IMAD.IADD R2, R2, 0x1, R21 ;  /* 0x0000000102027824 */ /* 0x000fca00078e0215 */
[----:B------:R-:W0:Y:S01]  /*1a30*/  SHFL.DOWN PT, R3, R2, 0x2, 0x1f ;  /* 0x08401f0002037f89 */ /* 0x000e2200000e0000 */
[----:B------:R-:W-:Y:S01]  /*1a40*/  @!P1 MOV R6, 0x400 ;  /* 0x0000040000069802 */ /* 0x000fe20000000f00 */
[----:B------:R-:W1:Y:S01]  /*1a50*/  @!P1 S2R R7, SR_CgaCtaId ;  /* 0x0000000000079919 */ /* 0x000e620000008800 */
[----:B0-----:R-:W-:Y:S02]  /*1a60*/  SEL R3, R3, RZ, !P0 ;  /* 0x000000ff03037207 */ /* 0x001fe40004000000 */
[----:B------:R-:W-:-:S03]  /*1a70*/  ISETP.GT.AND P0, PT, R8, 0x1b, PT ;  /* 0x0000001b0800780c */ /* 0x000fc60003f04270 */
[----:B------:R-:W-:-:S05]  /*1a80*/  IMAD.IADD R3, R2, 0x1, R3 ;  /* 0x0000000102037824 */ /* 0x000fca00078e0203 */
[----:B------:R-:W0:Y:S01]  /*1a90*/  SHFL.DOWN PT, R4, R3, 0x4, 0x1f ;  /* 0x08801f0003047f89 */ /* 0x000e2200000e0000 */
[----:B-1----:R-:W-:Y:S02]  /*1aa0*/  @!P1 LEA R6, R7, R6, 0x18 ;  /* 0x0000000607069211 */ /* 0x002fe400078ec0ff */
[----:B0-----:R-:W-:Y:S02]  /*1ab0*/  SEL R4, R4, RZ, !P0 ;  /* 0x000000ff04047207 */ /* 0x001fe40004000000 */
[----:B------:R-:W-:-:S03]  /*1ac0*/  ISETP.GT.AND P0, PT, R8, 0x17, PT ;  /* 0x000000170800780c */ /* 0x000fc60003f04270 */
[----:B------:R-:W-:Y:S01]  /*1ad0*/  IMAD.IADD R4, R3, 0x1, R4 ;  /* 0x0000000103047824 */ /* 0x000fe200078e0204 */
[----:B------:R-:W-:-:S04]  /*1ae0*/  @!P1 SHF.R.U32.HI R3, RZ, 0x3, R0 ;  /* 0x00000003ff039819 */ /* 0x000fc80000011600 */
        /* <DEDUP_REMOVED lines=13> */
[----:B------:R-:W0:Y:S01]  /*1bc0*/  S2UR UR5, SR_CgaCtaId ;  /* 0x00000000000579c3 */ /* 0x000e220000008800 */
[----:B------:R-:W-:Y:S02]  /*1bd0*/  UMOV UR4, 0x400 ;  /* 0x0000040000047882 */ /* 0x000fe40000000000 */
[----:B0-----:R-:W-:-:S09]  /*1be0*/  ULEA UR4, UR5, UR4, 0x18 ;  /* 0x0000000405047291 */ /* 0x001fd2000f8ec0ff */
[----:B------:R-:W-:Y:S04]  /*1bf0*/  LDS R0, [UR4+0xc] ;  /* 0x00000c04ff007984 */ /* 0x000fe80008000800 */
[----:B---3--:R-:W0:Y:S04]  /*1c00*/  LDS.128 R4, [UR4+0x10] ;  /* 0x00001004ff047984 */ /* 0x008e280008000c00 */
[----:B------:R-:W1:Y:S01]  /*1c10*/  LDS.64 R8, [UR4+0x20] ;  /* 0x00002004ff087984 */ /* 0x000e620008000a00 */
[----:B0-----:R-:W-:-:S04]  /*1c20*/  IADD3 R0, PT, PT, R4, R0, R3 ;  /* 0x0000000004007210 */ /* 0x001fc80007ffe003 */
[----:B------:R-:W-:-:S04]  /*1c30*/  IADD3 R0, PT, PT, R6, R0, R5 ;  /* 0x0000000006007210 */ /* 0x000fc80007ffe005 */
[----:B-1----:R-:W-:-:S05]  /*1c40*/  IADD3 R0, PT, PT, R8, R0, R7 ;  /* 0x0000000008007210 */ /* 0x002fca0007ffe007 */
[----:B------:R-:W-:Y:S01]  /*1c50*/  IMAD.IADD R3, R0, 0x1, R9 ;  /* 0x0000000100037824 */ /* 0x000fe200078e0209 */
[----:B------:R-:W-:Y:S06]  /*1c60*/  BRA `(.L_x_204) ;  /* 0x0000001c00307947 */ /* 0x000fec0003800000 */
.L_x_189:
        /* <DEDUP_REMOVED lines=12> */
.L_x_219:
[----:B------:R-:W-:Y:S05]  /*1d30*/  BSYNC.RECONVERGENT B1 ;  /* 0x0000000000017941 */ /* 0x000fea0003800200 */
.L_x_218:
        /* <DEDUP_REMOVED lines=16> */
.L_x_224:
        /* <DEDUP_REMOVED lines=9> */
.L_x_223:
[----:B------:R-:W-:Y:S05]  /*1ed0*/  BSYNC.RECONVERGENT B2 ;  /* 0x0000000000027941 */ /* 0x000fea0003800200 */
.L_x_222:
        /* <DEDUP_REMOVED lines=8> */
.L_x_227:
        /* <DEDUP_REMOVED lines=35> */
.L_x_226:
[----:B------:R-:W-:Y:S05]  /*2190*/  BSYNC.RECONVERGENT B2 ;  /* 0x0000000000027941 */ /* 0x000fea0003800200 */
.L_x_225:
        /* <DEDUP_REMOVED lines=22> */
.L_x_229:
[----:B------:R-:W-:Y:S05]  /*2300*/  BSYNC.RECONVERGENT B2 ;  /* 0x0000000000027941 */ /* 0x000fea0003800200 */
.L_x_228:
        /* <DEDUP_REMOVED lines=10> */
.L_x_221:
[----:B------:R-:W-:Y:S05]  /*23b0*/  BSYNC.RECONVERGENT B1 ;  /* 0x0000000000017941 */ /* 0x000fea0003800200 */
.L_x_220:
        /* <DEDUP_REMOVED lines=38> */
[----:B------:R-:W0:Y:S04]  /*2620*/  LDS.128 R4, [UR4+0x10] ;  /* 0x00001004ff047984 */ /* 0x000e280008000c00 */
[----:B------:R-:W1:Y:S01]  /*2630*/  LDS.64 R8, [UR4+0x20] ;  /* 0x00002004ff087984 */ /* 0x000e620008000a00 */
[----:B0-----:R-:W-:-:S04]  /*2640*/  IADD3 R0, PT, PT, R4, R0, R3 ;  /* 0x0000000004007210 */ /* 0x001fc80007ffe003 */
[----:B------:R-:W-:-:S04]  /*2650*/  IADD3 R0, PT, PT, R6, R0, R5 ;  /* 0x0000000006007210 */ /* 0x000fc80007ffe005 */
[----:B-1----:R-:W-:-:S05]  /*2660*/  IADD3 R0, PT, PT, R8, R0, R7 ;  /* 0x0000000008007210 */ /* 0x002fca0007ffe007 */
[----:B--2---:R-:W-:Y:S01]  /*2670*/  IMAD.IADD R3, R0, 0x1, R9 ;  /* 0x0000000100037824 */ /* 0x004fe200078e0209 */
[----:B------:R-:W-:Y:S06]  /*2680*/  BRA `(.L_x_204) ;  /* 0x0000001000a87947 */ /* 0x000fec0003800000 */
.L_x_230:
        /* <DEDUP_REMOVED lines=16> */
[----:B------:R-:W1:Y:S02]  /*2790*/  SHFL.DOWN PT, R2, R3, 0x2, R7 ;  /* 0x0840000003027989 */ /* 0x000e6400000e0007 */
[----:B-1----:R-:W-:Y:S02]  /*27a0*/  SEL R2, R2, RZ, !P0 ;  /* 0x000000ff02027207 */ /* 0x002fe40004000000 */
[----:B------:R-:W-:-:S03]  /*27b0*/  ISETP.GT.AND P0, PT, R8, R7, PT ;  /* 0x000000070800720c */ /* 0x000fc60003f04270 */
[----:B------:R-:W-:Y:S01]  /*27c0*/  IMAD.IADD R2, R3, 0x1, R2 ;  /* 0x0000000103027824 */ /* 0x000fe200078e0202 */
[----:B------:R-:W-:-:S04]  /*27d0*/  @!P1 SHF.R.U32.HI R3, RZ, 0x3, R9 ;  /* 0x00000003ff039819 */ /* 0x000fc80000011609 */
[----:B------:R-:W1:Y:S02]  /*27e0*/  SHFL.DOWN PT, R4, R2, 0x4, R7 ;  /* 0x0880000002047989 */ /* 0x000e6400000e0007 */
[----:B-1----:R-:W-:Y:S01]  /*27f0*/  SEL R5, R4, RZ, !P0 ;  /* 0x000000ff04057207 */ /* 0x002fe20004000000 */
[C---:B------:R-:W-:Y:S02]  /*2800*/  VIADD R4, R6.reuse, 0x8 ;  /* 0x0000000806047836 */ /* 0x040fe40000000000 */
[----:B------:R-:W-:Y:S02]  /*2810*/  VIADD R6, R6, 0x10 ;  /* 0x0000001006067836 */ /* 0x000fe40000000000 */
[----:B------:R-:W-:Y:S01]  /*2820*/  IMAD.IADD R5, R2, 0x1, R5 ;  /* 0x0000000102057824 */ /* 0x000fe200078e0205 */
[----:B------:R-:W-:Y:S02]  /*2830*/  ISETP.GT.AND P0, PT, R4, R7, PT ;  /* 0x000000070400720c */ /* 0x000fe40003f04270 */
[----:B------:R-:W-:-:S02]  /*2840*/  @!P1 MOV R4, 0x400 ;  /* 0x0000040000049802 */ /* 0x000fc40000000f00 */
[----:B------:R-:W1:Y:S02]  /*2850*/  SHFL.DOWN PT, R0, R5, 0x8, R7 ;  /* 0x0900000005007989 */ /* 0x000e6400000e0007 */
[----:B0-----:R-:W-:Y:S02]  /*2860*/  @!P1 LEA R11, R11, R4, 0x18 ;  /* 0x000000040b0b9211 */ /* 0x001fe400078ec0ff */
[----:B------:R-:W-:-:S05]  /*2870*/  @!P1 LOP3.LUT R4, R3, 0x7c, RZ, 0xc0, !PT ;  /* 0x0000007c03049812 */ /* 0x000fca00078ec0ff */
[----:B------:R-:W-:Y:S01]  /*2880*/  @!P1 IMAD.IADD R4, R4, 0x1, R11 ;  /* 0x0000000104049824 */ /* 0x000fe200078e020b */
[----:B-1----:R-:W-:Y:S02]  /*2890*/  SEL R0, R0, RZ, !P0 ;  /* 0x000000ff00007207 */ /* 0x002fe40004000000 */
        /* <DEDUP_REMOVED lines=15> */
[----:B-1----:R-:W0:Y:S04]  /*2990*/  LDS.128 R4, [UR4+0x10] ;  /* 0x00001004ff047984 */ /* 0x002e280008000c00 */
        /* <DEDUP_REMOVED lines=18> */
.L_x_217:
[----:B------:R-:W0:Y:S01]  /*2ac0*/  S2R R0, SR_TID.X ;  /* 0x0000000000007919 */ /* 0x000e220000002100 */
[----:B------:R-:W0:Y:S02]  /*2ad0*/  LDC.64 R2, c[0x0][0x380] ;  /* 0x0000e000ff027b82 */ /* 0x000e240000000a00 */
[----:B0-----:R-:W-:-:S05]  /*2ae0*/  IMAD.WIDE.U32 R2, R0, 0x4, R2 ;  /* 0x0000000400027825 */ /* 0x001fca00078e0002 */
[----:B------:R-:W2:Y:S04]  /*2af0*/  LDG.E.CONSTANT R19, desc[UR6][R2.64] ;  /* 0x0000000602137981 */ /* 0x000ea8000c1e9900 */
[----:B------:R-:W2:Y:S04]  /*2b00*/  LDG.E.CONSTANT R4, desc[UR6][R2.64+0x400] ;  /* 0x0004000602047981 */ /* 0x000ea8000c1e9900 */
[----:B------:R-:W2:Y:S04]  /*2b10*/  LDG.E.CONSTANT R5, desc[UR6][R2.64+0x800] ;  /* 0x0008000602057981 */ /* 0x000ea8000c1e9900 */
[----:B------:R-:W3:Y:S04]  /*2b20*/  LDG.E.CONSTANT R6, desc[UR6][R2.64+0xc00] ;  /* 0x000c000602067981 */ /* 0x000ee8000c1e9900 */
[----:B------:R-:W3:Y:S04]  /*2b30*/  LDG.E.CONSTANT R7, desc[UR6][R2.64+0x1000] ;  /* 0x0010000602077981 */ /* 0x000ee8000c1e9900 */
[----:B------:R-:W4:Y:S04]  /*2b40*/  LDG.E.CONSTANT R8, desc[UR6][R2.64+0x1400] ;  /* 0x0014000602087981 */ /* 0x000f28000c1e9900 */
[----:B------:R-:W4:Y:S04]  /*2b50*/  LDG.E.CONSTANT R9, desc[UR6][R2.64+0x1800] ;  /* 0x0018000602097981 */ /* 0x000f28000c1e9900 */
[----:B------:R-:W5:Y:S04]  /*2b60*/  LDG.E.CONSTANT R10, desc[UR6][R2.64+0x1c00] ;  /* 0x001c0006020a7981 */ /* 0x000f68000c1e9900 */
[----:B------:R-:W5:Y:S04]  /*2b70*/  LDG.E.CONSTANT R11, desc[UR6][R2.64+0x2000] ;  /* 0x00200006020b7981 */ /* 0x000f68000c1e9900 */
[----:B------:R-:W5:Y:S04]  /*2b80*/  LDG.E.CONSTANT R12, desc[UR6][R2.64+0x2400] ;  /* 0x00240006020c7981 */ /* 0x000f68000c1e9900 */
[----:B------:R-:W5:Y:S04]  /*2b90*/  LDG.E.CONSTANT R13, desc[UR6][R2.64+0x2800] ;  /* 0x00280006020d7981 */ /* 0x000f68000c1e9900 */
[----:B------:R-:W5:Y:S04]  /*2ba0*/  LDG.E.CONSTANT R14, desc[UR6][R2.64+0x2c00] ;  /* 0x002c0006020e7981 */ /* 0x000f68000c1e9900 */
[----:B------:R-:W5:Y:S04]  /*2bb0*/  LDG.E.CONSTANT R15, desc[UR6][R2.64+0x3000] ;  /* 0x00300006020f7981 */ /* 0x000f68000c1e9900 */
[----:B------:R-:W5:Y:S04]  /*2bc0*/  LDG.E.CONSTANT R16, desc[UR6][R2.64+0x3400] ;  /* 0x0034000602107981 */ /* 0x000f68000c1e9900 */
[----:B------:R-:W5:Y:S04]  /*2bd0*/  LDG.E.CONSTANT R17, desc[UR6][R2.64+0x3800] ;  /* 0x0038000602117981 */ /* 0x000f68000c1e9900 */
[----:B------:R-:W5:Y:S01]  /*2be0*/  LDG.E.CONSTANT R18, desc[UR6][R2.64+0x3c00] ;  /* 0x003c000602127981 */ /* 0x000f62000c1e9900 */
[----:B------:R-:W-:-:S02]  /*2bf0*/  ISETP.GE.U32.AND P0, PT, R20, 0x2000, PT ;  /* 0x000020001400780c */ /* 0x000fc40003f06070 */
[----:B--2---:R-:W-:-:S04]  /*2c00*/  IADD3 R4, PT, PT, R5, R4, R19 ;  /* 0x0000000405047210 */ /* 0x004fc80007ffe013 */
[----:B---3--:R-:W-:-:S04]  /*2c10*/  IADD3 R4, PT, PT, R7, R6, R4 ;  /* 0x0000000607047210 */ /* 0x008fc80007ffe004 */
[----:B----4-:R-:W-:-:S04]  /*2c20*/  IADD3 R4, PT, PT, R9, R8, R4 ;  /* 0x0000000809047210 */ /* 0x010fc80007ffe004 */
[----:B-----5:R-:W-:Y:S01]  /*2c30*/  IADD3 R4, PT, PT, R11, R10, R4 ;  /* 0x0000000a0b047210 */ /* 0x020fe20007ffe004 */
[----:B------:R-:W-:-:S03]  /*2c40*/  IMAD.MOV.U32 R11, RZ, RZ, 0x1000 ;  /* 0x00001000ff0b7424 */ /* 0x000fc600078e00ff */
[----:B------:R-:W-:-:S04]  /*2c50*/  IADD3 R4, PT, PT, R13, R12, R4 ;  /* 0x0000000c0d047210 */ /* 0x000fc80007ffe004 */
[----:B------:R-:W-:-:S04]  /*2c60*/  IADD3 R4, PT, PT, R15, R14, R4 ;  /* 0x0000000e0f047210 */ /* 0x000fc80007ffe004 */
[----:B------:R-:W-:-:S05]  /*2c70*/  IADD3 R17, PT, PT, R17, R16, R4 ;  /* 0x0000001011117210 */ /* 0x000fca0007ffe004 */
[----:B------:R-:W-:Y:S01]  /*2c80*/  IMAD.IADD R8, R18, 0x1, R17 ;  /* 0x0000000112087824 */ /* 0x000fe200078e0211 */
[----:B------:R-:W-:Y:S06]  /*2c90*/  @!P0 BRA `(.L_x_231) ;  /* 0x00000000008c8947 */ /* 0x000fec0003800000 */
[----:B------:R-:W0:Y:S01]  /*2ca0*/  LDC R7, c[0x0][0x390] ;  /* 0x0000e400ff077b82 */ /* 0x000e220000000800 */
[----:B------:R-:W-:Y:S02]  /*2cb0*/  VIADD R6, R20, 0xfffff000 ;  /* 0xfffff00014067836 */ /* 0x000fe40000000000 */
[----:B------:R-:W-:-:S07]  /*2cc0*/  IMAD.MOV.U32 R11, RZ, RZ, 0x1000 ;  /* 0x00001000ff0b7424 */ /* 0x000fce00078e00ff */
.L_x_233:
[----:B------:R-:W-:-:S05]  /*2cd0*/  IMAD.WIDE R4, R11, 0x4, R2 ;  /* 0x000000040b047825 */ /* 0x000fca00078e0202 */
        /* <DEDUP_REMOVED lines=16> */
[----:B--2---:R-:W-:-:S04]  /*2de0*/  IADD3 R18, PT, PT, R18, R19, R8 ;  /* 0x0000001312127210 */ /* 0x004fc80007ffe008 */
[----:B---3--:R-:W-:Y:S01]  /*2df0*/  IADD3 R18, PT, PT, R21, R20, R18 ;  /* 0x0000001415127210 */ /* 0x008fe20007ffe012 */
[----:B0-----:R-:W-:-:S04]  /*2e00*/  IMAD.MOV.U32 R20, RZ, RZ, R7 ;  /* 0x000000ffff147224 */ /* 0x001fc800078e0007 */
[----:B------:R-:W-:Y:S01]  /*2e10*/  IMAD.IADD R8, R20, 0x1, -R11 ;  /* 0x0000000114087824 */ /* 0x000fe200078e0a0b */
[----:B----4-:R-:W-:-:S04]  /*2e20*/  IADD3 R18, PT, PT, R23, R22, R18 ;  /* 0x0000001617127210 */ /* 0x010fc80007ffe012 */
[----:B------:R-:W-:Y:S02]  /*2e30*/  ISETP.GE.AND P0, PT, R8, 0x1000, PT ;  /* 0x000010000800780c */ /* 0x000fe40003f06270 */
[----:B-----5:R-:W-:-:S04]  /*2e40*/  IADD3 R18, PT, PT, R25, R24, R18 ;  /* 0x0000001819127210 */ /* 0x020fc80007ffe012 */
[----:B------:R-:W-:-:S04]  /*2e50*/  IADD3 R14, PT, PT, R14, R17, R18 ;  /* 0x000000110e0e7210 */ /* 0x000fc80007ffe012 */
[----:B------:R-:W-:-:S04]  /*2e60*/  IADD3 R12, PT, PT, R15, R12, R14 ;  /* 0x0000000c0f0c7210 */ /* 0x000fc80007ffe00e */
[----:B------:R-:W-:-:S04]  /*2e70*/  IADD3 R10, PT, PT, R10, R13, R12 ;  /* 0x0000000d0a0a7210 */ /* 0x000fc80007ffe00c */
[----:B------:R-:W-:Y:S01]  /*2e80*/  IADD3 R8, PT, PT, R16, R9, R10 ;  /* 0x0000000910087210 */ /* 0x000fe20007ffe00a */
[----:B------:R-:W-:Y:S06]  /*2e90*/  @!P0 BRA `(.L_x_232) ;  /* 0x0000000400fc8947 */ /* 0x000fec0003800000 */
[----:B------:R-:W-:-:S05]  /*2ea0*/  VIADD R11, R11, 0x1000 ;  /* 0x000010000b0b7836 */ /* 0x000fca0000000000 */
[----:B------:R-:W-:-:S13]  /*2eb0*/  ISETP.GT.AND P0, PT, R11, R6, PT ;  /* 0x000000060b00720c */ /* 0x000fda0003f04270 */
[----:B------:R-:W-:Y:S05]  /*2ec0*/  @!P0 BRA `(.L_x_233) ;  /* 0xfffffffc00808947 */ /* 0x000fea000383ffff */
.L_x_231:
        /* <DEDUP_REMOVED lines=20> */
.L_x_237:
        /* <DEDUP_REMOVED lines=8> */
.L_x_236:
[----:B------:R-:W-:Y:S05]  /*3090*/  BSYNC.RECONVERGENT B2 ;  /* 0x0000000000027941 */ /* 0x000fea0003800200 */
.L_x_235:
        /* <DEDUP_REMOVED lines=16> */
.L_x_240:
        /* <DEDUP_REMOVED lines=20> */
[----:B------:R-:W5:Y:S04]  /*32e0*/  LDG.E.CONSTANT R22, desc[UR6][R2.64+0x2400] ;  /* 0x0024000602167981 */ /* 0x000f68000c1e9900 */
[----:B------:R0:W5:Y:S04]  /*32f0*/  LDG.E.CONSTANT R5, desc[UR6][R4.64] ;  /* 0x0000000604057981 */ /* 0x000168000c1e9900 */
        /* <DEDUP_REMOVED lines=17> */
.L_x_239:
[----:B------:R-:W-:Y:S05]  /*3410*/  BSYNC.RECONVERGENT B2 ;  /* 0x0000000000027941 */ /* 0x000fea0003800200 */
.L_x_238:
        /* <DEDUP_REMOVED lines=10> */
[----:B------:R-:W5:Y:S01]  /*34c0*/  LDG.E.CONSTANT R16, desc[UR6][R2.64+0x1400] ;  /* 0x0014000602107981 */ /* 0x000f62000c1e9900 */
[----:B0-----:R-:W-:-:S04]  /*34d0*/  IMAD.WIDE.U32 R4, R11, 0x4, R6 ;  /* 0x000000040b047825 */ /* 0x001fc800078e0006 */
[----:B------:R-:W-:Y:S02]  /*34e0*/  IMAD.WIDE.U32 R6, R13, 0x4, R6 ;  /* 0x000000040d067825 */ /* 0x000fe400078e0006 */
[----:B------:R0:W2:Y:S04]  /*34f0*/  LDG.E.CONSTANT R5, desc[UR6][R4.64] ;  /* 0x0000000604057981 */ /* 0x0000a8000c1e9900 */
[----:B------:R1:W3:Y:S04]  /*3500*/  LDG.E.CONSTANT R13, desc[UR6][R2.64] ;  /* 0x00000006020d7981 */ /* 0x0002e8000c1e9900 */
[----:B------:R-:W4:Y:S01]  /*3510*/  LDG.E.CONSTANT R7, desc[UR6][R6.64] ;  /* 0x0000000606077981 */ /* 0x000f22000c1e9900 */
[----:B0-----:R-:W-:Y:S01]  /*3520*/  IADD3 R4, P1, PT, R2, 0x2000, RZ ;  /* 0x0000200002047810 */ /* 0x001fe20007f3e0ff */
[----:B------:R-:W-:Y:S01]  /*3530*/  VIADD R10, R10, 0x800 ;  /* 0x000008000a0a7836 */ /* 0x000fe20000000000 */
[----:B------:R-:W-:Y:S01]  /*3540*/  PLOP3.LUT P0, PT, PT, PT, PT, 0x8, 0x80 ;  /* 0x000000000080781c */ /* 0x000fe20003f0e170 */
[----:B------:R-:W-:-:S02]  /*3550*/  VIADD R11, R11, 0x800 ;  /* 0x000008000b0b7836 */ /* 0x000fc40000000000 */
[----:B-1----:R-:W-:Y:S01]  /*3560*/  IMAD.MOV.U32 R2, RZ, RZ, R4 ;  /* 0x000000ffff027224 */ /* 0x002fe200078e0004 */
[----:B--2---:R-:W-:-:S04]  /*3570*/  IADD3 R12, PT, PT, R12, R5, R8 ;  /* 0x000000050c0c7210 */ /* 0x004fc80007ffe008 */
[----:B---3--:R-:W-:Y:S01]  /*3580*/  IADD3 R12, PT, PT, R14, R13, R12 ;  /* 0x0000000d0e0c7210 */ /* 0x008fe20007ffe00c */
[----:B------:R-:W-:-:S03]  /*3590*/  IMAD.X R5, RZ, RZ, R3, P1 ;  /* 0x000000ffff057224 */ /* 0x000fc600008e0603 */
[----:B----4-:R-:W-:Y:S01]  /*35a0*/  IADD3 R12, PT, PT, R15, R7, R12 ;  /* 0x000000070f0c7210 */ /* 0x010fe20007ffe00c */
[----:B------:R-:W-:-:S03]  /*35b0*/  IMAD.MOV.U32 R3, RZ, RZ, R5 ;  /* 0x000000ffff037224 */ /* 0x000fc600078e0005 */
[----:B-----5:R-:W-:-:S07]  /*35c0*/  IADD3 R8, PT, PT, R16, R17, R12 ;  /* 0x0000001110087210 */ /* 0x020fce0007ffe00c */
.L_x_242:
[----:B------:R-:W-:Y:S05]  /*35d0*/  BSYNC.RECONVERGENT B2 ;  /* 0x0000000000027941 */ /* 0x000fea0003800200 */
.L_x_241:
        /* <DEDUP_REMOVED lines=10> */
.L_x_234:
[----:B------:R-:W-:Y:S05]  /*3680*/  BSYNC.RECONVERGENT B1 ;  /* 0x0000000000017941 */ /* 0x000fea0003800200 */
.L_x_232:
[----:B------:R-:W0:Y:S01]  /*3690*/  S2R R9, SR_LANEID ;  /* 0x0000000000097919 */ /* 0x000e220000000000 */
[----:B------:R-:W1:Y:S01]  /*36a0*/  SHFL.DOWN PT, R2, R8, 0x1, 0x1f ;  /* 0x08201f0008027f89 */ /* 0x000e6200000e0000 */
[C---:B0-----:R-:W-:Y:S02]  /*36b0*/  ISETP.GT.AND P0, PT, R9.reuse, 0x1e, PT ;  /* 0x0000001e0900780c */ /* 0x041fe40003f04270 */
[C---:B------:R-:W-:Y:S02]  /*36c0*/  ISETP.NE.AND P1, PT, R9.reuse, RZ, PT ;  /* 0x000000ff0900720c */ /* 0x040fe40003f25270 */
        /* <DEDUP_REMOVED lines=37> */
[----:B0-----:R-:W-:-:S07]  /*3920*/  IMAD.IADD R3, R0, 0x1, R9 ;  /* 0x0000000100037824 */ /* 0x001fce00078e0209 */
.L_x_204:
[----:B------:R-:W-:Y:S05]  /*3930*/  BSYNC.RECONVERGENT B0 ;  /* 0x0000000000007941 */ /* 0x000fea0003800200 */
.L_x_188:
[----:B------:R-:W-:Y:S05]  /*3940*/  @P0 EXIT ;  /* 0x000000000000094d */ /* 0x000fea0003800000 */
[----:B-1----:R-:W1:Y:S01]  /*3950*/  LDC.64 R4, c[0x0][0x388] ;  /* 0x0000e200ff047b82 */ /* 0x002e620000000a00 */
[----:B------:R-:W0:Y:S02]  /*3960*/  LDCU UR4, c[0x0][0x398] ;  /* 0x00007300ff0477ac */ /* 0x000e240008000800 */
[----:B0-234-:R-:W-:-:S05]  /*3970*/  VIADD R3, R3, UR4 ;  /* 0x0000000403037c36 */ /* 0x01dfca0008000000 */
[----:B-1----:R-:W-:Y:S01]  /*3980*/  STG.E desc[UR6][R4.64], R3 ;  /* 0x0000000304007986 */ /* 0x002fe2000c101906 */
[----:B------:R-:W-:Y:S05]  /*3990*/  EXIT ;  /* 0x000000000000794d */ /* 0x000fea0003800000 */
.L_x_243:
        /* <DEDUP_REMOVED lines=14> */
.L_x_437:


//--------------------- .text._ZN3cub18CUB_300001_SM_10006detail6reduce18DeviceReduceKernelINS2_10policy_hubIiyN4cuda3std3__44plusIiEEE10Policy1000EN6thrust24THRUST_300001_SM_1000_NS6detail15normal_iteratorINSD_10device_ptrIiEEEEyS9_iNS7_10__identityEEEvT0_PT3_T1_NS0_13GridEvenShareISN_EET2_T4_ --------------------------
	.section	.text._ZN3cub18CUB_300001_SM_10006detail6reduce18DeviceReduceKernelINS2_10policy_hubIiyN4cuda3std3__44plusIiEEE10Policy1000EN6thrust24THRUST_300001_SM_1000_NS6detail15normal_iteratorINSD_10device_ptrIiEEEEyS9_iNS7_10__identityEEEvT0_PT3_T1_NS0_13GridEvenShareISN_EET2_T4_,"ax",@progbits
	.align	128
        .global         _ZN3cub18CUB_300001_SM_10006detail6reduce18DeviceReduceKernelINS2_10policy_hubIiyN4cuda3std3__44plusIiEEE10Policy1000EN6thrust24THRUST_300001_SM_1000_NS6detail15normal_iteratorINSD_10device_ptrIiEEEEyS9_iNS7_10__identityEEEvT0_PT3_T1_NS0_13GridEvenShareISN_EET2_T4_
        .type           _ZN3cub18CUB_300001_SM_10006detail6reduce18DeviceReduceKernelINS2_10policy_hubIiyN4cuda3std3__44plusIiEEE10Policy1000EN6thrust24THRUST_300001_SM_1000_NS6detail15normal_iteratorINSD_10device_ptrIiEEEEyS9_iNS7_10__identityEEEvT0_PT3_T1_NS0_13GridEvenShareISN_EET2_T4_,@function
        .size           _ZN3cub18CUB_300001_SM_10006detail6reduce18DeviceReduceKernelINS2_10policy_hubIiyN4cuda3std3__44plusIiEEE10Policy1000EN6thrust24THRUST_300001_SM_1000_NS6detail15normal_iteratorINSD_10device_ptrIiEEEEyS9_iNS7_10__identityEEEvT0_PT3_T1_NS0_13GridEvenShareISN_EET2_T4_,(.L_x_438 - _ZN3cub18CUB_300001_SM_10006detail6reduce18DeviceReduceKernelINS2_10policy_hubIiyN4cuda3std3__44plusIiEEE10Policy1000EN6thrust24THRUST_300001_SM_1000_NS6detail15normal_iteratorINSD_10device_ptrIiEEEEyS9_iNS7_10__identityEEEvT0_PT3_T1_NS0_13GridEvenShareISN_EET2_T4_)
        .other          _ZN3cub18CUB_300001_SM_10006detail6reduce18DeviceReduceKernelINS2_10policy_hubIiyN4cuda3std3__44plusIiEEE10Policy1000EN6thrust24THRUST_300001_SM_1000_NS6detail15normal_iteratorINSD_10device_ptrIiEEEEyS9_iNS7_10__identityEEEvT0_PT3_T1_NS0_13GridEvenShareISN_EET2_T4_,@"STO_CUDA_ENTRY STV_DEFAULT"
_ZN3cub18CUB_300001_SM_10006detail6reduce18DeviceReduceKernelINS2_10policy_hubIiyN4cuda3std3__44plusIiEEE10Policy1000EN6thrust24THRUST_300001_SM_1000_NS6detail15normal_iteratorINSD_10device_ptrIiEEEEyS9_iNS7_10__identityEEEvT0_PT3_T1_NS0_13GridEvenShareISN_EET2_T4_:
.text._ZN3cub18CUB_300001_SM_10006detail6reduce18DeviceReduceKernelINS2_10policy_hubIiyN4cuda3std3__44plusIiEEE10Policy1000EN6thrust24THRUST_300001_SM_1000_NS6detail15normal_iteratorINSD_10device_ptrIiEEEEyS9_iNS7_10__identityEEEvT0_PT3_T1_NS0_13GridEvenShareISN_EET2_T4_:
[----:B------:R-:W-:Y:S08]  /*0000*/  LDC R1, c[0x0][0x37c] ;  /* 0x0000df00ff017b82 */ /* 0x000ff00000000800 */
[----:B------:R-:W0:Y:S01]  /*0010*/  S2UR UR16, SR_CTAID.X ;  /* 0x00000000001079c3 */ /* 0x000e220000002500 */
[----:B------:R-:W1:Y:S01]  /*0020*/  LDCU.64 UR8, c[0x0][0x3b8] ;  /* 0x00007700ff0877ac */ /* 0x000e620008000a00 */
[----:B------:R-:W-:Y:S01]  /*0030*/  BSSY.RECONVERGENT B0, `(.L_x_244) ;  /* 0x0000201000007945 */ /* 0x000fe20003800200 */
[----:B------:R-:W2:Y:S01]  /*0040*/  LDCU UR5, c[0x0][0x3c0] ;  /* 0x00007800ff0577ac */ /* 0x000ea20008000800 */
[----:B------:R-:W3:Y:S01]  /*0050*/  LDCU.64 UR14, c[0x0][0x358] ;  /* 0x00006b00ff0e77ac */ /* 0x000ee20008000a00 */
[----:B-1----:R-:W-:-:S02]  /*0060*/  IMAD.U32 R2, RZ, RZ, UR8 ;  /* 0x00000008ff027e24 */ /* 0x002fc4000f8e00ff */
[----:B------:R-:W-:Y:S01]  /*0070*/  IMAD.U32 R3, RZ, RZ, UR9 ;  /* 0x00000009ff037e24 */ /* 0x000fe2000f8e00ff */
[----:B--2---:R-:W-:Y:S02]  /*0080*/  USHF.L.U32 UR5, UR5, 0xc, URZ ;  /* 0x0000000c05057899 */ /* 0x004fe400080006ff */
[----:B0-----:R-:W-:Y:S02]  /*0090*/  USHF.L.U32 UR7, UR16, 0xc, URZ ;  /* 0x0000000c10077899 */ /* 0x001fe400080006ff */
[----:B------:R-:W-:-:S04]  /*00a0*/  USHF.R.S32.HI UR4, URZ, 0x1f, UR5 ;  /* 0x0000001fff047899 */ /* 0x000fc80008011405 */
[----:B------:R-:W-:-:S04]  /*00b0*/  IADD3 R23, P1, PT, R2, -UR7, RZ ;  /* 0x8000000702177c10 */ /* 0x000fc8000ff3e0ff */
[----:B------:R-:W-:Y:S02]  /*00c0*/  ISETP.GT.U32.AND P0, PT, R23, 0xfff, PT ;  /* 0x00000fff1700780c */ /* 0x000fe40003f04070 */
[----:B------:R-:W-:-:S04]  /*00d0*/  IADD3.X R22, PT, PT, R3, -0x1, RZ, P1, !PT ;  /* 0xffffffff03167810 */ /* 0x000fc80000ffe4ff */
[----:B------:R-:W-:-:S13]  /*00e0*/  ISETP.GT.U32.AND.EX P0, PT, R22, RZ, PT, P0 ;  /* 0x000000ff1600720c */ /* 0x000fda0003f04100 */
[----:B---3--:R-:W-:Y:S05]  /*00f0*/  @P0 BRA `(.L_x_245) ;  /* 0x0000000c00ac0947 */ /* 0x008fea0003800000 */
[----:B------:R-:W0:Y:S01]  /*0100*/  S2R R3, SR_TID.X ;  /* 0x0000000000037919 */ /* 0x000e220000002100 */
[----:B------:R-:W-:Y:S01]  /*0110*/  VIADD R0, R2, -UR7 ;  /* 0x8000000702007c36 */ /* 0x000fe20008000000 */
[----:B------:R-:W-:Y:S01]  /*0120*/  BSSY.RECONVERGENT B1, `(.L_x_246) ;  /* 0x000000a000017945 */ /* 0x000fe20003800200 */
[----:B------:R-:W-:-:S03]  /*0130*/  IMAD.MOV.U32 R4, RZ, RZ, RZ ;  /* 0x000000ffff047224 */ /* 0x000fc600078e00ff */
[----:B0-----:R-:W-:Y:S01]  /*0140*/  ISETP.GE.AND P0, PT, R3, R0, PT ;  /* 0x000000000300720c */ /* 0x001fe20003f06270 */
[----:B------:R-:W-:-:S12]  /*0150*/  IMAD.MOV.U32 R5, RZ, RZ, R3 ;  /* 0x000000ffff057224 */ /* 0x000fd800078e0003 */
[----:B------:R-:W-:Y:S05]  /*0160*/  @P0 BRA `(.L_x_247) ;  /* 0x0000000000140947 */ /* 0x000fea0003800000 */
[----:B------:R-:W0:Y:S01]  /*0170*/  LDC.64 R6, c[0x0][0x380] ;  /* 0x0000e000ff067b82 */ /* 0x000e220000000a00 */
[----:B------:R-:W-:-:S04]  /*0180*/  VIADD R5, R3, UR7 ;  /* 0x0000000703057c36 */ /* 0x000fc80008000000 */
[----:B0-----:R-:W-:-:S05]  /*0190*/  IMAD.WIDE.U32 R6, R5, 0x4, R6 ;  /* 0x0000000405067825 */ /* 0x001fca00078e0006 */
[----:B------:R0:W5:Y:S01]  /*01a0*/  LDG.E R4, desc[UR14][R6.64] ;  /* 0x0000000e06047981 */ /* 0x000162000c1e1900 */
[----:B------:R-:W-:-:S07]  /*01b0*/  VIADD R5, R3, 0x100 ;  /* 0x0000010003057836 */ /* 0x000fce0000000000 */
.L_x_247:
[----:B------:R-:W-:Y:S05]  /*01c0*/  BSYNC.RECONVERGENT B1 ;  /* 0x0000000000017941 */ /* 0x000fea0003800200 */
.L_x_246:
[----:B------:R-:W-:Y:S01]  /*01d0*/  ISETP.GE.AND P0, PT, R5, R0, PT ;  /* 0x000000000500720c */ /* 0x000fe20003f06270 */
[----:B------:R-:W-:-:S12]  /*01e0*/  BSSY.RECONVERGENT B1, `(.L_x_248) ;  /* 0x000006c000017945 */ /* 0x000fd80003800200 */
[----:B------:R-:W-:Y:S05]  /*01f0*/  @P0 BRA `(.L_x_249) ;  /* 0x0000000400a80947 */ /* 0x000fea0003800000 */
[----:B0-----:R-:W-:Y:S01]  /*0200*/  LOP3.LUT R7, RZ, R5, RZ, 0x33, !PT ;  /* 0x00000005ff077212 */ /* 0x001fe200078e33ff */
[----:B------:R-:W-:Y:S03]  /*0210*/  BSSY.RECONVERGENT B2, `(.L_x_250) ;  /* 0x0000030000027945 */ /* 0x000fe60003800200 */
[----:B------:R-:W-:-:S04]  /*0220*/  IADD3 R7, PT, PT, R2, -UR7, R7 ;  /* 0x8000000702077c10 */ /* 0x000fc8000fffe007 */
[C---:B------:R-:W-:Y:S02]  /*0230*/  ISETP.GE.U32.AND P1, PT, R7.reuse, 0xf00, PT ;  /* 0x00000f000700780c */ /* 0x040fe40003f26070 */
[----:B------:R-:W-:-:S04]  /*0240*/  LEA.HI R2, R7, 0x1, RZ, 0x18 ;  /* 0x0000000107027811 */ /* 0x000fc800078fc0ff */
[----:B------:R-:W-:-:S04]  /*0250*/  LOP3.LUT R21, R2, 0xf, RZ, 0xc0, !PT ;  /* 0x0000000f02157812 */ /* 0x000fc800078ec0ff */
[----:B------:R-:W-:-:S03]  /*0260*/  ISETP.NE.AND P0, PT, R21, RZ, PT ;  /* 0x000000ff1500720c */ /* 0x000fc60003f05270 */
[----:B------:R-:W-:Y:S10]  /*0270*/  @!P1 BRA `(.L_x_251) ;  /* 0x0000000000a49947 */ /* 0x000ff40003800000 */
[----:B------:R-:W0:Y:S01]  /*0280*/  LDCU.64 UR8, c[0x0][0x380] ;  /* 0x00007000ff0877ac */ /* 0x000e220008000a00 */
[----:B------:R-:W-:Y:S01]  /*0290*/  IMAD.WIDE.U32 R6, R5, 0x4, RZ ;  /* 0x0000000405067825 */ /* 0x000fe200078e00ff */
[----:B------:R-:W-:Y:S01]  /*02a0*/  LOP3.LUT R8, R2, 0x1fffff0, RZ, 0xc0, !PT ;  /* 0x01fffff002087812 */ /* 0x000fe200078ec0ff */
[----:B------:R-:W-:-:S04]  /*02b0*/  UIMAD.WIDE.U32 UR4, UR16, 0x4000, URZ ;  /* 0x00004000100478a5 */ /* 0x000fc8000f8e00ff */
[----:B------:R-:W-:Y:S02]  /*02c0*/  IMAD.MOV R8, RZ, RZ, -R8 ;  /* 0x000000ffff087224 */ /* 0x000fe400078e0a08 */
[----:B------:R-:W-:Y:S02]  /*02d0*/  LOP3.LUT R14, R6, UR4, RZ, 0xfc, !PT ;  /* 0x00000004060e7c12 */ /* 0x000fe4000f8efcff */
[----:B------:R-:W-:Y:S02]  /*02e0*/  LOP3.LUT R7, R7, UR5, RZ, 0xfc, !PT ;  /* 0x0000000507077c12 */ /* 0x000fe4000f8efcff */
[----:B0-----:R-:W-:-:S04]  /*02f0*/  IADD3 R14, P1, PT, R14, UR8, RZ ;  /* 0x000000080e0e7c10 */ /* 0x001fc8000ff3e0ff */
[----:B------:R-:W-:-:S04]  /*0300*/  IADD3 R14, P2, PT, R14, 0x2000, RZ ;  /* 0x000020000e0e7810 */ /* 0x000fc80007f5e0ff */
[----:B------:R-:W-:-:S09]  /*0310*/  IADD3.X R7, PT, PT, RZ, UR9, R7, P2, P1 ;  /* 0x00000009ff077c10 */ /* 0x000fd200097e2407 */
.L_x_252:
[----:B------:R-:W-:-:S05]  /*0320*/  IMAD.MOV.U32 R6, RZ, RZ, R14 ;  /* 0x000000ffff067224 */ /* 0x000fca00078e000e */
[----:B------:R-:W2:Y:S04]  /*0330*/  LDG.E R15, desc[UR14][R6.64+-0x2000] ;  /* 0xffe0000e060f7981 */ /* 0x000ea8000c1e1900 */
[----:B------:R-:W2:Y:S04]  /*0340*/  LDG.E R16, desc[UR14][R6.64+-0x1c00] ;  /* 0xffe4000e06107981 */ /* 0x000ea8000c1e1900 */
[----:B------:R-:W3:Y:S04]  /*0350*/  LDG.E R18, desc[UR14][R6.64+-0x1800] ;  /* 0xffe8000e06127981 */ /* 0x000ee8000c1e1900 */
[----:B------:R-:W3:Y:S04]  /*0360*/  LDG.E R17, desc[UR14][R6.64+-0x1400] ;  /* 0xffec000e06117981 */ /* 0x000ee8000c1e1900 */
[----:B------:R-:W4:Y:S04]  /*0370*/  LDG.E R20, desc[UR14][R6.64+-0x1000] ;  /* 0xfff0000e06147981 */ /* 0x000f28000c1e1900 */
        /* <DEDUP_REMOVED lines=10> */
[----:B------:R0:W4:Y:S01]  /*0420*/  LDG.E R10, desc[UR14][R6.64+0x1c00] ;  /* 0x001c000e060a7981 */ /* 0x000122000c1e1900 */
[----:B------:R-:W-:-:S02]  /*0430*/  VIADD R8, R8, 0x10 ;  /* 0x0000001008087836 */ /* 0x000fc40000000000 */
[----:B------:R-:W-:-:S03]  /*0440*/  VIADD R5, R5, 0x1000 ;  /* 0x0000100005057836 */ /* 0x000fc60000000000 */
[----:B------:R-:W-:Y:S02]  /*0450*/  ISETP.NE.AND P1, PT, R8, RZ, PT ;  /* 0x000000ff0800720c */ /* 0x000fe40003f25270 */
[----:B--2--5:R-:W-:-:S04]  /*0460*/  IADD3 R15, PT, PT, R16, R15, R4 ;  /* 0x0000000f100f7210 */ /* 0x024fc80007ffe004 */
[----:B---3--:R-:W-:-:S04]  /*0470*/  IADD3 R15, PT, PT, R17, R18, R15 ;  /* 0x00000012110f7210 */ /* 0x008fc80007ffe00f */
[----:B----4-:R-:W-:-:S04]  /*0480*/  IADD3 R15, PT, PT, R19, R20, R15 ;  /* 0x00000014130f7210 */ /* 0x010fc80007ffe00f */
[----:B------:R-:W-:-:S04]  /*0490*/  IADD3 R15, PT, PT, R23, R22, R15 ;  /* 0x00000016170f7210 */ /* 0x000fc80007ffe00f */
[----:B------:R-:W-:-:S04]  /*04a0*/  IADD3 R15, PT, PT, R25, R24, R15 ;  /* 0x00000018190f7210 */ /* 0x000fc80007ffe00f */
[----:B------:R-:W-:Y:S02]  /*04b0*/  IADD3 R13, PT, PT, R13, R14, R15 ;  /* 0x0000000e0d0d7210 */ /* 0x000fe40007ffe00f */
[----:B------:R-:W-:-:S05]  /*04c0*/  IADD3 R14, P2, PT, R6, 0x4000, RZ ;  /* 0x00004000060e7810 */ /* 0x000fca0007f5e0ff */
[----:B0-----:R-:W-:Y:S01]  /*04d0*/  IMAD.X R7, RZ, RZ, R7, P2 ;  /* 0x000000ffff077224 */ /* 0x001fe200010e0607 */
[----:B------:R-:W-:-:S04]  /*04e0*/  IADD3 R9, PT, PT, R12, R9, R13 ;  /* 0x000000090c097210 */ /* 0x000fc80007ffe00d */
[----:B------:R-:W-:Y:S01]  /*04f0*/  IADD3 R4, PT, PT, R10, R11, R9 ;  /* 0x0000000b0a047210 */ /* 0x000fe20007ffe009 */
[----:B------:R-:W-:Y:S06]  /*0500*/  @P1 BRA `(.L_x_252) ;  /* 0xfffffffc00841947 */ /* 0x000fec000383ffff */
.L_x_251:
[----:B------:R-:W-:Y:S05]  /*0510*/  BSYNC.RECONVERGENT B2 ;  /* 0x0000000000027941 */ /* 0x000fea0003800200 */
.L_x_250:
[----:B------:R-:W-:Y:S05]  /*0520*/  @!P0 BRA `(.L_x_249) ;  /* 0x0000000000dc8947 */ /* 0x000fea0003800000 */
[----:B------:R-:W-:Y:S01]  /*0530*/  ISETP.GE.U32.AND P0, PT, R21, 0x8, PT ;  /* 0x000000081500780c */ /* 0x000fe20003f06070 */
[----:B------:R-:W-:Y:S01]  /*0540*/  BSSY.RECONVERGENT B2, `(.L_x_253) ;  /* 0x0000016000027945 */ /* 0x000fe20003800200 */
[----:B------:R-:W-:-:S04]  /*0550*/  LOP3.LUT R16, R2, 0x7, RZ, 0xc0, !PT ;  /* 0x0000000702107812 */ /* 0x000fc800078ec0ff */
[----:B------:R-:W-:-:S07]  /*0560*/  ISETP.NE.AND P1, PT, R16, RZ, PT ;  /* 0x000000ff1000720c */ /* 0x000fce0003f25270 */
[----:B------:R-:W-:Y:S06]  /*0570*/  @!P0 BRA `(.L_x_254) ;  /* 0x0000000000488947 */ /* 0x000fec0003800000 */
[----:B------:R-:W0:Y:S01]  /*0580*/  LDCU.64 UR4, c[0x0][0x380] ;  /* 0x00007000ff0477ac */ /* 0x000e220008000a00 */
[----:B------:R-:W-:-:S04]  /*0590*/  IADD3 R7, P0, PT, R5, UR7, RZ ;  /* 0x0000000705077c10 */ /* 0x000fc8000ff1e0ff */
[----:B------:R-:W-:Y:S02]  /*05a0*/  LEA.HI.X.SX32 R8, R5, RZ, 0x1, P0 ;  /* 0x000000ff05087211 */ /* 0x000fe400000f0eff */
[----:B0-----:R-:W-:-:S04]  /*05b0*/  LEA R6, P0, R7, UR4, 0x2 ;  /* 0x0000000407067c11 */ /* 0x001fc8000f8010ff */
[----:B------:R-:W-:-:S05]  /*05c0*/  LEA.HI.X R7, R7, UR5, R8, 0x2, P0 ;  /* 0x0000000507077c11 */ /* 0x000fca00080f1408 */
[----:B------:R-:W2:Y:S04]  /*05d0*/  LDG.E R9, desc[UR14][R6.64] ;  /* 0x0000000e06097981 */ /* 0x000ea8000c1e1900 */
[----:B------:R-:W2:Y:S04]  /*05e0*/  LDG.E R8, desc[UR14][R6.64+0x400] ;  /* 0x0004000e06087981 */ /* 0x000ea8000c1e1900 */
[----:B------:R-:W3:Y:S04]  /*05f0*/  LDG.E R11, desc[UR14][R6.64+0x800] ;  /* 0x0008000e060b7981 */ /* 0x000ee8000c1e1900 */
[----:B------:R-:W3:Y:S04]  /*0600*/  LDG.E R10, desc[UR14][R6.64+0xc00] ;  /* 0x000c000e060a7981 */ /* 0x000ee8000c1e1900 */
[----:B------:R-:W4:Y:S04]  /*0610*/  LDG.E R13, desc[UR14][R6.64+0x1000] ;  /* 0x0010000e060d7981 */ /* 0x000f28000c1e1900 */
[----:B------:R-:W4:Y:S04]  /*0620*/  LDG.E R12, desc[UR14][R6.64+0x1400] ;  /* 0x0014000e060c7981 */ /* 0x000f28000c1e1900 */
[----:B------:R-:W4:Y:S04]  /*0630*/  LDG.E R15, desc[UR14][R6.64+0x1800] ;  /* 0x0018000e060f7981 */ /* 0x000f28000c1e1900 */
[----:B------:R-:W4:Y:S01]  /*0640*/  LDG.E R14, desc[UR14][R6.64+0x1c00] ;  /* 0x001c000e060e7981 */ /* 0x000f22000c1e1900 */
[----:B------:R-:W-:Y:S01]  /*0650*/  VIADD R5, R5, 0x800 ;  /* 0x0000080005057836 */ /* 0x000fe20000000000 */
[----:B--2--5:R-:W-:-:S04]  /*0660*/  IADD3 R8, PT, PT, R8, R9, R4 ;  /* 0x0000000908087210 */ /* 0x024fc80007ffe004 */
[----:B---3--:R-:W-:-:S04]  /*0670*/  IADD3 R8, PT, PT, R10, R11, R8 ;  /* 0x0000000b0a087210 */ /* 0x008fc80007ffe008 */
[----:B----4-:R-:W-:-:S04]  /*0680*/  IADD3 R8, PT, PT, R12, R13, R8 ;  /* 0x0000000d0c087210 */ /* 0x010fc80007ffe008 */
[----:B------:R-:W-:-:S07]  /*0690*/  IADD3 R4, PT, PT, R14, R15, R8 ;  /* 0x0000000f0e047210 */ /* 0x000fce0007ffe008 */
.L_x_254:
[----:B------:R-:W-:Y:S05]  /*06a0*/  BSYNC.RECONVERGENT B2 ;  /* 0x0000000000027941 */ /* 0x000fea0003800200 */
.L_x_253:
        /* <DEDUP_REMOVED lines=14> */
[----:B------:R-:W3:Y:S01]  /*0790*/  LDG.E R10, desc[UR14][R6.64+0xc00] ;  /* 0x000c000e060a7981 */ /* 0x000ee2000c1e1900 */
[----:B------:R-:W-:Y:S01]  /*07a0*/  VIADD R5, R5, 0x400 ;  /* 0x0000040005057836 */ /* 0x000fe20000000000 */
[----:B--2--5:R-:W-:-:S04]  /*07b0*/  IADD3 R4, PT, PT, R8, R9, R4 ;  /* 0x0000000908047210 */ /* 0x024fc80007ffe004 */
[----:B---3--:R-:W-:-:S07]  /*07c0*/  IADD3 R4, PT, PT, R10, R11, R4 ;  /* 0x0000000b0a047210 */ /* 0x008fce0007ffe004 */
.L_x_256:
[----:B------:R-:W-:Y:S05]  /*07d0*/  BSYNC.RECONVERGENT B2 ;  /* 0x0000000000027941 */ /* 0x000fea0003800200 */
.L_x_255:
[----:B------:R-:W-:Y:S05]  /*07e0*/  @!P1 BRA `(.L_x_249) ;  /* 0x00000000002c9947 */ /* 0x000fea0003800000 */
[----:B------:R-:W0:Y:S01]  /*07f0*/  LDC.64 R6, c[0x0][0x380] ;  /* 0x0000e000ff067b82 */ /* 0x000e220000000a00 */
[----:B------:R-:W-:Y:S02]  /*0800*/  IMAD.U32 R9, RZ, RZ, UR16 ;  /* 0x00000010ff097e24 */ /* 0x000fe4000f8e00ff */
[----:B------:R-:W-:Y:S02]  /*0810*/  IMAD.MOV R2, RZ, RZ, -R2 ;  /* 0x000000ffff027224 */ /* 0x000fe400078e0a02 */
[----:B0-----:R-:W-:-:S07]  /*0820*/  IMAD.WIDE.U32 R6, R9, 0x4000, R6 ;  /* 0x0000400009067825 */ /* 0x001fce00078e0006 */
.L_x_257:
[----:B------:R-:W-:-:S06]  /*0830*/  IMAD.WIDE R8, R5, 0x4, R6 ;  /* 0x0000000405087825 */ /* 0x000fcc00078e0206 */
[----:B------:R-:W2:Y:S01]  /*0840*/  LDG.E R9, desc[UR14][R8.64] ;  /* 0x0000000e08097981 */ /* 0x000ea2000c1e1900 */
[----:B------:R-:W-:Y:S02]  /*0850*/  VIADD R2, R2, 0x1 ;  /* 0x0000000102027836 */ /* 0x000fe40000000000 */
[----:B------:R-:W-:-:S03]  /*0860*/  VIADD R5, R5, 0x100 ;  /* 0x0000010005057836 */ /* 0x000fc60000000000 */
[----:B------:R-:W-:Y:S01]  /*0870*/  ISETP.NE.AND P0, PT, R2, RZ, PT ;  /* 0x000000ff0200720c */ /* 0x000fe20003f05270 */
[----:B--2--5:R-:W-:-:S12]  /*0880*/  IMAD.IADD R4, R9, 0x1, R4 ;  /* 0x0000000109047824 */ /* 0x024fd800078e0204 */
[----:B------:R-:W-:Y:S05]  /*0890*/  @P0 BRA `(.L_x_257) ;  /* 0xfffffffc00e40947 */ /* 0x000fea000383ffff */
.L_x_249:
[----:B------:R-:W-:Y:S05]  /*08a0*/  BSYNC.RECONVERGENT B1 ;  /* 0x0000000000017941 */ /* 0x000fea0003800200 */
.L_x_248:
[----:B------:R-:W-:-:S13]  /*08b0*/  ISETP.GE.AND P0, PT, R0, 0x100, PT ;  /* 0x000001000000780c */ /* 0x000fda0003f06270 */
[----:B------:R-:W-:Y:S05]  /*08c0*/  @!P0 BRA `(.L_x_258) ;  /* 0x0000000000ac8947 */ /* 0x000fea0003800000 */
[----:B------:R-:W1:Y:S01]  /*08d0*/  S2R R8, SR_LANEID ;  /* 0x0000000000087919 */ /* 0x000e620000000000 */
[----:B-----5:R-:W2:Y:S01]  /*08e0*/  SHFL.DOWN PT, R0, R4, 0x1, 0x1f ;  /* 0x08201f0004007f89 */ /* 0x020ea200000e0000 */
[C---:B-1----:R-:W-:Y:S02]  /*08f0*/  ISETP.GT.AND P0, PT, R8.reuse, 0x1e, PT ;  /* 0x0000001e0800780c */ /* 0x042fe40003f04270 */
[----:B------:R-:W-:Y:S02]  /*0900*/  ISETP.NE.AND P1, PT, R8, RZ, PT ;  /* 0x000000ff0800720c */ /* 0x000fe40003f25270 */
[----:B--2---:R-:W-:Y:S02]  /*0910*/  SEL R5, R0, RZ, !P0 ;  /* 0x000000ff00057207 */ /* 0x004fe40004000000 */
[----:B------:R-:W-:-:S03]  /*0920*/  ISETP.GT.AND P0, PT, R8, 0x1d, PT ;  /* 0x0000001d0800780c */ /* 0x000fc60003f04270 */
[----:B------:R-:W-:-:S05]  /*0930*/  IMAD.IADD R5, R5, 0x1, R4 ;  /* 0x0000000105057824 */ /* 0x000fca00078e0204 */
[----:B------:R-:W1:Y:S01]  /*0940*/  SHFL.DOWN PT, R0, R5, 0x2, 0x1f ;  /* 0x08401f0005007f89 */ /* 0x000e6200000e0000 */
[----:B0-----:R-:W0:Y:S01]  /*0950*/  @!P1 S2R R6, SR_CgaCtaId ;  /* 0x0000000000069919 */ /* 0x001e220000008800 */
[----:B-1----:R-:W-:Y:S02]  /*0960*/  SEL R0, R0, RZ, !P0 ;  /* 0x000000ff00007207 */ /* 0x002fe40004000000 */
[----:B------:R-:W-:-:S03]  /*0970*/  ISETP.GT.AND P0, PT, R8, 0x1b, PT ;  /* 0x0000001b0800780c */ /* 0x000fc60003f04270 */
[----:B------:R-:W-:Y:S01]  /*0980*/  IMAD.IADD R0, R5, 0x1, R0 ;  /* 0x0000000105007824 */ /* 0x000fe200078e0200 */
[----:B------:R-:W-:-:S04]  /*0990*/  @!P1 MOV R5, 0x400 ;  /* 0x0000040000059802 */ /* 0x000fc80000000f00 */
[----:B------:R-:W1:Y:S01]  /*09a0*/  SHFL.DOWN PT, R2, R0, 0x4, 0x1f ;  /* 0x08801f0000027f89 */ /* 0x000e6200000e0000 */
[----:B0-----:R-:W-:Y:S02]  /*09b0*/  @!P1 LEA R5, R6, R5, 0x18 ;  /* 0x0000000506059211 */ /* 0x001fe400078ec0ff */
[----:B-1----:R-:W-:Y:S02]  /*09c0*/  SEL R7, R2, RZ, !P0 ;  /* 0x000000ff02077207 */ /* 0x002fe40004000000 */
        /* <DEDUP_REMOVED lines=19> */
[----:B--2---:R-:W-:Y:S04]  /*0b00*/  LDS R0, [UR4+0xc] ;  /* 0x00000c04ff007984 */ /* 0x004fe80008000800 */
[----:B------:R-:W0:Y:S04]  /*0b10*/  LDS.128 R4, [UR4+0x10] ;  /* 0x00001004ff047984 */ /* 0x000e280008000c00 */
[----:B------:R-:W1:Y:S01]  /*0b20*/  LDS.64 R2, [UR4+0x20] ;  /* 0x00002004ff027984 */ /* 0x000e620008000a00 */
[----:B0-----:R-:W-:-:S04]  /*0b30*/  IADD3 R0, PT, PT, R4, R0, R9 ;  /* 0x0000000004007210 */ /* 0x001fc80007ffe009 */
[----:B------:R-:W-:-:S04]  /*0b40*/  IADD3 R0, PT, PT, R6, R0, R5 ;  /* 0x0000000006007210 */ /* 0x000fc80007ffe005 */
[----:B-1----:R-:W-:-:S05]  /*0b50*/  IADD3 R0, PT, PT, R2, R0, R7 ;  /* 0x0000000002007210 */ /* 0x002fca0007ffe007 */
[----:B------:R-:W-:Y:S01]  /*0b60*/  IMAD.IADD R9, R0, 0x1, R3 ;  /* 0x0000000100097824 */ /* 0x000fe200078e0203 */
[----:B------:R-:W-:Y:S06]  /*0b70*/  BRA `(.L_x_259) ;  /* 0x0000001400307947 */ /* 0x000fec0003800000 */
.L_x_258:
[----:B------:R-:W-:Y:S01]  /*0b80*/  LOP3.LUT R2, R3, 0x3e0, RZ, 0xc0, !PT ;  /* 0x000003e003027812 */ /* 0x000fe200078ec0ff */
[----:B------:R-:W1:Y:S03]  /*0b90*/  S2R R10, SR_LANEID ;  /* 0x00000000000a7919 */ /* 0x000e660000000000 */
[----:B0-----:R-:W-:Y:S01]  /*0ba0*/  LOP3.LUT R7, RZ, R2, RZ, 0x33, !PT ;  /* 0x00000002ff077212 */ /* 0x001fe200078e33ff */
[----:B------:R-:W-:-:S04]  /*0bb0*/  VIADD R5, R2, 0x20 ;  /* 0x0000002002057836 */ /* 0x000fc80000000000 */
[----:B------:R-:W-:Y:S01]  /*0bc0*/  IMAD.IADD R7, R0, 0x1, R7 ;  /* 0x0000000100077824 */ /* 0x000fe200078e0207 */
[----:B------:R-:W-:-:S04]  /*0bd0*/  ISETP.GT.AND P0, PT, R5, R0, PT ;  /* 0x000000000500720c */ /* 0x000fc80003f04270 */
[----:B------:R-:W-:-:S05]  /*0be0*/  SEL R7, R7, 0x1f, P0 ;  /* 0x0000001f07077807 */ /* 0x000fca0000000000 */
[----:B-----5:R-:W0:Y:S01]  /*0bf0*/  SHFL.DOWN PT, R2, R4, 0x1, R7 ;  /* 0x0820000004027989 */ /* 0x020e2200000e0007 */
[CC--:B-1----:R-:W-:Y:S01]  /*0c00*/  ISETP.GE.AND P0, PT, R10.reuse, R7.reuse, PT ;  /* 0x000000070a00720c */ /* 0x0c2fe20003f06270 */
[C---:B------:R-:W-:Y:S01]  /*0c10*/  VIADD R6, R10.reuse, 0x2 ;  /* 0x000000020a067836 */ /* 0x040fe20000000000 */
[C---:B------:R-:W-:Y:S01]  /*0c20*/  ISETP.NE.AND P1, PT, R10.reuse, RZ, PT ;  /* 0x000000ff0a00720c */ /* 0x040fe20003f25270 */
[----:B------:R-:W-:Y:S01]  /*0c30*/  VIADD R8, R10, 0x4 ;  /* 0x000000040a087836 */ /* 0x000fe20000000000 */
[----:B0-----:R-:W-:Y:S02]  /*0c40*/  SEL R5, R2, RZ, !P0 ;  /* 0x000000ff02057207 */ /* 0x001fe40004000000 */
        /* <DEDUP_REMOVED lines=35> */
[----:B------:R-:W0:Y:S04]  /*0e80*/  LDS.128 R4, [UR4+0x10] ;  /* 0x00001004ff047984 */ /* 0x000e280008000c00 */
[----:B------:R-:W2:Y:S04]  /*0e90*/  LDS R2, [UR4+0xc] ;  /* 0x00000c04ff027984 */ /* 0x000ea80008000800 */
[----:B------:R-:W3:Y:S01]  /*0ea0*/  LDS.64 R10, [UR4+0x20] ;  /* 0x00002004ff0a7984 */ /* 0x000ee20008000a00 */
[----:B0-----:R-:W-:Y:S02]  /*0eb0*/  SEL R4, R4, RZ, P2 ;  /* 0x000000ff04047207 */ /* 0x001fe40001000000 */
[----:B------:R-:W-:-:S02]  /*0ec0*/  ISETP.GT.AND P2, PT, R0, 0x60, PT ;  /* 0x000000600000780c */ /* 0x000fc40003f44270 */
[----:B--2---:R-:W-:Y:S02]  /*0ed0*/  SEL R2, R2, RZ, P1 ;  /* 0x000000ff02027207 */ /* 0x004fe40000800000 */
        /* <DEDUP_REMOVED lines=8> */
[----:B---3--:R-:W-:Y:S02]  /*0f60*/  SEL R10, R10, RZ, P2 ;  /* 0x000000ff0a0a7207 */ /* 0x008fe40001000000 */
[----:B------:R-:W-:Y:S02]  /*0f70*/  SEL R11, R11, RZ, P3 ;  /* 0x000000ff0b0b7207 */ /* 0x000fe40001800000 */
[----:B------:R-:W-:-:S05]  /*0f80*/  IADD3 R2, PT, PT, R10, R2, R7 ;  /* 0x000000020a027210 */ /* 0x000fca0007ffe007 */
[----:B-1----:R-:W-:Y:S01]  /*0f90*/  IMAD.IADD R9, R2, 0x1, R11 ;  /* 0x0000000102097824 */ /* 0x002fe200078e020b */
[----:B------:R-:W-:Y:S06]  /*0fa0*/  BRA `(.L_x_259) ;  /* 0x0000001000247947 */ /* 0x000fec0003800000 */
.L_x_245:
[----:B------:R-:W0:Y:S01]  /*0fb0*/  S2R R0, SR_TID.X ;  /* 0x0000000000007919 */ /* 0x000e220000002100 */
[----:B------:R-:W1:Y:S01]  /*0fc0*/  LDC.64 R4, c[0x0][0x380] ;  /* 0x0000e000ff047b82 */ /* 0x000e620000000a00 */
[----:B0-----:R-:W-:-:S04]  /*0fd0*/  VIADD R7, R0, UR7 ;  /* 0x0000000700077c36 */ /* 0x001fc80008000000 */
[----:B-1----:R-:W-:-:S05]  /*0fe0*/  IMAD.WIDE.U32 R4, R7, 0x4, R4 ;  /* 0x0000000407047825 */ /* 0x002fca00078e0004 */
[----:B------:R-:W2:Y:S04]  /*0ff0*/  LDG.E R6, desc[UR14][R4.64] ;  /* 0x0000000e04067981 */ /* 0x000ea8000c1e1900 */
[----:B------:R-:W2:Y:S04]  /*1000*/  LDG.E R7, desc[UR14][R4.64+0x400] ;  /* 0x0004000e04077981 */ /* 0x000ea8000c1e1900 */
[----:B------:R-:W2:Y:S04]  /*1010*/  LDG.E R8, desc[UR14][R4.64+0x800] ;  /* 0x0008000e04087981 */ /* 0x000ea8000c1e1900 */
[----:B------:R-:W3:Y:S04]  /*1020*/  LDG.E R9, desc[UR14][R4.64+0xc00] ;  /* 0x000c000e04097981 */ /* 0x000ee8000c1e1900 */
[----:B------:R-:W3:Y:S04]  /*1030*/  LDG.E R10, desc[UR14][R4.64+0x1000] ;  /* 0x0010000e040a7981 */ /* 0x000ee8000c1e1900 */
[----:B------:R-:W4:Y:S04]  /*1040*/  LDG.E R11, desc[UR14][R4.64+0x1400] ;  /* 0x0014000e040b7981 */ /* 0x000f28000c1e1900 */
        /* <DEDUP_REMOVED lines=10> */
[----:B------:R-:W-:-:S04]  /*10f0*/  ISETP.GE.U32.AND P0, PT, R23, UR5, PT ;  /* 0x0000000517007c0c */ /* 0x000fc8000bf06070 */
[----:B------:R-:W-:Y:S02]  /*1100*/  ISETP.GE.U32.AND.EX P0, PT, R22, UR4, PT, P0 ;  /* 0x0000000416007c0c */ /* 0x000fe4000bf06100 */
[----:B--2---:R-:W-:-:S04]  /*1110*/  IADD3 R6, PT, PT, R8, R7, R6 ;  /* 0x0000000708067210 */ /* 0x004fc80007ffe006 */
[----:B---3--:R-:W-:-:S04]  /*1120*/  IADD3 R6, PT, PT, R10, R9, R6 ;  /* 0x000000090a067210 */ /* 0x008fc80007ffe006 */
[----:B----4-:R-:W-:-:S04]  /*1130*/  IADD3 R6, PT, PT, R12, R11, R6 ;  /* 0x0000000b0c067210 */ /* 0x010fc80007ffe006 */
[----:B-----5:R-:W-:-:S04]  /*1140*/  IADD3 R6, PT, PT, R14, R13, R6 ;  /* 0x0000000d0e067210 */ /* 0x020fc80007ffe006 */
[----:B------:R-:W-:-:S04]  /*1150*/  IADD3 R6, PT, PT, R16, R15, R6 ;  /* 0x0000000f10067210 */ /* 0x000fc80007ffe006 */
[----:B------:R-:W-:-:S04]  /*1160*/  IADD3 R6, PT, PT, R18, R17, R6 ;  /* 0x0000001112067210 */ /* 0x000fc80007ffe006 */
[----:B------:R-:W-:-:S05]  /*1170*/  IADD3 R6, PT, PT, R20, R19, R6 ;  /* 0x0000001314067210 */ /* 0x000fca0007ffe006 */
[----:B------:R-:W-:Y:S01]  /*1180*/  IMAD.IADD R8, R21, 0x1, R6 ;  /* 0x0000000115087824 */ /* 0x000fe200078e0206 */
[----:B------:R-:W-:Y:S06]  /*1190*/  @!P0 BRA `(.L_x_260) ;  /* 0x0000000c00008947 */ /* 0x000fec0003800000 */
[----:B------:R-:W-:Y:S01]  /*11a0*/  UIADD3 UR8, UP0, UPT, UR5, UR7, URZ ;  /* 0x0000000705087290 */ /* 0x000fe2000ff1e0ff */
[----:B------:R-:W-:Y:S01]  /*11b0*/  IADD3 R20, P1, PT, R2, -0x1000, RZ ;  /* 0xfffff00002147810 */ /* 0x000fe20007f3e0ff */
[----:B------:R-:W0:Y:S01]  /*11c0*/  LDCU.64 UR12, c[0x0][0x380] ;  /* 0x00007000ff0c77ac */ /* 0x000e220008000a00 */
[----:B------:R-:W-:Y:S02]  /*11d0*/  LOP3.LUT R5, RZ, R0, RZ, 0x33, !PT ;  /* 0x00000000ff057212 */ /* 0x000fe400078e33ff */
[----:B------:R-:W-:Y:S01]  /*11e0*/  IADD3.X R9, PT, PT, R3, -0x1, RZ, P1, !PT ;  /* 0xffffffff03097810 */ /* 0x000fe20000ffe4ff */
[----:B------:R-:W-:Y:S01]  /*11f0*/  UIADD3.X UR9, UPT, UPT, URZ, UR4, URZ, UP0, !UPT ;  /* 0x00000004ff097290 */ /* 0x000fe200087fe4ff */
[----:B------:R-:W-:Y:S01]  /*1200*/  ISETP.LT.U32.AND P0, PT, R20, UR8, PT ;  /* 0x0000000814007c0c */ /* 0x000fe2000bf01070 */
[----:B------:R-:W-:Y:S01]  /*1210*/  UMOV UR6, UR5 ;  /* 0x0000000500067c82 */ /* 0x000fe20008000000 */
[----:B------:R-:W-:Y:S01]  /*1220*/  IADD3 R11, P2, PT, R0, UR8, RZ ;  /* 0x00000008000b7c10 */ /* 0x000fe2000ff5e0ff */
[----:B------:R-:W-:Y:S01]  /*1230*/  UMOV UR4, URZ ;  /* 0x000000ff00047c82 */ /* 0x000fe20008000000 */
[----:B------:R-:W-:Y:S01]  /*1240*/  IADD3 R5, PT, PT, R2, -UR5, R5 ;  /* 0x8000000502057c10 */ /* 0x000fe2000fffe005 */
[----:B------:R-:W-:Y:S01]  /*1250*/  IMAD.U32 R10, RZ, RZ, UR9 ;  /* 0x00000009ff0a7e24 */ /* 0x000fe2000f8e00ff */
[----:B------:R-:W-:Y:S01]  /*1260*/  UMOV UR10, UR8 ;  /* 0x00000008000a7c82 */ /* 0x000fe20008000000 */
[----:B------:R-:W-:-:S02]  /*1270*/  IMAD.X R4, RZ, RZ, UR9, P2 ;  /* 0x00000009ff047e24 */ /* 0x000fc400090e06ff */
[----:B------:R-:W-:Y:S01]  /*1280*/  VIADD R7, R5, -UR7 ;  /* 0x8000000705077c36 */ /* 0x000fe20008000000 */
[----:B------:R-:W-:Y:S01]  /*1290*/  ISETP.GT.U32.AND.EX P0, PT, R10, R9, PT, P0 ;  /* 0x000000090a00720c */ /* 0x000fe20003f04100 */
[----:B------:R-:W-:Y:S01]  /*12a0*/  UMOV UR7, UR9 ;  /* 0x0000000900077c82 */ /* 0x000fe20008000000 */
[----:B0-----:R-:W-:-:S04]  /*12b0*/  LEA R6, P1, R11, UR12, 0x2 ;  /* 0x0000000c0b067c11 */ /* 0x001fc8000f8210ff */
[----:B------:R-:W-:Y:S02]  /*12c0*/  IADD3 R6, P2, PT, R6, 0x2000, RZ ;  /* 0x0000200006067810 */ /* 0x000fe40007f5e0ff */
[----:B------:R-:W-:-:S05]  /*12d0*/  LEA.HI.X R11, R11, UR13, R4, 0x2, P1 ;  /* 0x0000000d0b0b7c11 */ /* 0x000fca00088f1404 */
[----:B------:R-:W-:Y:S01]  /*12e0*/  IMAD.X R11, RZ, RZ, R11, P2 ;  /* 0x000000ffff0b7224 */ /* 0x000fe200010e060b */
[----:B------:R-:W-:Y:S06]  /*12f0*/  @P0 BRA `(.L_x_261) ;  /* 0x0000000000d40947 */ /* 0x000fec0003800000 */
[----:B------:R-:W0:Y:S01]  /*1300*/  LDC.64 R2, c[0x0][0x3b8] ;  /* 0x0000ee00ff027b82 */ /* 0x000e220000000a00 */
[----:B------:R-:W1:Y:S01]  /*1310*/  LDCU.64 UR12, c[0x0][0x380] ;  /* 0x00007000ff0c77ac */ /* 0x000e620008000a00 */
[----:B------:R-:W-:Y:S01]  /*1320*/  NOP ;  /* 0x0000000000007918 */ /* 0x000fe20000000000 */
.L_x_262:
[----:B------:R-:W-:-:S05]  /*1330*/  IADD3 R5, P0, PT, R0, UR8, RZ ;  /* 0x0000000800057c10 */ /* 0x000fca000ff1e0ff */
[----:B------:R-:W-:Y:S01]  /*1340*/  IMAD.X R10, RZ, RZ, UR9, P0 ;  /* 0x00000009ff0a7e24 */ /* 0x000fe200080e06ff */
[----:B-1----:R-:W-:-:S04]  /*1350*/  LEA R4, P0, R5, UR12, 0x2 ;  /* 0x0000000c05047c11 */ /* 0x002fc8000f8010ff */
[----:B------:R-:W-:-:S05]  /*1360*/  LEA.HI.X R5, R5, UR13, R10, 0x2, P0 ;  /* 0x0000000d05057c11 */ /* 0x000fca00080f140a */
        /* <DEDUP_REMOVED lines=15> */
[----:B------:R1:W5:Y:S01]  /*1460*/  LDG.E R21, desc[UR14][R4.64+0x3c00] ;  /* 0x003c000e04157981 */ /* 0x000362000c1e1900 */
[----:B------:R-:W-:-:S02]  /*1470*/  USHF.R.S32.HI UR11, URZ, 0x1f, UR5 ;  /* 0x0000001fff0b7899 */ /* 0x000fc40008011405 */
[----:B------:R-:W-:-:S04]  /*1480*/  UIADD3 UR6, UP0, UPT, UR5, UR10, URZ ;  /* 0x0000000a05067290 */ /* 0x000fc8000ff1e0ff */
[----:B------:R-:W-:Y:S01]  /*1490*/  UIADD3.X UR7, UPT, UPT, UR11, UR7, URZ, UP0, !UPT ;  /* 0x000000070b077290 */ /* 0x000fe200087fe4ff */
[----:B--2---:R-:W-:Y:S02]  /*14a0*/  IADD3 R22, PT, PT, R22, R23, R8 ;  /* 0x0000001716167210 */ /* 0x004fe40007ffe008 */
[----:B0-----:R-:W-:-:S04]  /*14b0*/  IADD3 R8, P1, PT, R2, -UR8, RZ ;  /* 0x8000000802087c10 */ /* 0x001fc8000ff3e0ff */
[----:B------:R-:W-:Y:S02]  /*14c0*/  ISETP.GE.U32.AND P0, PT, R8, UR5, PT ;  /* 0x0000000508007c0c */ /* 0x000fe4000bf06070 */
[----:B---3--:R-:W-:Y:S02]  /*14d0*/  IADD3 R22, PT, PT, R25, R24, R22 ;  /* 0x0000001819167210 */ /* 0x008fe40007ffe016 */
[----:B-1----:R-:W-:-:S04]  /*14e0*/  IADD3.X R4, PT, PT, R3, ~UR9, RZ, P1, !PT ;  /* 0x8000000903047c10 */ /* 0x002fc80008ffe4ff */
[----:B------:R-:W-:Y:S02]  /*14f0*/  ISETP.GE.U32.AND.EX P0, PT, R4, UR11, PT, P0 ;  /* 0x0000000b04007c0c */ /* 0x000fe4000bf06100 */
[----:B----4-:R-:W-:-:S04]  /*1500*/  IADD3 R22, PT, PT, R27, R26, R22 ;  /* 0x0000001a1b167210 */ /* 0x010fc80007ffe016 */
[----:B-----5:R-:W-:-:S04]  /*1510*/  IADD3 R18, PT, PT, R19, R18, R22 ;  /* 0x0000001213127210 */ /* 0x020fc80007ffe016 */
[----:B------:R-:W-:-:S04]  /*1520*/  IADD3 R10, PT, PT, R10, R15, R18 ;  /* 0x0000000f0a0a7210 */ /* 0x000fc80007ffe012 */
[----:B------:R-:W-:-:S04]  /*1530*/  IADD3 R10, PT, PT, R16, R17, R10 ;  /* 0x00000011100a7210 */ /* 0x000fc80007ffe00a */
[----:B------:R-:W-:-:S04]  /*1540*/  IADD3 R10, PT, PT, R13, R14, R10 ;  /* 0x0000000e0d0a7210 */ /* 0x000fc80007ffe00a */
[----:B------:R-:W-:Y:S01]  /*1550*/  IADD3 R8, PT, PT, R21, R12, R10 ;  /* 0x0000000c15087210 */ /* 0x000fe20007ffe00a */
[----:B------:R-:W-:Y:S06]  /*1560*/  @!P0 BRA `(.L_x_260) ;  /* 0x00000008000c8947 */ /* 0x000fec0003800000 */
[----:B------:R-:W-:Y:S02]  /*1570*/  UIADD3 UR8, UP0, UPT, UR5, UR8, URZ ;  /* 0x0000000805087290 */ /* 0x000fe4000ff1e0ff */
[----:B------:R-:W-:Y:S01]  /*1580*/  IMAD.U32 R5, RZ, RZ, UR5 ;  /* 0x00000005ff057e24 */ /* 0x000fe2000f8e00ff */
[----:B------:R-:W-:Y:S01]  /*1590*/  UIADD3 UR4, UPT, UPT, UR4, 0x1, URZ ;  /* 0x0000000104047890 */ /* 0x000fe2000fffe0ff */
[----:B------:R-:W-:Y:S01]  /*15a0*/  IMAD.MOV.U32 R10, RZ, RZ, R6 ;  /* 0x000000ffff0a7224 */ /* 0x000fe200078e0006 */
[----:B------:R-:W-:Y:S01]  /*15b0*/  UIADD3.X UR9, UPT, UPT, UR11, UR9, URZ, UP0, !UPT ;  /* 0x000000090b097290 */ /* 0x000fe200087fe4ff */
[----:B------:R-:W-:Y:S01]  /*15c0*/  VIADD R7, R7, -UR5 ;  /* 0x8000000507077c36 */ /* 0x000fe20008000000 */
[----:B------:R-:W-:Y:S01]  /*15d0*/  ISETP.LT.U32.AND P0, PT, R20, UR8, PT ;  /* 0x0000000814007c0c */ /* 0x000fe2000bf01070 */
[----:B------:R-:W-:Y:S01]  /*15e0*/  IMAD.WIDE R10, R5, 0x4, R10 ;  /* 0x00000004050a7825 */ /* 0x000fe200078e020a */
[----:B------:R-:W-:-:S03]  /*15f0*/  UMOV UR10, UR6 ;  /* 0x00000006000a7c82 */ /* 0x000fc60008000000 */
[----:B------:R-:W-:Y:S02]  /*1600*/  IMAD.U32 R4, RZ, RZ, UR9 ;  /* 0x00000009ff047e24 */ /* 0x000fe4000f8e00ff */
[----:B------:R-:W-:-:S03]  /*1610*/  IMAD.MOV.U32 R6, RZ, RZ, R10 ;  /* 0x000000ffff067224 */ /* 0x000fc600078e000a */
[----:B------:R-:W-:-:S13]  /*1620*/  ISETP.GT.U32.AND.EX P0, PT, R4, R9, PT, P0 ;  /* 0x000000090400720c */ /* 0x000fda0003f04100 */
[----:B------:R-:W-:Y:S05]  /*1630*/  @!P0 BRA `(.L_x_262) ;  /* 0xfffffffc003c8947 */ /* 0x000fea000383ffff */
[----:B------:R-:W-:-:S05]  /*1640*/  UMOV UR6, UR5 ;  /* 0x0000000500067c82 */ /* 0x000fca0008000000 */
.L_x_261:
[C---:B------:R-:W-:Y:S01]  /*1650*/  VIADD R5, R2.reuse, -UR8 ;  /* 0x8000000802057c36 */ /* 0x040fe20008000000 */
[----:B------:R-:W-:Y:S01]  /*1660*/  ISETP.LE.U32.AND P1, PT, R2, UR8, PT ;  /* 0x0000000802007c0c */ /* 0x000fe2000bf23070 */
[----:B------:R-:W-:Y:S01]  /*1670*/  IMAD.U32 R4, RZ, RZ, UR9 ;  /* 0x00000009ff047e24 */ /* 0x000fe2000f8e00ff */
[----:B------:R-:W-:Y:S02]  /*1680*/  BSSY.RECONVERGENT B1, `(.L_x_260) ;  /* 0x0000071000017945 */ /* 0x000fe40003800200 */
[----:B------:R-:W-:-:S04]  /*1690*/  ISETP.GE.AND P0, PT, R0, R5, PT ;  /* 0x000000050000720c */ /* 0x000fc80003f06270 */
[----:B------:R-:W-:-:S13]  /*16a0*/  ISETP.GE.U32.OR.EX P0, PT, R4, R3, P0, P1 ;  /* 0x000000030400720c */ /* 0x000fda0000706510 */
[----:B------:R-:W-:Y:S05]  /*16b0*/  @P0 BRA `(.L_x_263) ;  /* 0x0000000400b40947 */ /* 0x000fea0003800000 */
[----:B------:R-:W0:Y:S01]  /*16c0*/  LDC R4, c[0x0][0x3c0] ;  /* 0x0000f000ff047b82 */ /* 0x000e220000000800 */
[----:B------:R-:W-:Y:S01]  /*16d0*/  USHF.L.U32 UR5, UR16, 0xc, URZ ;  /* 0x0000000c10057899 */ /* 0x000fe200080006ff */
[----:B------:R-:W-:Y:S01]  /*16e0*/  LOP3.LUT R3, RZ, R0, RZ, 0x33, !PT ;  /* 0x00000000ff037212 */ /* 0x000fe200078e33ff */
[----:B------:R-:W-:Y:S02]  /*16f0*/  BSSY.RECONVERGENT B2, `(.L_x_264) ;  /* 0x000002e000027945 */ /* 0x000fe40003800200 */
[----:B------:R-:W-:-:S06]  /*1700*/  UIADD3 UR5, UPT, UPT, UR5, UR6, URZ ;  /* 0x0000000605057290 */ /* 0x000fcc000fffe0ff */
[----:B------:R-:W-:Y:S01]  /*1710*/  IADD3 R2, PT, PT, R2, -UR5, R3 ;  /* 0x8000000502027c10 */ /* 0x000fe2000fffe003 */
[----:B0-----:R-:W-:-:S04]  /*1720*/  IMAD R3, R4, UR4, RZ ;  /* 0x0000000404037c24 */ /* 0x001fc8000f8e02ff */
[----:B------:R-:W-:-:S05]  /*1730*/  IMAD R2, R3, -0x1000, R2 ;  /* 0xfffff00003027824 */ /* 0x000fca00078e0202 */
[C---:B------:R-:W-:Y:S02]  /*1740*/  ISETP.GE.U32.AND P0, PT, R2.reuse, 0xf00, PT ;  /* 0x00000f000200780c */ /* 0x040fe40003f06070 */
[----:B------:R-:W-:Y:S01]  /*1750*/  LEA.HI R20, R2, 0x1, RZ, 0x18 ;  /* 0x0000000102147811 */ /* 0x000fe200078fc0ff */
[----:B------:R-:W-:-:S03]  /*1760*/  IMAD.MOV.U32 R2, RZ, RZ, R0 ;  /* 0x000000ffff027224 */ /* 0x000fc600078e0000 */
[----:B------:R-:W-:-:S04]  /*1770*/  LOP3.LUT R21, R20, 0xf, RZ, 0xc0, !PT ;  /* 0x0000000f14157812 */ /* 0x000fc800078ec0ff */
[----:B------:R-:W-:-:S03]  /*1780*/  ISETP.NE.AND P1, PT, R21, RZ, PT ;  /* 0x000000ff1500720c */ /* 0x000fc60003f25270 */
[----:B------:R-:W-:Y:S10]  /*1790*/  @!P0 BRA `(.L_x_265) ;  /* 0x00000000008c8947 */ /* 0x000ff40003800000 */
[----:B------:R-:W-:-:S04]  /*17a0*/  LEA.HI R2, R7, 0x1, RZ, 0x18 ;  /* 0x0000000107027811 */ /* 0x000fc800078fc0ff */
[----:B------:R-:W-:Y:S01]  /*17b0*/  LOP3.LUT R3, R2, 0x1fffff0, RZ, 0xc0, !PT ;  /* 0x01fffff002037812 */ /* 0x000fe200078ec0ff */
[----:B------:R-:W-:-:S04]  /*17c0*/  IMAD.MOV.U32 R2, RZ, RZ, R0 ;  /* 0x000000ffff027224 */ /* 0x000fc800078e0000 */
[----:B------:R-:W-:-:S07]  /*17d0*/  IMAD.MOV R3, RZ, RZ, -R3 ;  /* 0x000000ffff037224 */ /* 0x000fce00078e0a03 */
.L_x_266:
[----:B------:R-:W-:-:S05]  /*17e0*/  IMAD.MOV.U32 R10, RZ, RZ, R6 ;  /* 0x000000ffff0a7224 */ /* 0x000fca00078e0006 */
        /* <DEDUP_REMOVED lines=16> */
[----:B------:R-:W-:-:S02]  /*18f0*/  VIADD R3, R3, 0x10 ;  /* 0x0000001003037836 */ /* 0x000fc40000000000 */
[----:B------:R-:W-:-:S03]  /*1900*/  VIADD R2, R2, 0x1000 ;  /* 0x0000100002027836 */ /* 0x000fc60000000000 */
[----:B------:R-:W-:Y:S02]  /*1910*/  ISETP.NE.AND P0, PT, R3, RZ, PT ;  /* 0x000000ff0300720c */ /* 0x000fe40003f05270 */
[----:B--2---:R-:W-:-:S04]  /*1920*/  IADD3 R14, PT, PT, R14, R15, R8 ;  /* 0x0000000f0e0e7210 */ /* 0x004fc80007ffe008 */
[----:B---3--:R-:W-:-:S04]  /*1930*/  IADD3 R14, PT, PT, R16, R17, R14 ;  /* 0x00000011100e7210 */ /* 0x008fc80007ffe00e */
[----:B----4-:R-:W-:-:S04]  /*1940*/  IADD3 R14, PT, PT, R18, R19, R14 ;  /* 0x00000013120e7210 */ /* 0x010fc80007ffe00e */
[----:B-----5:R-:W-:-:S04]  /*1950*/  IADD3 R14, PT, PT, R22, R23, R14 ;  /* 0x00000017160e7210 */ /* 0x020fc80007ffe00e */
[----:B------:R-:W-:-:S04]  /*1960*/  IADD3 R14, PT, PT, R24, R25, R14 ;  /* 0x00000019180e7210 */ /* 0x000fc80007ffe00e */
[----:B------:R-:W-:Y:S02]  /*1970*/  IADD3 R13, PT, PT, R6, R13, R14 ;  /* 0x0000000d060d7210 */ /* 0x000fe40007ffe00e */
[----:B------:R-:W-:-:S05]  /*1980*/  IADD3 R6, P2, PT, R10, 0x4000, RZ ;  /* 0x000040000a067810 */ /* 0x000fca0007f5e0ff */
[----:B0-----:R-:W-:Y:S01]  /*1990*/  IMAD.X R11, RZ, RZ, R11, P2 ;  /* 0x000000ffff0b7224 */ /* 0x001fe200010e060b */
[----:B------:R-:W-:-:S04]  /*19a0*/  IADD3 R9, PT, PT, R12, R9, R13 ;  /* 0x000000090c097210 */ /* 0x000fc80007ffe00d */
[----:B------:R-:W-:Y:S01]  /*19b0*/  IADD3 R8, PT, PT, R5, R4, R9 ;  /* 0x0000000405087210 */ /* 0x000fe20007ffe009 */
[----:B------:R-:W-:Y:S06]  /*19c0*/  @P0 BRA `(.L_x_266) ;  /* 0xfffffffc00840947 */ /* 0x000fec000383ffff */
.L_x_265:
[----:B------:R-:W-:Y:S05]  /*19d0*/  BSYNC.RECONVERGENT B2 ;  /* 0x0000000000027941 */ /* 0x000fea0003800200 */
.L_x_264:
[----:B------:R-:W-:Y:S05]  /*19e0*/  @!P1 BRA `(.L_x_263) ;  /* 0x0000000000e89947 */ /* 0x000fea0003800000 */
[----:B------:R-:W-:Y:S01]  /*19f0*/  ISETP.GE.U32.AND P0, PT, R21, 0x8, PT ;  /* 0x000000081500780c */ /* 0x000fe20003f06070 */
[----:B------:R-:W-:Y:S01]  /*1a00*/  BSSY.RECONVERGENT B2, `(.L_x_267) ;  /* 0x0000015000027945 */ /* 0x000fe20003800200 */
[----:B------:R-:W-:-:S04]  /*1a10*/  LOP3.LUT R15, R20, 0x7, RZ, 0xc0, !PT ;  /* 0x00000007140f7812 */ /* 0x000fc800078ec0ff */
[----:B------:R-:W-:-:S07]  /*1a20*/  ISETP.NE.AND P1, PT, R15, RZ, PT ;  /* 0x000000ff0f00720c */ /* 0x000fce0003f25270 */
[----:B------:R-:W-:Y:S06]  /*1a30*/  @!P0 BRA `(.L_x_268) ;  /* 0x0000000000448947 */ /* 0x000fec0003800000 */
[----:B------:R-:W-:-:S05]  /*1a40*/  IADD3 R3, P0, PT, R2, UR8, RZ ;  /* 0x0000000802037c10 */ /* 0x000fca000ff1e0ff */
[----:B------:R-:W-:Y:S01]  /*1a50*/  IMAD.X R6, RZ, RZ, UR9, P0 ;  /* 0x00000009ff067e24 */ /* 0x000fe200080e06ff */
[----:B------:R-:W-:-:S04]  /*1a60*/  LEA R4, P0, R3, UR12, 0x2 ;  /* 0x0000000c03047c11 */ /* 0x000fc8000f8010ff */
        /* <DEDUP_REMOVED lines=8> */
[----:B------:R-:W5:Y:S01]  /*1af0*/  LDG.E R13, desc[UR14][R4.64+0x1c00] ;  /* 0x001c000e040d7981 */ /* 0x000f62000c1e1900 */
[----:B------:R-:W-:Y:S01]  /*1b00*/  VIADD R2, R2, 0x800 ;  /* 0x0000080002027836 */ /* 0x000fe20000000000 */
[----:B--2---:R-:W-:-:S04]  /*1b10*/  IADD3 R3, PT, PT, R6, R3, R8 ;  /* 0x0000000306037210 */ /* 0x004fc80007ffe008 */
[----:B---3--:R-:W-:-:S04]  /*1b20*/  IADD3 R3, PT, PT, R9, R10, R3 ;  /* 0x0000000a09037210 */ /* 0x008fc80007ffe003 */
[----:B----4-:R-:W-:-:S04]  /*1b30*/  IADD3 R3, PT, PT, R11, R12, R3 ;  /* 0x0000000c0b037210 */ /* 0x010fc80007ffe003 */
[----:B-----5:R-:W-:-:S07]  /*1b40*/  IADD3 R8, PT, PT, R13, R14, R3 ;  /* 0x0000000e0d087210 */ /* 0x020fce0007ffe003 */
.L_x_268:
[----:B------:R-:W-:Y:S05]  /*1b50*/  BSYNC.RECONVERGENT B2 ;  /* 0x0000000000027941 */ /* 0x000fea0003800200 */
.L_x_267:
[----:B------:R-:W-:Y:S05]  /*1b60*/  @!P1 BRA `(.L_x_263) ;  /* 0x0000000000889947 */ /* 0x000fea0003800000 */
[----:B------:R-:W-:Y:S01]  /*1b70*/  ISETP.GE.U32.AND P0, PT, R15, 0x4, PT ;  /* 0x000000040f00780c */ /* 0x000fe20003f06070 */
[----:B------:R-:W-:Y:S01]  /*1b80*/  BSSY.RECONVERGENT B2, `(.L_x_269) ;  /* 0x000000e000027945 */ /* 0x000fe20003800200 */
[----:B------:R-:W-:-:S11]  /*1b90*/  LOP3.LUT P1, RZ, R20, 0x3, RZ, 0xc0, !PT ;  /* 0x0000000314ff7812 */ /* 0x000fd6000782c0ff */
[----:B------:R-:W-:Y:S05]  /*1ba0*/  @!P0 BRA `(.L_x_270) ;  /* 0x00000000002c8947 */ /* 0x000fea0003800000 */
[----:B------:R-:W-:-:S05]  /*1bb0*/  IADD3 R3, P0, PT, R2, UR8, RZ ;  /* 0x0000000802037c10 */ /* 0x000fca000ff1e0ff */
[----:B------:R-:W-:Y:S01]  /*1bc0*/  IMAD.X R6, RZ, RZ, UR9, P0 ;  /* 0x00000009ff067e24 */ /* 0x000fe200080e06ff */
[----:B------:R-:W-:-:S04]  /*1bd0*/  LEA R4, P0, R3, UR12, 0x2 ;  /* 0x0000000c03047c11 */ /* 0x000fc8000f8010ff */
[----:B------:R-:W-:-:S05]  /*1be0*/  LEA.HI.X R5, R3, UR13, R6, 0x2, P0 ;  /* 0x0000000d03057c11 */ /* 0x000fca00080f1406 */
[----:B------:R-:W2:Y:S04]  /*1bf0*/  LDG.E R3, desc[UR14][R4.64] ;  /* 0x0000000e04037981 */ /* 0x000ea8000c1e1900 */
[----:B------:R-:W2:Y:S04]  /*1c00*/  LDG.E R6, desc[UR14][R4.64+0x400] ;  /* 0x0004000e04067981 */ /* 0x000ea8000c1e1900 */
[----:B------:R-:W3:Y:S04]  /*1c10*/  LDG.E R10, desc[UR14][R4.64+0x800] ;  /* 0x0008000e040a7981 */ /* 0x000ee8000c1e1900 */
[----:B------:R-:W3:Y:S01]  /*1c20*/  LDG.E R9, desc[UR14][R4.64+0xc00] ;  /* 0x000c000e04097981 */ /* 0x000ee2000c1e1900 */
[----:B------:R-:W-:Y:S01]  /*1c30*/  VIADD R2, R2, 0x400 ;  /* 0x0000040002027836 */ /* 0x000fe20000000000 */
[----:B--2---:R-:W-:-:S04]  /*1c40*/  IADD3 R3, PT, PT, R6, R3, R8 ;  /* 0x0000000306037210 */ /* 0x004fc80007ffe008 */
[----:B---3--:R-:W-:-:S07]  /*1c50*/  IADD3 R8, PT, PT, R9, R10, R3 ;  /* 0x0000000a09087210 */ /* 0x008fce0007ffe003 */
.L_x_270:
[----:B------:R-:W-:Y:S05]  /*1c60*/  BSYNC.RECONVERGENT B2 ;  /* 0x0000000000027941 */ /* 0x000fea0003800200 */
.L_x_269:
[----:B------:R-:W-:Y:S05]  /*1c70*/  @!P1 BRA `(.L_x_263) ;  /* 0x0000000000449947 */ /* 0x000fea0003800000 */
[----:B------:R-:W-:Y:S02]  /*1c80*/  LOP3.LUT R7, R7, 0xffff, RZ, 0xc0, !PT ;  /* 0x0000ffff07077812 */ /* 0x000fe400078ec0ff */
[----:B------:R-:W-:Y:S02]  /*1c90*/  IADD3 R6, P0, PT, R2, UR10, RZ ;  /* 0x0000000a02067c10 */ /* 0x000fe4000ff1e0ff */
[----:B------:R-:W-:Y:S02]  /*1ca0*/  LEA.HI R2, R7, 0x1, RZ, 0x18 ;  /* 0x0000000107027811 */ /* 0x000fe400078fc0ff */
[----:B------:R-:W-:Y:S01]  /*1cb0*/  LEA R5, P1, R6, UR12, 0x2 ;  /* 0x0000000c06057c11 */ /* 0x000fe2000f8210ff */
[----:B------:R-:W-:Y:S01]  /*1cc0*/  IMAD.X R3, RZ, RZ, UR7, P0 ;  /* 0x00000007ff037e24 */ /* 0x000fe200080e06ff */
[----:B------:R-:W-:-:S04]  /*1cd0*/  LOP3.LUT R2, R2, 0x3, RZ, 0xc0, !PT ;  /* 0x0000000302027812 */ /* 0x000fc800078ec0ff */
[----:B------:R-:W-:Y:S01]  /*1ce0*/  LEA.HI.X R6, R6, UR13, R3, 0x2, P1 ;  /* 0x0000000d06067c11 */ /* 0x000fe200088f1403 */
[----:B------:R-:W-:-:S07]  /*1cf0*/  IMAD.MOV R4, RZ, RZ, -R2 ;  /* 0x000000ffff047224 */ /* 0x000fce00078e0a02 */
.L_x_271:
[----:B------:R-:W-:Y:S02]  /*1d00*/  IMAD.MOV.U32 R3, RZ, RZ, R6 ;  /* 0x000000ffff037224 */ /* 0x000fe400078e0006 */
[----:B------:R-:W-:-:S05]  /*1d10*/  IMAD.MOV.U32 R2, RZ, RZ, R5 ;  /* 0x000000ffff027224 */ /* 0x000fca00078e0005 */
[----:B------:R-:W2:Y:S01]  /*1d20*/  LDG.E R3, desc[UR14][R2.64] ;  /* 0x0000000e02037981 */ /* 0x000ea2000c1e1900 */
[----:B------:R-:W-:Y:S01]  /*1d30*/  VIADD R4, R4, 0x1 ;  /* 0x0000000104047836 */ /* 0x000fe20000000000 */
[----:B------:R-:W-:-:S04]  /*1d40*/  IADD3 R5, P1, PT, R5, 0x400, RZ ;  /* 0x0000040005057810 */ /* 0x000fc80007f3e0ff */
[----:B------:R-:W-:Y:S01]  /*1d50*/  ISETP.NE.AND P0, PT, R4, RZ, PT ;  /* 0x000000ff0400720c */ /* 0x000fe20003f05270 */
[----:B------:R-:W-:Y:S02]  /*1d60*/  IMAD.X R6, RZ, RZ, R6, P1 ;  /* 0x000000ffff067224 */ /* 0x000fe400008e0606 */
[----:B--2---:R-:W-:-:S10]  /*1d70*/  IMAD.IADD R8, R3, 0x1, R8 ;  /* 0x0000000103087824 */ /* 0x004fd400078e0208 */
[----:B------:R-:W-:Y:S05]  /*1d80*/  @P0 BRA `(.L_x_271) ;  /* 0xfffffffc00dc0947 */ /* 0x000fea000383ffff */
.L_x_263:
[----:B------:R-:W-:Y:S05]  /*1d90*/  BSYNC.RECONVERGENT B1 ;  /* 0x0000000000017941 */ /* 0x000fea0003800200 */
.L_x_260:
        /* <DEDUP_REMOVED lines=37> */
[----:B0-----:R-:W0:Y:S01]  /*1ff0*/  LDS.64 R2, [UR4+0x20] ;  /* 0x00002004ff027984 */ /* 0x001e220008000a00 */
[----:B-1----:R-:W-:-:S04]  /*2000*/  IADD3 R0, PT, PT, R4, R0, R9 ;  /* 0x0000000004007210 */ /* 0x002fc80007ffe009 */
[----:B------:R-:W-:-:S04]  /*2010*/  IADD3 R0, PT, PT, R6, R0, R5 ;  /* 0x0000000006007210 */ /* 0x000fc80007ffe005 */
[----:B0-----:R-:W-:-:S05]  /*2020*/  IADD3 R0, PT, PT, R2, R0, R7 ;  /* 0x0000000002007210 */ /* 0x001fca0007ffe007 */
[----:B------:R-:W-:-:S07]  /*2030*/  IMAD.IADD R9, R0, 0x1, R3 ;  /* 0x0000000100097824 */ /* 0x000fce00078e0203 */
.L_x_259:
[----:B------:R-:W-:Y:S05]  /*2040*/  BSYNC.RECONVERGENT B0 ;  /* 0x0000000000007941 */ /* 0x000fea0003800200 */
.L_x_244:
[----:B------:R-:W-:Y:S05]  /*2050*/  @P0 EXIT ;  /* 0x000000000000094d */ /* 0x000fea0003800000 */
[----:B------:R-:W3:Y:S02]  /*2060*/  LDCU.64 UR4, c[0x0][0x388] ;  /* 0x00007100ff0477ac */ /* 0x000ee40008000a00 */
[----:B---3--:R-:W-:-:S06]  /*2070*/  UIMAD.WIDE.U32 UR4, UR16, 0x4, UR4 ;  /* 0x00000004100478a5 */ /* 0x008fcc000f8e0004 */
[----:B0-----:R-:W-:Y:S02]  /*2080*/  IMAD.U32 R2, RZ, RZ, UR4 ;  /* 0x00000004ff027e24 */ /* 0x001fe4000f8e00ff */
[----:B------:R-:W-:-:S05]  /*2090*/  IMAD.U32 R3, RZ, RZ, UR5 ;  /* 0x00000005ff037e24 */ /* 0x000fca000f8e00ff */
[----:B------:R-:W-:Y:S01]  /*20a0*/  STG.E desc[UR14][R2.64], R9 ;  /* 0x0000000902007986 */ /* 0x000fe2000c10190e */
[----:B------:R-:W-:Y:S05]  /*20b0*/  EXIT ;  /* 0x000000000000794d */ /* 0x000fea0003800000 */
.L_x_272:
        /* <DEDUP_REMOVED lines=12> */
.L_x_438:


//--------------------- .text._ZN3cub18CUB_300001_SM_10006detail6reduce28DeviceReduceSingleTileKernelINS2_10policy_hubIiyN4cuda3std3__44plusIiEEE10Policy1000EN6thrust24THRUST_300001_SM_1000_NS6detail15normal_iteratorINSD_10device_ptrIiEEEEPiyS9_iiNS7_10__identityEEEvT0_T1_T2_T3_T4_T6_ --------------------------
	.section	.text._ZN3cub18CUB_300001_SM_10006detail6reduce28DeviceReduceSingleTileKernelINS2_10policy_hubIiyN4cuda3std3__44plusIiEEE10Policy1000EN6thrust24THRUST_300001_SM_1000_NS6detail15normal_iteratorINSD_10device_ptrIiEEEEPiyS9_iiNS7_10__identityEEEvT0_T1_T2_T3_T4_T6_,"ax",@progbits
	.align	128
        .global         _ZN3cub18CUB_300001_SM_10006detail6reduce28DeviceReduceSingleTileKernelINS2_10policy_hubIiyN4cuda3std3__44plusIiEEE10Policy1000EN6thrust24THRUST_300001_SM_1000_NS6detail15normal_iteratorINSD_10device_ptrIiEEEEPiyS9_iiNS7_10__identityEEEvT0_T1_T2_T3_T4_T6_
        .type           _ZN3cub18CUB_300001_SM_10006detail6reduce28DeviceReduceSingleTileKernelINS2_10policy_hubIiyN4cuda3std3__44plusIiEEE10Policy1000EN6thrust24THRUST_300001_SM_1000_NS6detail15normal_iteratorINSD_10device_ptrIiEEEEPiyS9_iiNS7_10__identityEEEvT0_T1_T2_T3_T4_T6_,@function
        .size           _ZN3cub18CUB_300001_SM_10006detail6reduce28DeviceReduceSingleTileKernelINS2_10policy_hubIiyN4cuda3std3__44plusIiEEE10Policy1000EN6thrust24THRUST_300001_SM_1000_NS6detail15normal_iteratorINSD_10device_ptrIiEEEEPiyS9_iiNS7_10__identityEEEvT0_T1_T2_T3_T4_T6_,(.L_x_439 - _ZN3cub18CUB_300001_SM_10006detail6reduce28DeviceReduceSingleTileKernelINS2_10policy_hubIiyN4cuda3std3__44plusIiEEE10Policy1000EN6thrust24THRUST_300001_SM_1000_NS6detail15normal_iteratorINSD_10device_ptrIiEEEEPiyS9_iiNS7_10__identityEEEvT0_T1_T2_T3_T4_T6_)
        .other          _ZN3cub18CUB_300001_SM_10006detail6reduce28DeviceReduceSingleTileKernelINS2_10policy_hubIiyN4cuda3std3__44plusIiEEE10Policy1000EN6thrust24THRUST_300001_SM_1000_NS6detail15normal_iteratorINSD_10device_ptrIiEEEEPiyS9_iiNS7_10__identityEEEvT0_T1_T2_T3_T4_T6_,@"STO_CUDA_ENTRY STV_DEFAULT"
_ZN3cub18CUB_300001_SM_10006detail6reduce28DeviceReduceSingleTileKernelINS2_10policy_hubIiyN4cuda3std3__44plusIiEEE10Policy1000EN6thrust24THRUST_300001_SM_1000_NS6detail15normal_iteratorINSD_10device_ptrIiEEEEPiyS9_iiNS7_10__identityEEEvT0_T1_T2_T3_T4_T6_:
.text._ZN3cub18CUB_300001_SM_10006detail6reduce28DeviceReduceSingleTileKernelINS2_10policy_hubIiyN4cuda3std3__44plusIiEEE10Policy1000EN6thrust24THRUST_300001_SM_1000_NS6detail15normal_iteratorINSD_10device_ptrIiEEEEPiyS9_iiNS7_10__identityEEEvT0_T1_T2_T3_T4_T6_:
[----:B------:R-:W-:Y:S01]  /*0000*/  LDC R1, c[0x0][0x37c] ;  /* 0x0000df00ff017b82 */ /* 0x000fe20000000800 */
[----:B------:R-:W0:Y:S01]  /*0010*/  LDCU.64 UR4, c[0x0][0x390] ;  /* 0x00007200ff0477ac */ /* 0x000e220008000a00 */
[----:B------:R-:W1:Y:S01]  /*0020*/  LDCU.64 UR6, c[0x0][0x358] ;  /* 0x00006b00ff0677ac */ /* 0x000e620008000a00 */
[----:B0-----:R-:W-:Y:S02]  /*0030*/  IMAD.U32 R4, RZ, RZ, UR4 ;  /* 0x00000004ff047e24 */ /* 0x001fe4000f8e00ff */
[----:B------:R-:W-:-:S03]  /*0040*/  IMAD.U32 R0, RZ, RZ, UR5 ;  /* 0x00000005ff007e24 */ /* 0x000fc6000f8e00ff */
[----:B------:R-:W-:-:S04]  /*0050*/  ISETP.NE.U32.AND P0, PT, R4, RZ, PT ;  /* 0x000000ff0400720c */ /* 0x000fc80003f05070 */
[----:B------:R-:W-:-:S13]  /*0060*/  ISETP.NE.AND.EX P0, PT, R0, RZ, PT, P0 ;  /* 0x000000ff0000720c */ /* 0x000fda0003f05300 */
        /* <DEDUP_REMOVED lines=8> */
.L_x_273:
[----:B------:R-:W-:Y:S01]  /*00f0*/  ISETP.GT.U32.AND P0, PT, R4, 0xfff, PT ;  /* 0x00000fff0400780c */ /* 0x000fe20003f04070 */
[----:B------:R-:W-:Y:S03]  /*0100*/  BSSY.RECONVERGENT B0, `(.L_x_274) ;  /* 0x00001d1000007945 */ /* 0x000fe60003800200 */
[----:B------:R-:W-:-:S13]  /*0110*/  ISETP.GT.U32.AND.EX P0, PT, R0, RZ, PT, P0 ;  /* 0x000000ff0000720c */ /* 0x000fda0003f04100 */
[----:B------:R-:W-:Y:S05]  /*0120*/  @P0 BRA `(.L_x_275) ;  /* 0x0000000c00940947 */ /* 0x000fea0003800000 */
[----:B------:R-:W0:Y:S01]  /*0130*/  S2R R5, SR_TID.X ;  /* 0x0000000000057919 */ /* 0x000e220000002100 */
[----:B------:R-:W-:Y:S01]  /*0140*/  BSSY.RECONVERGENT B1, `(.L_x_276) ;  /* 0x0000009000017945 */ /* 0x000fe20003800200 */
[----:B------:R-:W-:Y:S01]  /*0150*/  IMAD.MOV.U32 R6, RZ, RZ, RZ ;  /* 0x000000ffff067224 */ /* 0x000fe200078e00ff */
[----:B0-----:R-:W-:Y:S01]  /*0160*/  ISETP.GE.U32.AND P0, PT, R5, R4, PT ;  /* 0x000000040500720c */ /* 0x001fe20003f06070 */
[----:B------:R-:W-:-:S12]  /*0170*/  IMAD.MOV.U32 R7, RZ, RZ, R5 ;  /* 0x000000ffff077224 */ /* 0x000fd800078e0005 */
[----:B------:R-:W-:Y:S05]  /*0180*/  @P0 BRA `(.L_x_277) ;  /* 0x0000000000100947 */ /* 0x000fea0003800000 */
[----:B------:R-:W0:Y:S02]  /*0190*/  LDC.64 R2, c[0x0][0x380] ;  /* 0x0000e000ff027b82 */ /* 0x000e240000000a00 */
[----:B0-----:R-:W-:-:S05]  /*01a0*/  IMAD.WIDE.U32 R2, R5, 0x4, R2 ;  /* 0x0000000405027825 */ /* 0x001fca00078e0002 */
[----:B------:R0:W5:Y:S01]  /*01b0*/  LDG.E R6, desc[UR6][R2.64] ;  /* 0x0000000602067981 */ /* 0x000162000c1e1900 */
[----:B------:R-:W-:-:S07]  /*01c0*/  VIADD R7, R5, 0x100 ;  /* 0x0000010005077836 */ /* 0x000fce0000000000 */
.L_x_277:
[----:B------:R-:W-:Y:S05]  /*01d0*/  BSYNC.RECONVERGENT B1 ;  /* 0x0000000000017941 */ /* 0x000fea0003800200 */
.L_x_276:
[----:B------:R-:W-:Y:S01]  /*01e0*/  ISETP.GE.U32.AND P0, PT, R7, R4, PT ;  /* 0x000000040700720c */ /* 0x000fe20003f06070 */
[----:B------:R-:W-:-:S12]  /*01f0*/  BSSY.RECONVERGENT B1, `(.L_x_278) ;  /* 0x0000060000017945 */ /* 0x000fd80003800200 */
[----:B------:R-:W-:Y:S05]  /*0200*/  @P0 BRA `(.L_x_279) ;  /* 0x0000000400780947 */ /* 0x000fea0003800000 */
[----:B0-----:R-:W-:Y:S01]  /*0210*/  LOP3.LUT R3, RZ, R7, RZ, 0x33, !PT ;  /* 0x00000007ff037212 */ /* 0x001fe200078e33ff */
[----:B------:R-:W-:Y:S04]  /*0220*/  BSSY.RECONVERGENT B2, `(.L_x_280) ;  /* 0x000002c000027945 */ /* 0x000fe80003800200 */
[----:B------:R-:W-:-:S05]  /*0230*/  IMAD.IADD R3, R3, 0x1, R4 ;  /* 0x0000000103037824 */ /* 0x000fca00078e0204 */
[C---:B------:R-:W-:Y:S02]  /*0240*/  ISETP.GE.U32.AND P0, PT, R3.reuse, 0xf00, PT ;  /* 0x00000f000300780c */ /* 0x040fe40003f06070 */
[----:B------:R-:W-:-:S04]  /*0250*/  LEA.HI R8, R3, 0x1, RZ, 0x18 ;  /* 0x0000000103087811 */ /* 0x000fc800078fc0ff */
[----:B------:R-:W-:-:S04]  /*0260*/  LOP3.LUT R22, R8, 0xf, RZ, 0xc0, !PT ;  /* 0x0000000f08167812 */ /* 0x000fc800078ec0ff */
[----:B------:R-:W-:-:S03]  /*0270*/  ISETP.NE.AND P1, PT, R22, RZ, PT ;  /* 0x000000ff1600720c */ /* 0x000fc60003f25270 */
[----:B------:R-:W-:Y:S10]  /*0280*/  @!P0 BRA `(.L_x_281) ;  /* 0x0000000000948947 */ /* 0x000ff40003800000 */
[----:B------:R-:W0:Y:S01]  /*0290*/  LDC.64 R2, c[0x0][0x380] ;  /* 0x0000e000ff027b82 */ /* 0x000e220000000a00 */
[----:B------:R-:W-:-:S05]  /*02a0*/  LOP3.LUT R9, R8, 0x1fffff0, RZ, 0xc0, !PT ;  /* 0x01fffff008097812 */ /* 0x000fca00078ec0ff */
[----:B------:R-:W-:Y:S02]  /*02b0*/  IMAD.MOV R9, RZ, RZ, -R9 ;  /* 0x000000ffff097224 */ /* 0x000fe400078e0a09 */
[----:B0-----:R-:W-:-:S03]  /*02c0*/  IMAD.WIDE.U32 R2, R7, 0x4, R2 ;  /* 0x0000000407027825 */ /* 0x001fc600078e0002 */
[----:B------:R-:W-:-:S05]  /*02d0*/  IADD3 R15, P0, PT, R2, 0x2000, RZ ;  /* 0x00002000020f7810 */ /* 0x000fca0007f1e0ff */
[----:B------:R-:W-:-:S08]  /*02e0*/  IMAD.X R3, RZ, RZ, R3, P0 ;  /* 0x000000ffff037224 */ /* 0x000fd000000e0603 */
.L_x_282:
        /* <DEDUP_REMOVED lines=31> */
.L_x_281:
[----:B------:R-:W-:Y:S05]  /*04e0*/  BSYNC.RECONVERGENT B2 ;  /* 0x0000000000027941 */ /* 0x000fea0003800200 */
.L_x_280:
[----:B------:R-:W-:Y:S05]  /*04f0*/  @!P1 BRA `(.L_x_279) ;  /* 0x0000000000bc9947 */ /* 0x000fea0003800000 */
[----:B------:R-:W-:Y:S01]  /*0500*/  ISETP.GE.U32.AND P0, PT, R22, 0x8, PT ;  /* 0x000000081600780c */ /* 0x000fe20003f06070 */
[----:B------:R-:W-:Y:S01]  /*0510*/  BSSY.RECONVERGENT B2, `(.L_x_283) ;  /* 0x0000013000027945 */ /* 0x000fe20003800200 */
[----:B------:R-:W-:-:S04]  /*0520*/  LOP3.LUT R17, R8, 0x7, RZ, 0xc0, !PT ;  /* 0x0000000708117812 */ /* 0x000fc800078ec0ff */
[----:B------:R-:W-:-:S07]  /*0530*/  ISETP.NE.AND P1, PT, R17, RZ, PT ;  /* 0x000000ff1100720c */ /* 0x000fce0003f25270 */
[----:B------:R-:W-:Y:S06]  /*0540*/  @!P0 BRA `(.L_x_284) ;  /* 0x00000000003c8947 */ /* 0x000fec0003800000 */
[----:B------:R-:W0:Y:S02]  /*0550*/  LDC.64 R2, c[0x0][0x380] ;  /* 0x0000e000ff027b82 */ /* 0x000e240000000a00 */
[----:B0-----:R-:W-:-:S05]  /*0560*/  IMAD.WIDE R2, R7, 0x4, R2 ;  /* 0x0000000407027825 */ /* 0x001fca00078e0202 */
        /* <DEDUP_REMOVED lines=13> */
.L_x_284:
[----:B------:R-:W-:Y:S05]  /*0640*/  BSYNC.RECONVERGENT B2 ;  /* 0x0000000000027941 */ /* 0x000fea0003800200 */
.L_x_283:
        /* <DEDUP_REMOVED lines=11> */
[----:B------:R-:W3:Y:S01]  /*0700*/  LDG.E R12, desc[UR6][R2.64+0xc00] ;  /* 0x000c0006020c7981 */ /* 0x000ee2000c1e1900 */
[----:B------:R-:W-:Y:S01]  /*0710*/  VIADD R7, R7, 0x400 ;  /* 0x0000040007077836 */ /* 0x000fe20000000000 */
[----:B--2--5:R-:W-:-:S04]  /*0720*/  IADD3 R6, PT, PT, R8, R9, R6 ;  /* 0x0000000908067210 */ /* 0x024fc80007ffe006 */
[----:B---3--:R-:W-:-:S07]  /*0730*/  IADD3 R6, PT, PT, R12, R11, R6 ;  /* 0x0000000b0c067210 */ /* 0x008fce0007ffe006 */
.L_x_286:
[----:B------:R-:W-:Y:S05]  /*0740*/  BSYNC.RECONVERGENT B2 ;  /* 0x0000000000027941 */ /* 0x000fea0003800200 */
.L_x_285:
[----:B------:R-:W-:Y:S05]  /*0750*/  @!P1 BRA `(.L_x_279) ;  /* 0x0000000000249947 */ /* 0x000fea0003800000 */
[----:B------:R-:W0:Y:S01]  /*0760*/  LDC.64 R8, c[0x0][0x380] ;  /* 0x0000e000ff087b82 */ /* 0x000e220000000a00 */
[----:B------:R-:W-:-:S07]  /*0770*/  IMAD.MOV R10, RZ, RZ, -R10 ;  /* 0x000000ffff0a7224 */ /* 0x000fce00078e0a0a */
.L_x_287:
[----:B0-----:R-:W-:-:S06]  /*0780*/  IMAD.WIDE R2, R7, 0x4, R8 ;  /* 0x0000000407027825 */ /* 0x001fcc00078e0208 */
[----:B------:R-:W2:Y:S01]  /*0790*/  LDG.E R3, desc[UR6][R2.64] ;  /* 0x0000000602037981 */ /* 0x000ea2000c1e1900 */
[----:B------:R-:W-:Y:S02]  /*07a0*/  VIADD R10, R10, 0x1 ;  /* 0x000000010a0a7836 */ /* 0x000fe40000000000 */
[----:B------:R-:W-:-:S03]  /*07b0*/  VIADD R7, R7, 0x100 ;  /* 0x0000010007077836 */ /* 0x000fc60000000000 */
[----:B------:R-:W-:Y:S01]  /*07c0*/  ISETP.NE.AND P0, PT, R10, RZ, PT ;  /* 0x000000ff0a00720c */ /* 0x000fe20003f05270 */
[----:B--2--5:R-:W-:-:S12]  /*07d0*/  IMAD.IADD R6, R3, 0x1, R6 ;  /* 0x0000000103067824 */ /* 0x024fd800078e0206 */
[----:B------:R-:W-:Y:S05]  /*07e0*/  @P0 BRA `(.L_x_287) ;  /* 0xfffffffc00e40947 */ /* 0x000fea000383ffff */
.L_x_279:
[----:B------:R-:W-:Y:S05]  /*07f0*/  BSYNC.RECONVERGENT B1 ;  /* 0x0000000000017941 */ /* 0x000fea0003800200 */
.L_x_278:
[----:B------:R-:W-:-:S04]  /*0800*/  ISETP.GE.U32.AND P0, PT, R4, 0x100, PT ;  /* 0x000001000400780c */ /* 0x000fc80003f06070 */
[----:B------:R-:W-:-:S13]  /*0810*/  ISETP.GE.U32.AND.EX P0, PT, R0, RZ, PT, P0 ;  /* 0x000000ff0000720c */ /* 0x000fda0003f06100 */
[----:B------:R-:W-:Y:S05]  /*0820*/  @!P0 BRA `(.L_x_288) ;  /* 0x0000000000ac8947 */ /* 0x000fea0003800000 */
[----:B------:R-:W1:Y:S01]  /*0830*/  S2R R8, SR_LANEID ;  /* 0x0000000000087919 */ /* 0x000e620000000000 */
[----:B------:R-:W-:Y:S01]  /*0840*/  ISETP.NE.AND P5, PT, R5, RZ, PT ;  /* 0x000000ff0500720c */ /* 0x000fe20003fa5270 */
[----:B-----5:R-:W0:Y:S01]  /*0850*/  SHFL.DOWN PT, R0, R6, 0x1, 0x1f ;  /* 0x08201f0006007f89 */ /* 0x020e2200000e0000 */
[C---:B-1----:R-:W-:Y:S02]  /*0860*/  ISETP.GT.AND P0, PT, R8.reuse, 0x1e, PT ;  /* 0x0000001e0800780c */ /* 0x042fe40003f04270 */
[----:B------:R-:W-:Y:S02]  /*0870*/  ISETP.NE.AND P1, PT, R8, RZ, PT ;  /* 0x000000ff0800720c */ /* 0x000fe40003f25270 */
[----:B0-----:R-:W-:Y:S02]  /*0880*/  SEL R3, R0, RZ, !P0 ;  /* 0x000000ff00037207 */ /* 0x001fe40004000000 */
        /* <DEDUP_REMOVED lines=21> */
[----:B0-----:R-:W-:-:S05]  /*09e0*/  SEL R3, R3, RZ, !P0 ;  /* 0x000000ff03037207 */ /* 0x001fca0004000000 */
[----:B------:R-:W-:-:S05]  /*09f0*/  IMAD.IADD R7, R2, 0x1, R3 ;  /* 0x0000000102077824 */ /* 0x000fca00078e0203 */
[----:B------:R1:W-:Y:S01]  /*0a00*/  @!P1 STS [R0+0x8], R7 ;  /* 0x0000080700009388 */ /* 0x0003e20000000800 */
[----:B------:R-:W-:Y:S06]  /*0a10*/  BAR.SYNC.DEFER_BLOCKING 0x0 ;  /* 0x0000000000007b1d */ /* 0x000fec0000010000 */
[----:B------:R-:W-:Y:S05]  /*0a20*/  @P5 BRA `(.L_x_289) ;  /* 0x0000001000f85947 */ /* 0x000fea0003800000 */
[----:B------:R-:W0:Y:S01]  /*0a30*/  S2UR UR5, SR_CgaCtaId ;  /* 0x00000000000579c3 */ /* 0x000e220000008800 */
[----:B------:R-:W-:Y:S02]  /*0a40*/  UMOV UR4, 0x400 ;  /* 0x0000040000047882 */ /* 0x000fe40000000000 */
[----:B0-----:R-:W-:-:S09]  /*0a50*/  ULEA UR4, UR5, UR4, 0x18 ;  /* 0x0000000405047291 */ /* 0x001fd2000f8ec0ff */
[----:B-1----:R-:W-:Y:S04]  /*0a60*/  LDS R0, [UR4+0xc] ;  /* 0x00000c04ff007984 */ /* 0x002fe80008000800 */
[----:B------:R-:W0:Y:S04]  /*0a70*/  LDS.128 R8, [UR4+0x10] ;  /* 0x00001004ff087984 */ /* 0x000e280008000c00 */
[----:B------:R-:W1:Y:S01]  /*0a80*/  LDS.64 R2, [UR4+0x20] ;  /* 0x00002004ff027984 */ /* 0x000e620008000a00 */
[----:B0-----:R-:W-:-:S04]  /*0a90*/  IADD3 R0, PT, PT, R8, R0, R7 ;  /* 0x0000000008007210 */ /* 0x001fc80007ffe007 */
[----:B------:R-:W-:-:S04]  /*0aa0*/  IADD3 R0, PT, PT, R10, R0, R9 ;  /* 0x000000000a007210 */ /* 0x000fc80007ffe009 */
[----:B-1----:R-:W-:-:S05]  /*0ab0*/  IADD3 R0, PT, PT, R2, R0, R11 ;  /* 0x0000000002007210 */ /* 0x002fca0007ffe00b */
[----:B------:R-:W-:Y:S01]  /*0ac0*/  IMAD.IADD R7, R0, 0x1, R3 ;  /* 0x0000000100077824 */ /* 0x000fe200078e0203 */
[----:B------:R-:W-:Y:S06]  /*0ad0*/  BRA `(.L_x_289) ;  /* 0x0000001000cc7947 */ /* 0x000fec0003800000 */
.L_x_288:
[C---:B0-----:R-:W-:Y:S01]  /*0ae0*/  LOP3.LUT R2, R5.reuse, 0x3e0, RZ, 0xc0, !PT ;  /* 0x000003e005027812 */ /* 0x041fe200078ec0ff */
[----:B------:R-:W0:Y:S01]  /*0af0*/  S2R R12, SR_LANEID ;  /* 0x00000000000c7919 */ /* 0x000e220000000000 */
[----:B------:R-:W-:Y:S02]  /*0b00*/  ISETP.NE.AND P5, PT, R5, RZ, PT ;  /* 0x000000ff0500720c */ /* 0x000fe40003fa5270 */
[----:B------:R-:W-:Y:S01]  /*0b10*/  LOP3.LUT R7, RZ, R2, RZ, 0x33, !PT ;  /* 0x00000002ff077212 */ /* 0x000fe200078e33ff */
[----:B------:R-:W-:-:S04]  /*0b20*/  VIADD R3, R2, 0x20 ;  /* 0x0000002002037836 */ /* 0x000fc80000000000 */
[----:B------:R-:W-:Y:S01]  /*0b30*/  IMAD.IADD R7, R7, 0x1, R4 ;  /* 0x0000000107077824 */ /* 0x000fe200078e0204 */
[----:B------:R-:W-:-:S04]  /*0b40*/  ISETP.GT.U32.AND P0, PT, R3, R4, PT ;  /* 0x000000040300720c */ /* 0x000fc80003f04070 */
        /* <DEDUP_REMOVED lines=10> */
[----:B------:R-:W-:Y:S01]  /*0bf0*/  @!P1 SHF.R.U32.HI R9, RZ, 0x3, R5 ;  /* 0x00000003ff099819 */ /* 0x000fe20000011605 */
[----:B------:R-:W1:Y:S03]  /*0c00*/  SHFL.DOWN PT, R7, R2, 0x2, R3 ;  /* 0x0840000002077989 */ /* 0x000e6600000e0003 */
[----:B------:R-:W-:Y:S02]  /*0c10*/  @!P1 LOP3.LUT R9, R9, 0x7c, RZ, 0xc0, !PT ;  /* 0x0000007c09099812 */ /* 0x000fe400078ec0ff */
[----:B-1----:R-:W-:Y:S02]  /*0c20*/  SEL R7, R7, RZ, !P0 ;  /* 0x000000ff07077207 */ /* 0x002fe40004000000 */
[----:B------:R-:W-:Y:S02]  /*0c30*/  ISETP.GT.AND P0, PT, R10, R3, PT ;  /* 0x000000030a00720c */ /* 0x000fe40003f04270 */
[----:B------:R-:W-:Y:S01]  /*0c40*/  @!P1 MOV R10, 0x400 ;  /* 0x00000400000a9802 */ /* 0x000fe20000000f00 */
[----:B------:R-:W-:-:S02]  /*0c50*/  IMAD.IADD R8, R2, 0x1, R7 ;  /* 0x0000000102087824 */ /* 0x000fc400078e0207 */
[----:B------:R-:W-:Y:S01]  /*0c60*/  VIADD R2, R12, 0x8 ;  /* 0x000000080c027836 */ /* 0x000fe20000000000 */
[----:B0-----:R-:W-:Y:S02]  /*0c70*/  @!P1 LEA R10, R11, R10, 0x18 ;  /* 0x0000000a0b0a9211 */ /* 0x001fe400078ec0ff */
        /* <DEDUP_REMOVED lines=11> */
[----:B0-----:R-:W-:-:S05]  /*0d30*/  SEL R7, R7, RZ, !P0 ;  /* 0x000000ff07077207 */ /* 0x001fca0004000000 */
[----:B------:R-:W-:-:S05]  /*0d40*/  IMAD.IADD R7, R2, 0x1, R7 ;  /* 0x0000000102077824 */ /* 0x000fca00078e0207 */
[----:B------:R0:W-:Y:S01]  /*0d50*/  @!P1 STS [R10+0x8], R7 ;  /* 0x000008070a009388 */ /* 0x0001e20000000800 */
[----:B------:R-:W-:Y:S06]  /*0d60*/  BAR.SYNC.DEFER_BLOCKING 0x0 ;  /* 0x0000000000007b1d */ /* 0x000fec0000010000 */
[----:B------:R-:W-:Y:S05]  /*0d70*/  @P5 BRA `(.L_x_289) ;  /* 0x0000001000245947 */ /* 0x000fea0003800000 */
[----:B------:R-:W1:Y:S01]  /*0d80*/  S2UR UR5, SR_CgaCtaId ;  /* 0x00000000000579c3 */ /* 0x000e620000008800 */
[----:B------:R-:W-:Y:S01]  /*0d90*/  UMOV UR4, 0x400 ;  /* 0x0000040000047882 */ /* 0x000fe20000000000 */
[C---:B------:R-:W-:Y:S02]  /*0da0*/  ISETP.GT.U32.AND P0, PT, R4.reuse, 0x40, PT ;  /* 0x000000400400780c */ /* 0x040fe40003f04070 */
[C---:B------:R-:W-:Y:S02]  /*0db0*/  ISETP.GT.U32.AND P6, PT, R4.reuse, 0x20, PT ;  /* 0x000000200400780c */ /* 0x040fe40003fc4070 */
[C---:B------:R-:W-:Y:S02]  /*0dc0*/  ISETP.GT.U32.AND P4, PT, R4.reuse, 0x60, PT ;  /* 0x000000600400780c */ /* 0x040fe40003f84070 */
[----:B------:R-:W-:Y:S02]  /*0dd0*/  ISETP.GT.U32.AND P2, PT, R4, 0x80, PT ;  /* 0x000000800400780c */ /* 0x000fe40003f44070 */
[----:B------:R-:W-:-:S02]  /*0de0*/  ISETP.GT.U32.AND.EX P0, PT, R0, RZ, PT, P0 ;  /* 0x000000ff0000720c */ /* 0x000fc40003f04100 */
[----:B------:R-:W-:Y:S02]  /*0df0*/  ISETP.GT.U32.AND.EX P6, PT, R0, RZ, PT, P6 ;  /* 0x000000ff0000720c */ /* 0x000fe40003fc4160 */
[C---:B------:R-:W-:Y:S02]  /*0e00*/  ISETP.GT.U32.AND P3, PT, R4.reuse, 0xa0, PT ;  /* 0x000000a00400780c */ /* 0x040fe40003f64070 */
[----:B------:R-:W-:Y:S02]  /*0e10*/  ISETP.GT.U32.AND P1, PT, R4, 0xc0, PT ;  /* 0x000000c00400780c */ /* 0x000fe40003f24070 */
[C---:B------:R-:W-:Y:S02]  /*0e20*/  ISETP.GT.U32.AND.EX P4, PT, R0.reuse, RZ, PT, P4 ;  /* 0x000000ff0000720c */ /* 0x040fe40003f84140 */
[C---:B------:R-:W-:Y:S02]  /*0e30*/  ISETP.GT.U32.AND.EX P2, PT, R0.reuse, RZ, PT, P2 ;  /* 0x000000ff0000720c */ /* 0x040fe40003f44120 */
[C---:B------:R-:W-:Y:S01]  /*0e40*/  ISETP.GT.U32.AND.EX P3, PT, R0.reuse, RZ, PT, P3 ;  /* 0x000000ff0000720c */ /* 0x040fe20003f64130 */
[----:B-1----:R-:W-:Y:S01]  /*0e50*/  ULEA UR4, UR5, UR4, 0x18 ;  /* 0x0000000405047291 */ /* 0x002fe2000f8ec0ff */
[----:B------:R-:W-:-:S08]  /*0e60*/  ISETP.GT.U32.AND.EX P1, PT, R0, RZ, PT, P1 ;  /* 0x000000ff0000720c */ /* 0x000fd00003f24110 */
[----:B0-----:R-:W0:Y:S04]  /*0e70*/  LDS.128 R8, [UR4+0x10] ;  /* 0x00001004ff087984 */ /* 0x001e280008000c00 */
[----:B------:R-:W1:Y:S04]  /*0e80*/  LDS R5, [UR4+0xc] ;  /* 0x00000c04ff057984 */ /* 0x000e680008000800 */
[----:B------:R-:W2:Y:S01]  /*0e90*/  LDS.64 R2, [UR4+0x20] ;  /* 0x00002004ff027984 */ /* 0x000ea20008000a00 */
[----:B0-----:R-:W-:Y:S02]  /*0ea0*/  SEL R8, R8, RZ, P0 ;  /* 0x000000ff08087207 */ /* 0x001fe40000000000 */
[----:B------:R-:W-:-:S02]  /*0eb0*/  ISETP.GT.U32.AND P0, PT, R4, 0xe0, PT ;  /* 0x000000e00400780c */ /* 0x000fc40003f04070 */
[----:B-1----:R-:W-:Y:S02]  /*0ec0*/  SEL R6, R5, RZ, P6 ;  /* 0x000000ff05067207 */ /* 0x002fe40003000000 */
[----:B------:R-:W-:Y:S02]  /*0ed0*/  SEL R9, R9, RZ, P4 ;  /* 0x000000ff09097207 */ /* 0x000fe40002000000 */
[----:B------:R-:W-:Y:S02]  /*0ee0*/  IADD3 R6, PT, PT, R8, R6, R7 ;  /* 0x0000000608067210 */ /* 0x000fe40007ffe007 */
[----:B------:R-:W-:Y:S02]  /*0ef0*/  SEL R10, R10, RZ, P2 ;  /* 0x000000ff0a0a7207 */ /* 0x000fe40001000000 */
[----:B------:R-:W-:Y:S02]  /*0f00*/  ISETP.GT.U32.AND.EX P0, PT, R0, RZ, PT, P0 ;  /* 0x000000ff0000720c */ /* 0x000fe40003f04100 */
[----:B------:R-:W-:-:S02]  /*0f10*/  SEL R11, R11, RZ, P3 ;  /* 0x000000ff0b0b7207 */ /* 0x000fc40001800000 */
[----:B------:R-:W-:Y:S02]  /*0f20*/  IADD3 R6, PT, PT, R10, R6, R9 ;  /* 0x000000060a067210 */ /* 0x000fe40007ffe009 */
[----:B--2---:R-:W-:Y:S02]  /*0f30*/  SEL R2, R2, RZ, P1 ;  /* 0x000000ff02027207 */ /* 0x004fe40000800000 */
[----:B------:R-:W-:Y:S02]  /*0f40*/  SEL R3, R3, RZ, P0 ;  /* 0x000000ff03037207 */ /* 0x000fe40000000000 */
[----:B------:R-:W-:-:S05]  /*0f50*/  IADD3 R2, PT, PT, R2, R6, R11 ;  /* 0x0000000602027210 */ /* 0x000fca0007ffe00b */
[----:B------:R-:W-:Y:S01]  /*0f60*/  IMAD.IADD R7, R2, 0x1, R3 ;  /* 0x0000000102077824 */ /* 0x000fe200078e0203 */
[----:B------:R-:W-:Y:S06]  /*0f70*/  BRA `(.L_x_289) ;  /* 0x0000000c00a47947 */ /* 0x000fec0003800000 */
.L_x_275:
[----:B------:R-:W0:Y:S01]  /*0f80*/  S2R R8, SR_TID.X ;  /* 0x0000000000087919 */ /* 0x000e220000002100 */
[----:B------:R-:W0:Y:S02]  /*0f90*/  LDC.64 R2, c[0x0][0x380] ;  /* 0x0000e000ff027b82 */ /* 0x000e240000000a00 */
[----:B0-----:R-:W-:-:S05]  /*0fa0*/  IMAD.WIDE.U32 R2, R8, 0x4, R2 ;  /* 0x0000000408027825 */ /* 0x001fca00078e0002 */
        /* <DEDUP_REMOVED lines=16> */
[----:B--2---:R-:W-:-:S04]  /*10b0*/  IADD3 R5, PT, PT, R7, R6, R5 ;  /* 0x0000000607057210 */ /* 0x004fc80007ffe005 */
[----:B---3--:R-:W-:Y:S01]  /*10c0*/  IADD3 R5, PT, PT, R12, R9, R5 ;  /* 0x000000090c057210 */ /* 0x008fe20007ffe005 */
[----:B------:R-:W-:Y:S01]  /*10d0*/  IMAD.MOV.U32 R9, RZ, RZ, 0x1000 ;  /* 0x00001000ff097424 */ /* 0x000fe200078e00ff */
[----:B------:R-:W-:-:S04]  /*10e0*/  IADD3 R12, P1, PT, R4, -0x1000, RZ ;  /* 0xfffff000040c7810 */ /* 0x000fc80007f3e0ff */
[----:B------:R-:W-:Y:S02]  /*10f0*/  ISETP.GE.U32.AND P0, PT, R12, 0x1000, PT ;  /* 0x000010000c00780c */ /* 0x000fe40003f06070 */
[----:B----4-:R-:W-:Y:S01]  /*1100*/  IADD3 R5, PT, PT, R14, R11, R5 ;  /* 0x0000000b0e057210 */ /* 0x010fe20007ffe005 */
[----:B------:R-:W-:Y:S01]  /*1110*/  IMAD.MOV.U32 R11, RZ, RZ, RZ ;  /* 0x000000ffff0b7224 */ /* 0x000fe200078e00ff */
[----:B------:R-:W-:-:S04]  /*1120*/  IADD3.X R14, PT, PT, R0, -0x1, RZ, P1, !PT ;  /* 0xffffffff000e7810 */ /* 0x000fc80000ffe4ff */
[----:B------:R-:W-:Y:S02]  /*1130*/  ISETP.GE.U32.AND.EX P0, PT, R14, RZ, PT, P0 ;  /* 0x000000ff0e00720c */ /* 0x000fe40003f06100 */
[----:B-----5:R-:W-:-:S04]  /*1140*/  IADD3 R5, PT, PT, R16, R13, R5 ;  /* 0x0000000d10057210 */ /* 0x020fc80007ffe005 */
[----:B------:R-:W-:-:S04]  /*1150*/  IADD3 R5, PT, PT, R18, R15, R5 ;  /* 0x0000000f12057210 */ /* 0x000fc80007ffe005 */
[----:B------:R-:W-:-:S04]  /*1160*/  IADD3 R5, PT, PT, R20, R17, R5 ;  /* 0x0000001114057210 */ /* 0x000fc80007ffe005 */
[----:B------:R-:W-:-:S05]  /*1170*/  IADD3 R5, PT, PT, R22, R19, R5 ;  /* 0x0000001316057210 */ /* 0x000fca0007ffe005 */
[----:B------:R-:W-:Y:S01]  /*1180*/  IMAD.IADD R10, R10, 0x1, R5 ;  /* 0x000000010a0a7824 */ /* 0x000fe200078e0205 */
[----:B------:R-:W-:Y:S06]  /*1190*/  @!P0 BRA `(.L_x_290) ;  /* 0x0000000000a08947 */ /* 0x000fec0003800000 */
[----:B------:R-:W0:Y:S01]  /*11a0*/  LDC.64 R4, c[0x0][0x390] ;  /* 0x0000e400ff047b82 */ /* 0x000e220000000a00 */
[----:B------:R-:W-:Y:S02]  /*11b0*/  IMAD.MOV.U32 R9, RZ, RZ, 0x1000 ;  /* 0x00001000ff097424 */ /* 0x000fe400078e00ff */
[----:B------:R-:W-:-:S07]  /*11c0*/  IMAD.MOV.U32 R11, RZ, RZ, RZ ;  /* 0x000000ffff0b7224 */ /* 0x000fce00078e00ff */
.L_x_292:
[----:B------:R-:W-:-:S04]  /*11d0*/  LEA R6, P0, R9, R2, 0x2 ;  /* 0x0000000209067211 */ /* 0x000fc800078010ff */
[----:B------:R-:W-:-:S05]  /*11e0*/  LEA.HI.X R7, R9, R3, R11, 0x2, P0 ;  /* 0x0000000309077211 */ /* 0x000fca00000f140b */
        /* <DEDUP_REMOVED lines=16> */
[----:B--2---:R-:W-:-:S02]  /*12f0*/  IADD3 R25, PT, PT, R26, R25, R10 ;  /* 0x000000191a197210 */ /* 0x004fc40007ffe00a */
[----:B0-----:R-:W-:-:S04]  /*1300*/  IADD3 R10, P1, PT, -R9, R4, RZ ;  /* 0x00000004090a7210 */ /* 0x001fc80007f3e1ff */
[----:B------:R-:W-:Y:S02]  /*1310*/  ISETP.GE.U32.AND P0, PT, R10, 0x1000, PT ;  /* 0x000010000a00780c */ /* 0x000fe40003f06070 */
[----:B---3--:R-:W-:-:S04]  /*1320*/  IADD3 R25, PT, PT, R28, R27, R25 ;  /* 0x0000001b1c197210 */ /* 0x008fc80007ffe019 */
[----:B----4-:R-:W-:-:S04]  /*1330*/  IADD3 R23, PT, PT, R23, R24, R25 ;  /* 0x0000001817177210 */ /* 0x010fc80007ffe019 */
[----:B-----5:R-:W-:Y:S01]  /*1340*/  IADD3 R21, PT, PT, R21, R0, R23 ;  /* 0x0000000015157210 */ /* 0x020fe20007ffe017 */
[----:B------:R-:W-:-:S04]  /*1350*/  IMAD.MOV.U32 R0, RZ, RZ, R5 ;  /* 0x000000ffff007224 */ /* 0x000fc800078e0005 */
[----:B------:R-:W-:Y:S01]  /*1360*/  IMAD.X R10, R0, 0x1, ~R11, P1 ;  /* 0x00000001000a7824 */ /* 0x000fe200008e0e0b */
[----:B------:R-:W-:-:S04]  /*1370*/  IADD3 R13, PT, PT, R16, R13, R21 ;  /* 0x0000000d100d7210 */ /* 0x000fc80007ffe015 */
[----:B------:R-:W-:Y:S02]  /*1380*/  ISETP.GE.U32.AND.EX P0, PT, R10, RZ, PT, P0 ;  /* 0x000000ff0a00720c */ /* 0x000fe40003f06100 */
[----:B------:R-:W-:-:S04]  /*1390*/  IADD3 R13, PT, PT, R18, R15, R13 ;  /* 0x0000000f120d7210 */ /* 0x000fc80007ffe00d */
[----:B------:R-:W-:-:S04]  /*13a0*/  IADD3 R13, PT, PT, R20, R17, R13 ;  /* 0x00000011140d7210 */ /* 0x000fc80007ffe00d */
[----:B------:R-:W-:-:S03]  /*13b0*/  IADD3 R10, PT, PT, R22, R19, R13 ;  /* 0x00000013160a7210 */ /* 0x000fc60007ffe00d */
[----:B------:R-:W-:Y:S05]  /*13c0*/  @!P0 BRA `(.L_x_291) ;  /* 0x0000000400e88947 */ /* 0x000fea0003800000 */
[----:B------:R-:W-:-:S05]  /*13d0*/  IADD3 R9, P0, PT, R9, 0x1000, RZ ;  /* 0x0000100009097810 */ /* 0x000fca0007f1e0ff */
[----:B------:R-:W-:Y:S01]  /*13e0*/  IMAD.X R11, RZ, RZ, R11, P0 ;  /* 0x000000ffff0b7224 */ /* 0x000fe200000e060b */
[----:B------:R-:W-:-:S04]  /*13f0*/  ISETP.GT.U32.AND P0, PT, R9, R12, PT ;  /* 0x0000000c0900720c */ /* 0x000fc80003f04070 */
[----:B------:R-:W-:-:S13]  /*1400*/  ISETP.GT.U32.AND.EX P0, PT, R11, R14, PT, P0 ;  /* 0x0000000e0b00720c */ /* 0x000fda0003f04100 */
[----:B------:R-:W-:Y:S05]  /*1410*/  @!P0 BRA `(.L_x_292) ;  /* 0xfffffffc006c8947 */ /* 0x000fea000383ffff */
.L_x_290:
[----:B------:R-:W-:Y:S01]  /*1420*/  IMAD.IADD R3, R4, 0x1, -R9 ;  /* 0x0000000104037824 */ /* 0x000fe200078e0a09 */
[----:B------:R-:W-:Y:S01]  /*1430*/  ISETP.GE.U32.AND P1, PT, R9, R4, PT ;  /* 0x000000040900720c */ /* 0x000fe20003f26070 */
[----:B------:R-:W-:Y:S03]  /*1440*/  BSSY.RECONVERGENT B1, `(.L_x_291) ;  /* 0x0000072000017945 */ /* 0x000fe60003800200 */
[----:B------:R-:W-:-:S04]  /*1450*/  ISETP.GE.AND P0, PT, R8, R3, PT ;  /* 0x000000030800720c */ /* 0x000fc80003f06270 */
[----:B------:R-:W-:-:S13]  /*1460*/  ISETP.GE.U32.OR.EX P0, PT, R11, R0, P0, P1 ;  /* 0x000000000b00720c */ /* 0x000fda0000706510 */
[----:B------:R-:W-:Y:S05]  /*1470*/  @P0 BRA `(.L_x_293) ;  /* 0x0000000400b80947 */ /* 0x000fea0003800000 */
[----:B------:R-:W-:Y:S01]  /*1480*/  LOP3.LUT R0, RZ, R8, RZ, 0x33, !PT ;  /* 0x00000008ff007212 */ /* 0x000fe200078e33ff */
[----:B------:R-:W-:Y:S03]  /*1490*/  BSSY.RECONVERGENT B2, `(.L_x_294) ;  /* 0x0000031000027945 */ /* 0x000fe60003800200 */
[----:B------:R-:W-:-:S04]  /*14a0*/  IADD3 R0, PT, PT, -R9, R4, R0 ;  /* 0x0000000409007210 */ /* 0x000fc80007ffe100 */
[C---:B------:R-:W-:Y:S02]  /*14b0*/  ISETP.GE.U32.AND P0, PT, R0.reuse, 0xf00, PT ;  /* 0x00000f000000780c */ /* 0x040fe40003f06070 */
[----:B------:R-:W-:Y:S01]  /*14c0*/  LEA.HI R4, R0, 0x1, RZ, 0x18 ;  /* 0x0000000100047811 */ /* 0x000fe200078fc0ff */
[----:B------:R-:W-:-:S03]  /*14d0*/  IMAD.MOV.U32 R0, RZ, RZ, R8 ;  /* 0x000000ffff007224 */ /* 0x000fc600078e0008 */
[----:B------:R-:W-:-:S04]  /*14e0*/  LOP3.LUT R24, R4, 0xf, RZ, 0xc0, !PT ;  /* 0x0000000f04187812 */ /* 0x000fc800078ec0ff */
[----:B------:R-:W-:-:S03]  /*14f0*/  ISETP.NE.AND P1, PT, R24, RZ, PT ;  /* 0x000000ff1800720c */ /* 0x000fc60003f25270 */
[----:B------:R-:W-:Y:S10]  /*1500*/  @!P0 BRA `(.L_x_295) ;  /* 0x0000000000a48947 */ /* 0x000ff40003800000 */
[----:B------:R-:W0:Y:S01]  /*1510*/  LDCU.64 UR4, c[0x0][0x380] ;  /* 0x00007000ff0477ac */ /* 0x000e220008000a00 */
[----:B------:R-:W-:Y:S02]  /*1520*/  IADD3 R3, P0, PT, R8, R9, RZ ;  /* 0x0000000908037210 */ /* 0x000fe40007f1e0ff */
[----:B------:R-:W-:-:S03]  /*1530*/  LOP3.LUT R6, R4, 0x1fffff0, RZ, 0xc0, !PT ;  /* 0x01fffff004067812 */ /* 0x000fc600078ec0ff */
[----:B------:R-:W-:Y:S02]  /*1540*/  IMAD.X R0, RZ, RZ, R11, P0 ;  /* 0x000000ffff007224 */ /* 0x000fe400000e060b */
[----:B------:R-:W-:Y:S01]  /*1550*/  IMAD.MOV R6, RZ, RZ, -R6 ;  /* 0x000000ffff067224 */ /* 0x000fe200078e0a06 */
[----:B0-----:R-:W-:-:S04]  /*1560*/  LEA R15, P2, R3, UR4, 0x2 ;  /* 0x00000004030f7c11 */ /* 0x001fc8000f8410ff */
[----:B------:R-:W-:Y:S02]  /*1570*/  IADD3 R15, P0, PT, R15, 0x2000, RZ ;  /* 0x000020000f0f7810 */ /* 0x000fe40007f1e0ff */
[----:B------:R-:W-:Y:S01]  /*1580*/  LEA.HI.X R3, R3, UR5, R0, 0x2, P2 ;  /* 0x0000000503037c11 */ /* 0x000fe200090f1400 */
[----:B------:R-:W-:-:S04]  /*1590*/  IMAD.MOV.U32 R0, RZ, RZ, R8 ;  /* 0x000000ffff007224 */ /* 0x000fc800078e0008 */
[----:B------:R-:W-:-:S07]  /*15a0*/  IMAD.X R3, RZ, RZ, R3, P0 ;  /* 0x000000ffff037224 */ /* 0x000fce00000e0603 */
.L_x_296:
        /* <DEDUP_REMOVED lines=31> */
.L_x_295:
[----:B------:R-:W-:Y:S05]  /*17a0*/  BSYNC.RECONVERGENT B2 ;  /* 0x0000000000027941 */ /* 0x000fea0003800200 */
.L_x_294:
[----:B------:R-:W-:Y:S05]  /*17b0*/  @!P1 BRA `(.L_x_293) ;  /* 0x0000000000e89947 */ /* 0x000fea0003800000 */
[----:B------:R-:W-:Y:S01]  /*17c0*/  ISETP.GE.U32.AND P0, PT, R24, 0x8, PT ;  /* 0x000000081800780c */ /* 0x000fe20003f06070 */
[----:B------:R-:W-:Y:S01]  /*17d0*/  BSSY.RECONVERGENT B2, `(.L_x_297) ;  /* 0x0000016000027945 */ /* 0x000fe20003800200 */
[----:B------:R-:W-:-:S04]  /*17e0*/  LOP3.LUT R17, R4, 0x7, RZ, 0xc0, !PT ;  /* 0x0000000704117812 */ /* 0x000fc800078ec0ff */
[----:B------:R-:W-:-:S07]  /*17f0*/  ISETP.NE.AND P1, PT, R17, RZ, PT ;  /* 0x000000ff1100720c */ /* 0x000fce0003f25270 */
[----:B------:R-:W-:Y:S06]  /*1800*/  @!P0 BRA `(.L_x_298) ;  /* 0x0000000000488947 */ /* 0x000fec0003800000 */
[----:B------:R-:W0:Y:S01]  /*1810*/  LDCU.64 UR4, c[0x0][0x380] ;  /* 0x00007000ff0477ac */ /* 0x000e220008000a00 */
[----:B------:R-:W-:-:S05]  /*1820*/  IADD3 R3, P0, PT, R0, R9, RZ ;  /* 0x0000000900037210 */ /* 0x000fca0007f1e0ff */
[----:B------:R-:W-:Y:S01]  /*1830*/  IMAD.X R6, RZ, RZ, R11, P0 ;  /* 0x000000ffff067224 */ /* 0x000fe200000e060b */
        /* <DEDUP_REMOVED lines=15> */
.L_x_298:
[----:B------:R-:W-:Y:S05]  /*1930*/  BSYNC.RECONVERGENT B2 ;  /* 0x0000000000027941 */ /* 0x000fea0003800200 */
.L_x_297:
        /* <DEDUP_REMOVED lines=18> */
.L_x_300:
[----:B------:R-:W-:Y:S05]  /*1a60*/  BSYNC.RECONVERGENT B2 ;  /* 0x0000000000027941 */ /* 0x000fea0003800200 */
.L_x_299:
[----:B------:R-:W-:Y:S05]  /*1a70*/  @!P1 BRA `(.L_x_293) ;  /* 0x0000000000389947 */ /* 0x000fea0003800000 */
[----:B------:R-:W0:Y:S01]  /*1a80*/  LDCU.64 UR4, c[0x0][0x380] ;  /* 0x00007000ff0477ac */ /* 0x000e220008000a00 */
[----:B------:R-:W-:Y:S01]  /*1a90*/  IADD3 R5, P0, PT, R0, R9, RZ ;  /* 0x0000000900057210 */ /* 0x000fe20007f1e0ff */
[----:B------:R-:W-:-:S04]  /*1aa0*/  IMAD.MOV R0, RZ, RZ, -R6 ;  /* 0x000000ffff007224 */ /* 0x000fc800078e0a06 */
[----:B------:R-:W-:Y:S01]  /*1ab0*/  IMAD.X R4, RZ, RZ, R11, P0 ;  /* 0x000000ffff047224 */ /* 0x000fe200000e060b */
[----:B0-----:R-:W-:-:S04]  /*1ac0*/  LEA R2, P1, R5, UR4, 0x2 ;  /* 0x0000000405027c11 */ /* 0x001fc8000f8210ff */
[----:B------:R-:W-:-:S09]  /*1ad0*/  LEA.HI.X R5, R5, UR5, R4, 0x2, P1 ;  /* 0x0000000505057c11 */ /* 0x000fd200088f1404 */
.L_x_301:
[----:B------:R-:W-:-:S06]  /*1ae0*/  IMAD.MOV.U32 R3, RZ, RZ, R5 ;  /* 0x000000ffff037224 */ /* 0x000fcc00078e0005 */
[----:B------:R0:W2:Y:S01]  /*1af0*/  LDG.E R3, desc[UR6][R2.64] ;  /* 0x0000000602037981 */ /* 0x0000a2000c1e1900 */
[----:B------:R-:W-:-:S05]  /*1b00*/  VIADD R0, R0, 0x1 ;  /* 0x0000000100007836 */ /* 0x000fca0000000000 */
[----:B------:R-:W-:Y:S02]  /*1b10*/  ISETP.NE.AND P0, PT, R0, RZ, PT ;  /* 0x000000ff0000720c */ /* 0x000fe40003f05270 */
[----:B0-----:R-:W-:-:S05]  /*1b20*/  IADD3 R2, P1, PT, R2, 0x400, RZ ;  /* 0x0000040002027810 */ /* 0x001fca0007f3e0ff */
[----:B------:R-:W-:Y:S02]  /*1b30*/  IMAD.X R5, RZ, RZ, R5, P1 ;  /* 0x000000ffff057224 */ /* 0x000fe400008e0605 */
[----:B--2---:R-:W-:-:S04]  /*1b40*/  IMAD.IADD R10, R3, 0x1, R10 ;  /* 0x00000001030a7824 */ /* 0x004fc800078e020a */
[----:B------:R-:W-:Y:S05]  /*1b50*/  @P0 BRA `(.L_x_301) ;  /* 0xfffffffc00e00947 */ /* 0x000fea000383ffff */
.L_x_293:
[----:B------:R-:W-:Y:S05]  /*1b60*/  BSYNC.RECONVERGENT B1 ;  /* 0x0000000000017941 */ /* 0x000fea0003800200 */
.L_x_291:
[----:B------:R-:W0:Y:S01]  /*1b70*/  S2R R6, SR_LANEID ;  /* 0x0000000000067919 */ /* 0x000e220000000000 */
[----:B------:R-:W-:Y:S01]  /*1b80*/  ISETP.NE.AND P5, PT, R8, RZ, PT ;  /* 0x000000ff0800720c */ /* 0x000fe20003fa5270 */
        /* <DEDUP_REMOVED lines=39> */
[----:B------:R-:W-:-:S07]  /*1e00*/  IMAD.IADD R7, R0, 0x1, R3 ;  /* 0x0000000100077824 */ /* 0x000fce00078e0203 */
.L_x_289:
[----:B------:R-:W-:Y:S05]  /*1e10*/  BSYNC.RECONVERGENT B0 ;  /* 0x0000000000007941 */ /* 0x000fea0003800200 */
.L_x_274:
[----:B------:R-:W-:Y:S05]  /*1e20*/  @P5 EXIT ;  /* 0x000000000000594d */ /* 0x000fea0003800000 */
[----:B------:R-:W3:Y:S01]  /*1e30*/  LDC.64 R2, c[0x0][0x388] ;  /* 0x0000e200ff027b82 */ /* 0x000ee20000000a00 */
[----:B------:R-:W0:Y:S02]  /*1e40*/  LDCU UR4, c[0x0][0x39c] ;  /* 0x00007380ff0477ac */ /* 0x000e240008000800 */
[----:B012---:R-:W-:-:S05]  /*1e50*/  VIADD R7, R7, UR4 ;  /* 0x0000000407077c36 */ /* 0x007fca0008000000 */
[----:B---3--:R-:W-:Y:S01]  /*1e60*/  STG.E desc[UR6][R2.64], R7 ;  /* 0x0000000702007986 */ /* 0x008fe2000c101906 */
[----:B------:R-:W-:Y:S05]  /*1e70*/  EXIT ;  /* 0x000000000000794d */ /* 0x000fea0003800000 */
.L_x_302:
        /* <DEDUP_REMOVED lines=16> */
.L_x_439:


//--------------------- .text._ZN3cub18CUB_300001_SM_10006detail6reduce28DeviceReduceSingleTileKernelINS2_10policy_hubIijN4cuda3std3__44plusIiEEE10Policy1000EPiSC_iS9_iiNS7_10__identityEEEvT0_T1_T2_T3_T4_T6_ --------------------------
	.section	.text._ZN3cub18CUB_300001_SM_10006detail6reduce28DeviceReduceSingleTileKernelINS2_10policy_hubIijN4cuda3std3__44plusIiEEE10Policy1000EPiSC_iS9_iiNS7_10__identityEEEvT0_T1_T2_T3_T4_T6_,"ax",@progbits
	.align	128
        .global         _ZN3cub18CUB_300001_SM_10006detail6reduce28DeviceReduceSingleTileKernelINS2_10policy_hubIijN4cuda3std3__44plusIiEEE10Policy1000EPiSC_iS9_iiNS7_10__identityEEEvT0_T1_T2_T3_T4_T6_
        .type           _ZN3cub18CUB_300001_SM_10006detail6reduce28DeviceReduceSingleTileKernelINS2_10policy_hubIijN4cuda3std3__44plusIiEEE10Policy1000EPiSC_iS9_iiNS7_10__identityEEEvT0_T1_T2_T3_T4_T6_,@function
        .size           _ZN3cub18CUB_300001_SM_10006detail6reduce28DeviceReduceSingleTileKernelINS2_10policy_hubIijN4cuda3std3__44plusIiEEE10Policy1000EPiSC_iS9_iiNS7_10__identityEEEvT0_T1_T2_T3_T4_T6_,(.L_x_440 - _ZN3cub18CUB_300001_SM_10006detail6reduce28DeviceReduceSingleTileKernelINS2_10policy_hubIijN4cuda3std3__44plusIiEEE10Policy1000EPiSC_iS9_iiNS7_10__identityEEEvT0_T1_T2_T3_T4_T6_)
        .other          _ZN3cub18CUB_300001_SM_10006detail6reduce28DeviceReduceSingleTileKernelINS2_10policy_hubIijN4cuda3std3__44plusIiEEE10Policy1000EPiSC_iS9_iiNS7_10__identityEEEvT0_T1_T2_T3_T4_T6_,@"STO_CUDA_ENTRY STV_DEFAULT"
_ZN3cub18CUB_300001_SM_10006detail6reduce28DeviceReduceSingleTileKernelINS2_10policy_hubIijN4cuda3std3__44plusIiEEE10Policy1000EPiSC_iS9_iiNS7_10__identityEEEvT0_T1_T2_T3_T4_T6_:
.text._ZN3cub18CUB_300001_SM_10006detail6reduce28DeviceReduceSingleTileKernelINS2_10policy_hubIijN4cuda3std3__44plusIiEEE10Policy1000EPiSC_iS9_iiNS7_10__identityEEEvT0_T1_T2_T3_T4_T6_:
        /* <DEDUP_REMOVED lines=13> */
.L_x_303:
        /* <DEDUP_REMOVED lines=16> */
.L_x_308:
[----:B------:R-:W-:Y:S05]  /*01d0*/  BSYNC.RECONVERGENT B1 ;  /* 0x0000000000017941 */ /* 0x000fea0003800200 */
.L_x_307:
        /* <DEDUP_REMOVED lines=16> */
.L_x_313:
        /* <DEDUP_REMOVED lines=9> */
.L_x_312:
[----:B------:R-:W-:Y:S05]  /*0370*/  BSYNC.RECONVERGENT B2 ;  /* 0x0000000000027941 */ /* 0x000fea0003800200 */
.L_x_311:
        /* <DEDUP_REMOVED lines=8> */
.L_x_316:
        /* <DEDUP_REMOVED lines=35> */
.L_x_315:
[----:B------:R-:W-:Y:S05]  /*0630*/  BSYNC.RECONVERGENT B2 ;  /* 0x0000000000027941 */ /* 0x000fea0003800200 */
.L_x_314:
        /* <DEDUP_REMOVED lines=22> */
.L_x_318:
[----:B------:R-:W-:Y:S05]  /*07a0*/  BSYNC.RECONVERGENT B2 ;  /* 0x0000000000027941 */ /* 0x000fea0003800200 */
.L_x_317:
        /* <DEDUP_REMOVED lines=10> */
.L_x_310:
[----:B------:R-:W-:Y:S05]  /*0850*/  BSYNC.RECONVERGENT B1 ;  /* 0x0000000000017941 */ /* 0x000fea0003800200 */
.L_x_309:
        /* <DEDUP_REMOVED lines=45> */
.L_x_319:
        /* <DEDUP_REMOVED lines=67> */
.L_x_306:
        /* <DEDUP_REMOVED lines=22> */
.L_x_323:
        /* <DEDUP_REMOVED lines=20> */
.L_x_321:
        /* <DEDUP_REMOVED lines=20> */
.L_x_327:
        /* <DEDUP_REMOVED lines=8> */
.L_x_326:
[----:B------:R-:W-:Y:S05]  /*13c0*/  BSYNC.RECONVERGENT B2 ;  /* 0x0000000000027941 */ /* 0x000fea0003800200 */
.L_x_325:
        /* <DEDUP_REMOVED lines=16> */
.L_x_330:
        /* <DEDUP_REMOVED lines=39> */
.L_x_329:
[----:B------:R-:W-:Y:S05]  /*1740*/  BSYNC.RECONVERGENT B2 ;  /* 0x0000000000027941 */ /* 0x000fea0003800200 */
.L_x_328:
        /* <DEDUP_REMOVED lines=27> */
.L_x_332:
[----:B------:R-:W-:Y:S05]  /*1900*/  BSYNC.RECONVERGENT B2 ;  /* 0x0000000000027941 */ /* 0x000fea0003800200 */
.L_x_331:
        /* <DEDUP_REMOVED lines=10> */
.L_x_324:
[----:B------:R-:W-:Y:S05]  /*19b0*/  BSYNC.RECONVERGENT B1 ;  /* 0x0000000000017941 */ /* 0x000fea0003800200 */
.L_x_322:
        /* <DEDUP_REMOVED lines=43> */
.L_x_305:
        /* <DEDUP_REMOVED lines=12> */
.L_x_335:
[----:B------:R-:W-:Y:S05]  /*1d30*/  BSYNC.RECONVERGENT B1 ;  /* 0x0000000000017941 */ /* 0x000fea0003800200 */
.L_x_334:
        /* <DEDUP_REMOVED lines=16> */
.L_x_340:
        /* <DEDUP_REMOVED lines=9> */
.L_x_339:
[----:B------:R-:W-:Y:S05]  /*1ed0*/  BSYNC.RECONVERGENT B2 ;  /* 0x0000000000027941 */ /* 0x000fea0003800200 */
.L_x_338:
        /* <DEDUP_REMOVED lines=8> */
.L_x_343:
        /* <DEDUP_REMOVED lines=35> */
.L_x_342:
[----:B------:R-:W-:Y:S05]  /*2190*/  BSYNC.RECONVERGENT B2 ;  /* 0x0000000000027941 */ /* 0x000fea0003800200 */
.L_x_341:
        /* <DEDUP_REMOVED lines=22> */
.L_x_345:
[----:B------:R-:W-:Y:S05]  /*2300*/  BSYNC.RECONVERGENT B2 ;  /* 0x0000000000027941 */ /* 0x000fea0003800200 */
.L_x_344:
        /* <DEDUP_REMOVED lines=10> */
.L_x_337:
[----:B------:R-:W-:Y:S05]  /*23b0*/  BSYNC.RECONVERGENT B1 ;  /* 0x0000000000017941 */ /* 0x000fea0003800200 */
.L_x_336:
        /* <DEDUP_REMOVED lines=45> */
.L_x_346:
        /* <DEDUP_REMOVED lines=67> */
.L_x_333:
        /* <DEDUP_REMOVED lines=33> */
.L_x_349:
        /* <DEDUP_REMOVED lines=32> */
.L_x_347:
        /* <DEDUP_REMOVED lines=20> */
.L_x_353:
        /* <DEDUP_REMOVED lines=8> */
.L_x_352:
[----:B------:R-:W-:Y:S05]  /*3090*/  BSYNC.RECONVERGENT B2 ;  /* 0x0000000000027941 */ /* 0x000fea0003800200 */
.L_x_351:
        /* <DEDUP_REMOVED lines=16> */
.L_x_356:
        /* <DEDUP_REMOVED lines=39> */
.L_x_355:
[----:B------:R-:W-:Y:S05]  /*3410*/  BSYNC.RECONVERGENT B2 ;  /* 0x0000000000027941 */ /* 0x000fea0003800200 */
.L_x_354:
        /* <DEDUP_REMOVED lines=27> */
.L_x_358:
[----:B------:R-:W-:Y:S05]  /*35d0*/  BSYNC.RECONVERGENT B2 ;  /* 0x0000000000027941 */ /* 0x000fea0003800200 */
.L_x_357:
        /* <DEDUP_REMOVED lines=10> */
.L_x_350:
[----:B------:R-:W-:Y:S05]  /*3680*/  BSYNC.RECONVERGENT B1 ;  /* 0x0000000000017941 */ /* 0x000fea0003800200 */
.L_x_348:
        /* <DEDUP_REMOVED lines=42> */
.L_x_320:
[----:B------:R-:W-:Y:S05]  /*3930*/  BSYNC.RECONVERGENT B0 ;  /* 0x0000000000007941 */ /* 0x000fea0003800200 */
.L_x_304:
[----:B------:R-:W-:Y:S05]  /*3940*/  @P0 EXIT ;  /* 0x000000000000094d */ /* 0x000fea0003800000 */
[----:B-1----:R-:W1:Y:S01]  /*3950*/  LDC.64 R4, c[0x0][0x388] ;  /* 0x0000e200ff047b82 */ /* 0x002e620000000a00 */
[----:B------:R-:W0:Y:S02]  /*3960*/  LDCU UR4, c[0x0][0x398] ;  /* 0x00007300ff0477ac */ /* 0x000e240008000800 */
[----:B0-234-:R-:W-:-:S05]  /*3970*/  VIADD R3, R3, UR4 ;  /* 0x0000000403037c36 */ /* 0x01dfca0008000000 */
[----:B-1----:R-:W-:Y:S01]  /*3980*/  STG.E desc[UR6][R4.64], R3 ;  /* 0x0000000304007986 */ /* 0x002fe2000c101906 */
[----:B------:R-:W-:Y:S05]  /*3990*/  EXIT ;  /* 0x000000000000794d */ /* 0x000fea0003800000 */
.L_x_359:
        /* <DEDUP_REMOVED lines=14> */
.L_x_440:


//--------------------- .text._ZN3cub18CUB_300001_SM_10006detail6reduce18DeviceReduceKernelINS2_10policy_hubIijN4cuda3std3__44plusIiEEE10Policy1000EN6thrust24THRUST_300001_SM_1000_NS6detail15normal_iteratorINSD_10device_ptrIiEEEEjS9_iNS7_10__identityEEEvT0_PT3_T1_NS0_13GridEvenShareISN_EET2_T4_ --------------------------
	.section	.text._ZN3cub18CUB_300001_SM_10006detail6reduce18DeviceReduceKernelINS2_10policy_hubIijN4cuda3std3__44plusIiEEE10Policy1000EN6thrust24THRUST_300001_SM_1000_NS6detail15normal_iteratorINSD_10device_ptrIiEEEEjS9_iNS7_10__identityEEEvT0_PT3_T1_NS0_13GridEvenShareISN_EET2_T4_,"ax",@progbits
	.align	128
        .global         _ZN3cub18CUB_300001_SM_10006detail6reduce18DeviceReduceKernelINS2_10policy_hubIijN4cuda3std3__44plusIiEEE10Policy1000EN6thrust24THRUST_300001_SM_1000_NS6detail15normal_iteratorINSD_10device_ptrIiEEEEjS9_iNS7_10__identityEEEvT0_PT3_T1_NS0_13GridEvenShareISN_EET2_T4_
        .type           _ZN3cub18CUB_300001_SM_10006detail6reduce18DeviceReduceKernelINS2_10policy_hubIijN4cuda3std3__44plusIiEEE10Policy1000EN6thrust24THRUST_300001_SM_1000_NS6detail15normal_iteratorINSD_10device_ptrIiEEEEjS9_iNS7_10__identityEEEvT0_PT3_T1_NS0_13GridEvenShareISN_EET2_T4_,@function
        .size           _ZN3cub18CUB_300001_SM_10006detail6reduce18DeviceReduceKernelINS2_10policy_hubIijN4cuda3std3__44plusIiEEE10Policy1000EN6thrust24THRUST_300001_SM_1000_NS6detail15normal_iteratorINSD_10device_ptrIiEEEEjS9_iNS7_10__identityEEEvT0_PT3_T1_NS0_13GridEvenShareISN_EET2_T4_,(.L_x_441 - _ZN3cub18CUB_300001_SM_10006detail6reduce18DeviceReduceKernelINS2_10policy_hubIijN4cuda3std3__44plusIiEEE10Policy1000EN6thrust24THRUST_300001_SM_1000_NS6detail15normal_iteratorINSD_10device_ptrIiEEEEjS9_iNS7_10__identityEEEvT0_PT3_T1_NS0_13GridEvenShareISN_EET2_T4_)
        .other          _ZN3cub18CUB_300001_SM_10006detail6reduce18DeviceReduceKernelINS2_10policy_hubIijN4cuda3std3__44plusIiEEE10Policy1000EN6thrust24THRUST_300001_SM_1000_NS6detail15normal_iteratorINSD_10device_ptrIiEEEEjS9_iNS7_10__identityEEEvT0_PT3_T1_NS0_13GridEvenShareISN_EET2_T4_,@"STO_CUDA_ENTRY STV_DEFAULT"
_ZN3cub18CUB_300001_SM_10006detail6reduce18DeviceReduceKernelINS2_10policy_hubIijN4cuda3std3__44plusIiEEE10Policy1000EN6thrust24THRUST_300001_SM_1000_NS6detail15normal_iteratorINSD_10device_ptrIiEEEEjS9_iNS7_10__identityEEEvT0_PT3_T1_NS0_13GridEvenShareISN_EET2_T4_:
.text._ZN3cub18CUB_300001_SM_10006detail6reduce18DeviceReduceKernelINS2_10policy_hubIijN4cuda3std3__44plusIiEEE10Policy1000EN6thrust24THRUST_300001_SM_1000_NS6detail15normal_iteratorINSD_10device_ptrIiEEEEjS9_iNS7_10__identityEEEvT0_PT3_T1_NS0_13GridEvenShareISN_EET2_T4_:
[----:B------:R-:W-:Y:S01]  /*0000*/  LDC R1, c[0x0][0x37c] ;  /* 0x0000df00ff017b82 */ /* 0x000fe20000000800 */
[----:B------:R-:W0:Y:S07]  /*0010*/  S2R R3, SR_CTAID.X ;  /* 0x0000000000037919 */ /* 0x000e2e0000002500 */
[----:B------:R-:W1:Y:S01]  /*0020*/  LDC.64 R8, c[0x0][0x3a8] ;  /* 0x0000ea00ff087b82 */ /* 0x000e620000000a00 */
[----:B------:R-:W2:Y:S01]  /*0030*/  LDCU.64 UR6, c[0x0][0x358] ;  /* 0x00006b00ff0677ac */ /* 0x000ea20008000a00 */
[----:B------:R-:W-:Y:S01]  /*0040*/  BSSY.RECONVERGENT B0, `(.L_x_360) ;  /* 0x0000236000007945 */ /* 0x000fe20003800200 */
[----:B-1----:R-:W-:-:S02]  /*0050*/  IMAD.SHL.U32 R13, R9, 0x1000, RZ ;  /* 0x00001000090d7824 */ /* 0x002fc400078e00ff */
[----:B0-----:R-:W-:-:S05]  /*0060*/  IMAD R0, R3, -0x1000, R8 ;  /* 0xfffff00003007824 */ /* 0x001fca00078e0208 */
[----:B------:R-:W-:-:S13]  /*0070*/  ISETP.GT.U32.AND P0, PT, R0, 0xfff, PT ;  /* 0x00000fff0000780c */ /* 0x000fda0003f04070 */
[----:B--2---:R-:W-:Y:S05]  /*0080*/  @P0 BRA `(.L_x_361) ;  /* 0x0000001000540947 */ /* 0x004fea0003800000 */
[----:B------:R-:W0:Y:S01]  /*0090*/  S2R R2, SR_TID.X ;  /* 0x0000000000027919 */ /* 0x000e220000002100 */
[----:B------:R-:W-:Y:S01]  /*00a0*/  BSSY.RECONVERGENT B1, `(.L_x_362) ;  /* 0x000000a000017945 */ /* 0x000fe20003800200 */
[----:B------:R-:W-:Y:S01]  /*00b0*/  IMAD.MOV.U32 R14, RZ, RZ, RZ ;  /* 0x000000ffff0e7224 */ /* 0x000fe200078e00ff */
[----:B0-----:R-:W-:Y:S01]  /*00c0*/  ISETP.GE.U32.AND P0, PT, R2, R0, PT ;  /* 0x000000000200720c */ /* 0x001fe20003f06070 */
[----:B------:R-:W-:-:S12]  /*00d0*/  IMAD.MOV.U32 R4, RZ, RZ, R2 ;  /* 0x000000ffff047224 */ /* 0x000fd800078e0002 */
[----:B------:R-:W-:Y:S05]  /*00e0*/  @P0 BRA `(.L_x_363) ;  /* 0x0000000000140947 */ /* 0x000fea0003800000 */
[----:B------:R-:W0:Y:S01]  /*00f0*/  LDC.64 R14, c[0x0][0x380] ;  /* 0x0000e000ff0e7b82 */ /* 0x000e220000000a00 */
[----:B------:R-:W-:-:S04]  /*0100*/  IMAD R5, R3, 0x1000, R2 ;  /* 0x0000100003057824 */ /* 0x000fc800078e0202 */
[----:B0-----:R-:W-:-:S06]  /*0110*/  IMAD.WIDE.U32 R14, R5, 0x4, R14 ;  /* 0x00000004050e7825 */ /* 0x001fcc00078e000e */
[----:B------:R0:W5:Y:S01]  /*0120*/  LDG.E R14, desc[UR6][R14.64] ;  /* 0x000000060e0e7981 */ /* 0x000162000c1e1900 */
[----:B------:R-:W-:-:S07]  /*0130*/  VIADD R4, R2, 0x100 ;  /* 0x0000010002047836 */ /* 0x000fce0000000000 */
.L_x_363:
[----:B------:R-:W-:Y:S05]  /*0140*/  BSYNC.RECONVERGENT B1 ;  /* 0x0000000000017941 */ /* 0x000fea0003800200 */
.L_x_362:
[----:B------:R-:W-:Y:S01]  /*0150*/  ISETP.GE.U32.AND P0, PT, R4, R0, PT ;  /* 0x000000000400720c */ /* 0x000fe20003f06070 */
[----:B------:R-:W-:-:S12]  /*0160*/  BSSY.RECONVERGENT B1, `(.L_x_364) ;  /* 0x0000097000017945 */ /* 0x000fd80003800200 */
[----:B------:R-:W-:Y:S05]  /*0170*/  @P0 BRA `(.L_x_365) ;  /* 0x0000000800540947 */ /* 0x000fea0003800000 */
[----:B------:R-:W-:Y:S01]  /*0180*/  LOP3.LUT R5, RZ, R4, RZ, 0x33, !PT ;  /* 0x00000004ff057212 */ /* 0x000fe200078e33ff */
[----:B------:R-:W-:Y:S04]  /*0190*/  BSSY.RECONVERGENT B2, `(.L_x_366) ;  /* 0x000004b000027945 */ /* 0x000fe80003800200 */
[----:B------:R-:W-:-:S04]  /*01a0*/  IMAD.IADD R8, R5, 0x1, R8 ;  /* 0x0000000105087824 */ /* 0x000fc800078e0208 */
[----:B------:R-:W-:-:S05]  /*01b0*/  IMAD R8, R3, -0x1000, R8 ;  /* 0xfffff00003087824 */ /* 0x000fca00078e0208 */
[C---:B------:R-:W-:Y:S02]  /*01c0*/  ISETP.GE.U32.AND P0, PT, R8.reuse, 0xf00, PT ;  /* 0x00000f000800780c */ /* 0x040fe40003f06070 */
[----:B------:R-:W-:-:S04]  /*01d0*/  LEA.HI R5, R8, 0x1, RZ, 0x18 ;  /* 0x0000000108057811 */ /* 0x000fc800078fc0ff */
[----:B------:R-:W-:-:S07]  /*01e0*/  LOP3.LUT R6, R5, 0xf, RZ, 0xc0, !PT ;  /* 0x0000000f05067812 */ /* 0x000fce00078ec0ff */
[----:B------:R-:W-:Y:S05]  /*01f0*/  @!P0 BRA `(.L_x_367) ;  /* 0x0000000400108947 */ /* 0x000fea0003800000 */
[----:B------:R-:W-:Y:S01]  /*0200*/  LOP3.LUT R8, R5, 0x1fffff0, RZ, 0xc0, !PT ;  /* 0x01fffff005087812 */ /* 0x000fe200078ec0ff */
[----:B------:R-:W-:Y:S01]  /*0210*/  BSSY.RECONVERGENT B3, `(.L_x_368) ;  /* 0x0000041000037945 */ /* 0x000fe20003800200 */
[----:B------:R-:W-:Y:S01]  /*0220*/  LOP3.LUT R7, R4, 0x800, RZ, 0xfc, !PT ;  /* 0x0000080004077812 */ /* 0x000fe200078efcff */
[----:B------:R-:W-:Y:S01]  /*0230*/  IMAD R4, R3, 0x1000, R4 ;  /* 0x0000100003047824 */ /* 0x000fe200078e0204 */
[----:B------:R-:W-:-:S07]  /*0240*/  IADD3 R8, PT, PT, -R8, RZ, RZ ;  /* 0x000000ff08087210 */ /* 0x000fce0007ffe1ff */
.L_x_369:
[----:B------:R-:W1:Y:S01]  /*0250*/  LDC.64 R12, c[0x0][0x380] ;  /* 0x0000e000ff0c7b82 */ /* 0x000e620000000a00 */
[----:B------:R-:W-:-:S04]  /*0260*/  VIADD R21, R4, 0x100 ;  /* 0x0000010004157836 */ /* 0x000fc80000000000 */
[----:B-1----:R-:W-:-:S04]  /*0270*/  IMAD.WIDE.U32 R20, R21, 0x4, R12 ;  /* 0x0000000415147825 */ /* 0x002fc800078e000c */
[C---:B------:R-:W-:Y:S01]  /*0280*/  IMAD.WIDE.U32 R16, R4.reuse, 0x4, R12 ;  /* 0x0000000404107825 */ /* 0x040fe200078e000c */
[----:B0-----:R-:W2:Y:S04]  /*0290*/  LDG.E R15, desc[UR6][R20.64] ;  /* 0x00000006140f7981 */ /* 0x001ea8000c1e1900 */
[----:B------:R0:W2:Y:S01]  /*02a0*/  LDG.E R9, desc[UR6][R16.64] ;  /* 0x0000000610097981 */ /* 0x0000a2000c1e1900 */
[C---:B------:R-:W-:Y:S02]  /*02b0*/  VIADD R29, R4.reuse, 0x600 ;  /* 0x00000600041d7836 */ /* 0x040fe40000000000 */
[C---:B------:R-:W-:Y:S01]  /*02c0*/  VIADD R27, R4.reuse, 0x300 ;  /* 0x00000300041b7836 */ /* 0x040fe20000000000 */
[C---:B------:R-:W-:Y:S01]  /*02d0*/  IADD3 R28, PT, PT, R4.reuse, 0x800, RZ ;  /* 0x00000800041c7810 */ /* 0x040fe20007ffe0ff */
[----:B------:R-:W-:-:S02]  /*02e0*/  VIADD R11, R4, 0x200 ;  /* 0x00000200040b7836 */ /* 0x000fc40000000000 */
[----:B------:R-:W-:-:S04]  /*02f0*/  IMAD.WIDE.U32 R26, R27, 0x4, R12 ;  /* 0x000000041b1a7825 */ /* 0x000fc800078e000c */
[--C-:B0-----:R-:W-:Y:S02]  /*0300*/  IMAD.WIDE.U32 R16, R29, 0x4, R12.reuse ;  /* 0x000000041d107825 */ /* 0x101fe400078e000c */
[----:B------:R-:W3:Y:S02]  /*0310*/  LDG.E R26, desc[UR6][R26.64] ;  /* 0x000000061a1a7981 */ /* 0x000ee4000c1e1900 */
[C---:B------:R-:W-:Y:S02]  /*0320*/  VIADD R19, R4.reuse, 0x400 ;  /* 0x0000040004137836 */ /* 0x040fe40000000000 */
[C---:B------:R-:W-:Y:S01]  /*0330*/  VIADD R23, R4.reuse, 0x500 ;  /* 0x0000050004177836 */ /* 0x040fe20000000000 */
[----:B------:R0:W4:Y:S01]  /*0340*/  LDG.E R22, desc[UR6][R16.64] ;  /* 0x0000000610167981 */ /* 0x000122000c1e1900 */
[----:B------:R-:W-:Y:S02]  /*0350*/  VIADD R29, R4, 0x700 ;  /* 0x00000700041d7836 */ /* 0x000fe40000000000 */
[----:B------:R-:W-:-:S04]  /*0360*/  IMAD.WIDE.U32 R10, R11, 0x4, R12 ;  /* 0x000000040b0a7825 */ /* 0x000fc800078e000c */
[--C-:B------:R-:W-:Y:S01]  /*0370*/  IMAD.WIDE.U32 R18, R19, 0x4, R12.reuse ;  /* 0x0000000413127825 */ /* 0x100fe200078e000c */
[----:B------:R1:W3:Y:S03]  /*0380*/  LDG.E R25, desc[UR6][R10.64] ;  /* 0x000000060a197981 */ /* 0x0002e6000c1e1900 */
[--C-:B------:R-:W-:Y:S01]  /*0390*/  IMAD.WIDE.U32 R20, R23, 0x4, R12.reuse ;  /* 0x0000000417147825 */ /* 0x100fe200078e000c */
[----:B------:R-:W4:Y:S03]  /*03a0*/  LDG.E R24, desc[UR6][R18.64] ;  /* 0x0000000612187981 */ /* 0x000f26000c1e1900 */
[--C-:B0-----:R-:W-:Y:S01]  /*03b0*/  IMAD.WIDE.U32 R16, R29, 0x4, R12.reuse ;  /* 0x000000041d107825 */ /* 0x101fe200078e000c */
[----:B------:R0:W4:Y:S03]  /*03c0*/  LDG.E R23, desc[UR6][R20.64] ;  /* 0x0000000614177981 */ /* 0x000126000c1e1900 */
[----:B------:R-:W-:Y:S01]  /*03d0*/  IMAD.WIDE.U32 R28, R28, 0x4, R12 ;  /* 0x000000041c1c7825 */ /* 0x000fe200078e000c */
[----:B------:R-:W4:Y:S03]  /*03e0*/  LDG.E R19, desc[UR6][R16.64] ;  /* 0x0000000610137981 */ /* 0x000f26000c1e1900 */
[----:B------:R-:W-:-:S02]  /*03f0*/  VIADD R27, R4, 0xa00 ;  /* 0x00000a00041b7836 */ /* 0x000fc40000000000 */
[----:B-1----:R-:W-:Y:S01]  /*0400*/  VIADD R11, R4, 0x900 ;  /* 0x00000900040b7836 */ /* 0x002fe20000000000 */
[----:B------:R1:W4:Y:S01]  /*0410*/  LDG.E R18, desc[UR6][R28.64] ;  /* 0x000000061c127981 */ /* 0x000322000c1e1900 */
[----:B0-----:R-:W-:-:S04]  /*0420*/  IMAD.WIDE.U32 R20, R27, 0x4, R12 ;  /* 0x000000041b147825 */ /* 0x001fc800078e000c */
[----:B------:R-:W-:Y:S02]  /*0430*/  VIADD R27, R4, 0xb00 ;  /* 0x00000b00041b7836 */ /* 0x000fe40000000000 */
[----:B------:R-:W-:-:S04]  /*0440*/  IMAD.WIDE.U32 R10, R11, 0x4, R12 ;  /* 0x000000040b0a7825 */ /* 0x000fc800078e000c */
[----:B-1----:R-:W-:Y:S02]  /*0450*/  VIADD R29, R4, 0xc00 ;  /* 0x00000c00041d7836 */ /* 0x002fe40000000000 */
[----:B------:R-:W4:Y:S02]  /*0460*/  LDG.E R11, desc[UR6][R10.64] ;  /* 0x000000060a0b7981 */ /* 0x000f24000c1e1900 */
[----:B------:R-:W-:-:S06]  /*0470*/  IMAD.WIDE.U32 R16, R29, 0x4, R12 ;  /* 0x000000041d107825 */ /* 0x000fcc00078e000c */
[----:B------:R0:W4:Y:S04]  /*0480*/  LDG.E R16, desc[UR6][R16.64] ;  /* 0x0000000610107981 */ /* 0x000128000c1e1900 */
[----:B------:R1:W4:Y:S01]  /*0490*/  LDG.E R10, desc[UR6][R20.64] ;  /* 0x00000006140a7981 */ /* 0x000322000c1e1900 */
[----:B0-----:R-:W-:Y:S01]  /*04a0*/  VIADD R17, R4, 0xf00 ;  /* 0x00000f0004117836 */ /* 0x001fe20000000000 */
[----:B--2--5:R-:W-:Y:S01]  /*04b0*/  IADD3 R9, PT, PT, R15, R9, R14 ;  /* 0x000000090f097210 */ /* 0x024fe20007ffe00e */
[----:B------:R-:W-:-:S04]  /*04c0*/  IMAD.WIDE.U32 R14, R27, 0x4, R12 ;  /* 0x000000041b0e7825 */ /* 0x000fc800078e000c */
[----:B------:R-:W-:Y:S02]  /*04d0*/  VIADD R27, R4, 0xd00 ;  /* 0x00000d00041b7836 */ /* 0x000fe40000000000 */
[----:B------:R-:W2:Y:S02]  /*04e0*/  LDG.E R15, desc[UR6][R14.64] ;  /* 0x000000060e0f7981 */ /* 0x000ea4000c1e1900 */
[----:B------:R-:W-:-:S04]  /*04f0*/  IMAD.WIDE.U32 R28, R27, 0x4, R12 ;  /* 0x000000041b1c7825 */ /* 0x000fc800078e000c */
[----:B------:R-:W-:Y:S02]  /*0500*/  VIADD R27, R4, 0xe00 ;  /* 0x00000e00041b7836 */ /* 0x000fe40000000000 */
[----:B------:R-:W2:Y:S02]  /*0510*/  LDG.E R29, desc[UR6][R28.64] ;  /* 0x000000061c1d7981 */ /* 0x000ea4000c1e1900 */
[----:B-1----:R-:W-:-:S04]  /*0520*/  IMAD.WIDE.U32 R20, R27, 0x4, R12 ;  /* 0x000000041b147825 */ /* 0x002fc800078e000c */
[----:B------:R-:W-:Y:S02]  /*0530*/  IMAD.WIDE.U32 R12, R17, 0x4, R12 ;  /* 0x00000004110c7825 */ /* 0x000fe400078e000c */
[----:B------:R-:W2:Y:S04]  /*0540*/  LDG.E R20, desc[UR6][R20.64] ;  /* 0x0000000614147981 */ /* 0x000ea8000c1e1900 */
[----:B------:R-:W2:Y:S01]  /*0550*/  LDG.E R12, desc[UR6][R12.64] ;  /* 0x000000060c0c7981 */ /* 0x000ea2000c1e1900 */
[----:B---3--:R-:W-:Y:S02]  /*0560*/  IADD3 R9, PT, PT, R26, R25, R9 ;  /* 0x000000191a097210 */ /* 0x008fe40007ffe009 */
[----:B------:R-:W-:Y:S02]  /*0570*/  IADD3 R8, PT, PT, R8, 0x10, RZ ;  /* 0x0000001008087810 */ /* 0x000fe40007ffe0ff */
[----:B----4-:R-:W-:-:S02]  /*0580*/  IADD3 R9, PT, PT, R23, R24, R9 ;  /* 0x0000001817097210 */ /* 0x010fc40007ffe009 */
[----:B------:R-:W-:Y:S02]  /*0590*/  ISETP.NE.AND P0, PT, R8, RZ, PT ;  /* 0x000000ff0800720c */ /* 0x000fe40003f05270 */
[----:B------:R-:W-:Y:S01]  /*05a0*/  IADD3 R9, PT, PT, R19, R22, R9 ;  /* 0x0000001613097210 */ /* 0x000fe20007ffe009 */
[----:B------:R-:W-:Y:S02]  /*05b0*/  VIADD R7, R7, 0x1000 ;  /* 0x0000100007077836 */ /* 0x000fe40000000000 */
[----:B------:R-:W-:Y:S01]  /*05c0*/  VIADD R4, R4, 0x1000 ;  /* 0x0000100004047836 */ /* 0x000fe20000000000 */
[----:B------:R-:W-:-:S04]  /*05d0*/  IADD3 R9, PT, PT, R11, R18, R9 ;  /* 0x000000120b097210 */ /* 0x000fc80007ffe009 */
[----:B--2---:R-:W-:-:S04]  /*05e0*/  IADD3 R9, PT, PT, R15, R10, R9 ;  /* 0x0000000a0f097210 */ /* 0x004fc80007ffe009 */
[----:B------:R-:W-:-:S04]  /*05f0*/  IADD3 R9, PT, PT, R29, R16, R9 ;  /* 0x000000101d097210 */ /* 0x000fc80007ffe009 */
[----:B------:R-:W-:Y:S01]  /*0600*/  IADD3 R14, PT, PT, R12, R20, R9 ;  /* 0x000000140c0e7210 */ /* 0x000fe20007ffe009 */
[----:B------:R-:W-:Y:S06]  /*0610*/  @P0 BRA `(.L_x_369) ;  /* 0xfffffffc000c0947 */ /* 0x000fec000383ffff */
[----:B------:R-:W-:Y:S05]  /*0620*/  BSYNC.RECONVERGENT B3 ;  /* 0x0000000000037941 */ /* 0x000fea0003800200 */
.L_x_368:
[----:B------:R-:W-:-:S07]  /*0630*/  VIADD R4, R7, 0xfffff800 ;  /* 0xfffff80007047836 */ /* 0x000fce0000000000 */
.L_x_367:
[----:B------:R-:W-:Y:S05]  /*0640*/  BSYNC.RECONVERGENT B2 ;  /* 0x0000000000027941 */ /* 0x000fea0003800200 */
.L_x_366:
[----:B------:R-:W-:-:S13]  /*0650*/  ISETP.NE.AND P0, PT, R6, RZ, PT ;  /* 0x000000ff0600720c */ /* 0x000fda0003f05270 */
[----:B------:R-:W-:Y:S05]  /*0660*/  @!P0 BRA `(.L_x_365) ;  /* 0x0000000400188947 */ /* 0x000fea0003800000 */
[----:B------:R-:W-:Y:S01]  /*0670*/  ISETP.GE.U32.AND P0, PT, R6, 0x8, PT ;  /* 0x000000080600780c */ /* 0x000fe20003f06070 */
[----:B------:R-:W-:Y:S01]  /*0680*/  BSSY.RECONVERGENT B2, `(.L_x_370) ;  /* 0x0000022000027945 */ /* 0x000fe20003800200 */
[----:B------:R-:W-:-:S04]  /*0690*/  LOP3.LUT R24, R5, 0x7, RZ, 0xc0, !PT ;  /* 0x0000000705187812 */ /* 0x000fc800078ec0ff */
[----:B------:R-:W-:-:S07]  /*06a0*/  ISETP.NE.AND P1, PT, R24, RZ, PT ;  /* 0x000000ff1800720c */ /* 0x000fce0003f25270 */
[----:B------:R-:W-:Y:S06]  /*06b0*/  @!P0 BRA `(.L_x_371) ;  /* 0x0000000000788947 */ /* 0x000fec0003800000 */
[----:B------:R-:W1:Y:S01]  /*06c0*/  LDC.64 R10, c[0x0][0x380] ;  /* 0x0000e000ff0a7b82 */ /* 0x000e620000000a00 */
[----:B------:R-:W-:-:S04]  /*06d0*/  IMAD R27, R3, 0x1000, R4 ;  /* 0x00001000031b7824 */ /* 0x000fc800078e0204 */
[C---:B------:R-:W-:Y:S02]  /*06e0*/  VIADD R21, R27.reuse, 0x100 ;  /* 0x000001001b157836 */ /* 0x040fe40000000000 */
[C---:B------:R-:W-:Y:S02]  /*06f0*/  VIADD R17, R27.reuse, 0x300 ;  /* 0x000003001b117836 */ /* 0x040fe40000000000 */
[C---:B------:R-:W-:Y:S01]  /*0700*/  VIADD R23, R27.reuse, 0x200 ;  /* 0x000002001b177836 */ /* 0x040fe20000000000 */
[C---:B------:R-:W-:Y:S01]  /*0710*/  IADD3 R7, PT, PT, R27.reuse, 0x400, RZ ;  /* 0x000004001b077810 */ /* 0x040fe20007ffe0ff */
[C---:B------:R-:W-:Y:S02]  /*0720*/  VIADD R9, R27.reuse, 0x500 ;  /* 0x000005001b097836 */ /* 0x040fe40000000000 */
[C---:B------:R-:W-:Y:S02]  /*0730*/  VIADD R25, R27.reuse, 0x600 ;  /* 0x000006001b197836 */ /* 0x040fe40000000000 */
[----:B-1----:R-:W-:-:S04]  /*0740*/  IMAD.WIDE.U32 R12, R27, 0x4, R10 ;  /* 0x000000041b0c7825 */ /* 0x002fc800078e000a */
[--C-:B------:R-:W-:Y:S01]  /*0750*/  IMAD.WIDE.U32 R20, R21, 0x4, R10.reuse ;  /* 0x0000000415147825 */ /* 0x100fe200078e000a */
[----:B0-----:R0:W2:Y:S03]  /*0760*/  LDG.E R15, desc[UR6][R12.64] ;  /* 0x000000060c0f7981 */ /* 0x0010a6000c1e1900 */
[--C-:B------:R-:W-:Y:S01]  /*0770*/  IMAD.WIDE.U32 R16, R17, 0x4, R10.reuse ;  /* 0x0000000411107825 */ /* 0x100fe200078e000a */
[----:B------:R-:W2:Y:S03]  /*0780*/  LDG.E R18, desc[UR6][R20.64] ;  /* 0x0000000614127981 */ /* 0x000ea6000c1e1900 */
[----:B------:R-:W-:Y:S02]  /*0790*/  IMAD.WIDE.U32 R22, R23, 0x4, R10 ;  /* 0x0000000417167825 */ /* 0x000fe400078e000a */
[----:B------:R-:W3:Y:S02]  /*07a0*/  LDG.E R16, desc[UR6][R16.64] ;  /* 0x0000000610107981 */ /* 0x000ee4000c1e1900 */
[----:B------:R-:W-:-:S02]  /*07b0*/  VIADD R27, R27, 0x700 ;  /* 0x000007001b1b7836 */ /* 0x000fc40000000000 */
[--C-:B------:R-:W-:Y:S01]  /*07c0*/  IMAD.WIDE.U32 R6, R7, 0x4, R10.reuse ;  /* 0x0000000407067825 */ /* 0x100fe200078e000a */
[----:B------:R-:W3:Y:S03]  /*07d0*/  LDG.E R19, desc[UR6][R22.64] ;  /* 0x0000000616137981 */ /* 0x000ee6000c1e1900 */
[--C-:B------:R-:W-:Y:S02]  /*07e0*/  IMAD.WIDE.U32 R8, R9, 0x4, R10.reuse ;  /* 0x0000000409087825 */ /* 0x100fe400078e000a */
[----:B------:R-:W4:Y:S02]  /*07f0*/  LDG.E R7, desc[UR6][R6.64] ;  /* 0x0000000606077981 */ /* 0x000f24000c1e1900 */
[--C-:B0-----:R-:W-:Y:S02]  /*0800*/  IMAD.WIDE.U32 R12, R25, 0x4, R10.reuse ;  /* 0x00000004190c7825 */ /* 0x101fe400078e000a */
[----:B------:R-:W4:Y:S02]  /*0810*/  LDG.E R8, desc[UR6][R8.64] ;  /* 0x0000000608087981 */ /* 0x000f24000c1e1900 */
[----:B------:R-:W-:-:S02]  /*0820*/  IMAD.WIDE.U32 R10, R27, 0x4, R10 ;  /* 0x000000041b0a7825 */ /* 0x000fc400078e000a */
[----:B------:R-:W4:Y:S04]  /*0830*/  LDG.E R13, desc[UR6][R12.64] ;  /* 0x000000060c0d7981 */ /* 0x000f28000c1e1900 */
[----:B------:R-:W4:Y:S01]  /*0840*/  LDG.E R10, desc[UR6][R10.64] ;  /* 0x000000060a0a7981 */ /* 0x000f22000c1e1900 */
[----:B------:R-:W-:Y:S01]  /*0850*/  VIADD R4, R4, 0x800 ;  /* 0x0000080004047836 */ /* 0x000fe20000000000 */
[----:B--2--5:R-:W-:-:S04]  /*0860*/  IADD3 R18, PT, PT, R18, R15, R14 ;  /* 0x0000000f12127210 */ /* 0x024fc80007ffe00e */
[----:B---3--:R-:W-:-:S04]  /*0870*/  IADD3 R18, PT, PT, R16, R19, R18 ;  /* 0x0000001310127210 */ /* 0x008fc80007ffe012 */
[----:B----4-:R-:W-:-:S04]  /*0880*/  IADD3 R18, PT, PT, R8, R7, R18 ;  /* 0x0000000708127210 */ /* 0x010fc80007ffe012 */
[----:B------:R-:W-:-:S07]  /*0890*/  IADD3 R14, PT, PT, R10, R13, R18 ;  /* 0x0000000d0a0e7210 */ /* 0x000fce0007ffe012 */
.L_x_371:
[----:B------:R-:W-:Y:S05]  /*08a0*/  BSYNC.RECONVERGENT B2 ;  /* 0x0000000000027941 */ /* 0x000fea0003800200 */
.L_x_370:
        /* <DEDUP_REMOVED lines=8> */
[C---:B------:R-:W-:Y:S01]  /*0930*/  VIADD R13, R11.reuse, 0x100 ;  /* 0x000001000b0d7836 */ /* 0x040fe20000000000 */
[C---:B------:R-:W-:Y:S01]  /*0940*/  IADD3 R17, PT, PT, R11.reuse, 0x300, RZ ;  /* 0x000003000b117810 */ /* 0x040fe20007ffe0ff */
[C---:B0-----:R-:W-:Y:S02]  /*0950*/  VIADD R15, R11.reuse, 0x200 ;  /* 0x000002000b0f7836 */ /* 0x041fe40000000000 */
[----:B-1----:R-:W-:-:S04]  /*0960*/  IMAD.WIDE.U32 R8, R11, 0x4, R6 ;  /* 0x000000040b087825 */ /* 0x002fc800078e0006 */
[--C-:B------:R-:W-:Y:S02]  /*0970*/  IMAD.WIDE.U32 R10, R13, 0x4, R6.reuse ;  /* 0x000000040d0a7825 */ /* 0x100fe400078e0006 */
[----:B------:R-:W2:Y:S02]  /*0980*/  LDG.E R9, desc[UR6][R8.64] ;  /* 0x0000000608097981 */ /* 0x000ea4000c1e1900 */
[--C-:B------:R-:W-:Y:S02]  /*0990*/  IMAD.WIDE.U32 R12, R15, 0x4, R6.reuse ;  /* 0x000000040f0c7825 */ /* 0x100fe400078e0006 */
[----:B------:R-:W2:Y:S02]  /*09a0*/  LDG.E R10, desc[UR6][R10.64] ;  /* 0x000000060a0a7981 */ /* 0x000ea4000c1e1900 */
[----:B------:R-:W-:Y:S02]  /*09b0*/  IMAD.WIDE.U32 R6, R17, 0x4, R6 ;  /* 0x0000000411067825 */ /* 0x000fe400078e0006 */
[----:B------:R-:W3:Y:S04]  /*09c0*/  LDG.E R13, desc[UR6][R12.64] ;  /* 0x000000060c0d7981 */ /* 0x000ee8000c1e1900 */
[----:B------:R-:W3:Y:S01]  /*09d0*/  LDG.E R6, desc[UR6][R6.64] ;  /* 0x0000000606067981 */ /* 0x000ee2000c1e1900 */
[----:B------:R-:W-:Y:S01]  /*09e0*/  VIADD R4, R4, 0x400 ;  /* 0x0000040004047836 */ /* 0x000fe20000000000 */
[----:B--2--5:R-:W-:-:S04]  /*09f0*/  IADD3 R14, PT, PT, R10, R9, R14 ;  /* 0x000000090a0e7210 */ /* 0x024fc80007ffe00e */
[----:B---3--:R-:W-:-:S07]  /*0a00*/  IADD3 R14, PT, PT, R6, R13, R14 ;  /* 0x0000000d060e7210 */ /* 0x008fce0007ffe00e */
.L_x_373:
[----:B------:R-:W-:Y:S05]  /*0a10*/  BSYNC.RECONVERGENT B2 ;  /* 0x0000000000027941 */ /* 0x000fea0003800200 */
.L_x_372:
[----:B------:R-:W-:Y:S05]  /*0a20*/  @!P1 BRA `(.L_x_365) ;  /* 0x0000000000289947 */ /* 0x000fea0003800000 */
[----:B------:R-:W1:Y:S01]  /*0a30*/  LDC.64 R6, c[0x0][0x380] ;  /* 0x0000e000ff067b82 */ /* 0x000e620000000a00 */
[----:B------:R-:W-:Y:S02]  /*0a40*/  IMAD R9, R3, 0x1000, R4 ;  /* 0x0000100003097824 */ /* 0x000fe400078e0204 */
[----:B------:R-:W-:-:S07]  /*0a50*/  IMAD.MOV R8, RZ, RZ, -R5 ;  /* 0x000000ffff087224 */ /* 0x000fce00078e0a05 */
.L_x_374:
[----:B-1----:R-:W-:-:S06]  /*0a60*/  IMAD.WIDE.U32 R4, R9, 0x4, R6 ;  /* 0x0000000409047825 */ /* 0x002fcc00078e0006 */
[----:B------:R-:W2:Y:S01]  /*0a70*/  LDG.E R5, desc[UR6][R4.64] ;  /* 0x0000000604057981 */ /* 0x000ea2000c1e1900 */
[----:B------:R-:W-:Y:S02]  /*0a80*/  VIADD R8, R8, 0x1 ;  /* 0x0000000108087836 */ /* 0x000fe40000000000 */
[----:B------:R-:W-:-:S03]  /*0a90*/  VIADD R9, R9, 0x100 ;  /* 0x0000010009097836 */ /* 0x000fc60000000000 */
[----:B------:R-:W-:Y:S01]  /*0aa0*/  ISETP.NE.AND P0, PT, R8, RZ, PT ;  /* 0x000000ff0800720c */ /* 0x000fe20003f05270 */
[----:B--2--5:R-:W-:-:S12]  /*0ab0*/  IMAD.IADD R14, R5, 0x1, R14 ;  /* 0x00000001050e7824 */ /* 0x024fd800078e020e */
[----:B------:R-:W-:Y:S05]  /*0ac0*/  @P0 BRA `(.L_x_374) ;  /* 0xfffffffc00e40947 */ /* 0x000fea000383ffff */
.L_x_365:
[----:B------:R-:W-:Y:S05]  /*0ad0*/  BSYNC.RECONVERGENT B1 ;  /* 0x0000000000017941 */ /* 0x000fea0003800200 */
.L_x_364:
[----:B------:R-:W-:-:S13]  /*0ae0*/  ISETP.GE.U32.AND P0, PT, R0, 0x100, PT ;  /* 0x000001000000780c */ /* 0x000fda0003f06070 */
[----:B------:R-:W-:Y:S05]  /*0af0*/  @!P0 BRA `(.L_x_375) ;  /* 0x0000000000ac8947 */ /* 0x000fea0003800000 */
[----:B------:R-:W1:Y:S01]  /*0b00*/  S2R R8, SR_LANEID ;  /* 0x0000000000087919 */ /* 0x000e620000000000 */
[----:B-----5:R-:W2:Y:S01]  /*0b10*/  SHFL.DOWN PT, R0, R14, 0x1, 0x1f ;  /* 0x08201f000e007f89 */ /* 0x020ea200000e0000 */
[C---:B-1----:R-:W-:Y:S02]  /*0b20*/  ISETP.GT.AND P0, PT, R8.reuse, 0x1e, PT ;  /* 0x0000001e0800780c */ /* 0x042fe40003f04270 */
[----:B------:R-:W-:Y:S02]  /*0b30*/  ISETP.NE.AND P1, PT, R8, RZ, PT ;  /* 0x000000ff0800720c */ /* 0x000fe40003f25270 */
[----:B--2---:R-:W-:Y:S02]  /*0b40*/  SEL R5, R0, RZ, !P0 ;  /* 0x000000ff00057207 */ /* 0x004fe40004000000 */
[----:B------:R-:W-:Y:S02]  /*0b50*/  ISETP.GT.AND P0, PT, R8, 0x1d, PT ;  /* 0x0000001d0800780c */ /* 0x000fe40003f04270 */
[----:B------:R-:W-:-:S05]  /*0b60*/  IADD3 R5, PT, PT, R5, R14, RZ ;  /* 0x0000000e05057210 */ /* 0x000fca0007ffe0ff */
[----:B------:R-:W1:Y:S02]  /*0b70*/  SHFL.DOWN PT, R0, R5, 0x2, 0x1f ;  /* 0x08401f0005007f89 */ /* 0x000e6400000e0000 */
[----:B------:R-:W-:Y:S01]  /*0b80*/  @!P1 MOV R6, 0x400 ;  /* 0x0000040000069802 */ /* 0x000fe20000000f00 */
[----:B------:R-:W2:Y:S01]  /*0b90*/  @!P1 S2R R9, SR_CgaCtaId ;  /* 0x0000000000099919 */ /* 0x000ea20000008800 */
[----:B-1----:R-:W-:Y:S02]  /*0ba0*/  SEL R0, R0, RZ, !P0 ;  /* 0x000000ff00007207 */ /* 0x002fe40004000000 */
[----:B------:R-:W-:-:S03]  /*0bb0*/  ISETP.GT.AND P0, PT, R8, 0x1b, PT ;  /* 0x0000001b0800780c */ /* 0x000fc60003f04270 */
[----:B------:R-:W-:-:S05]  /*0bc0*/  IMAD.IADD R0, R5, 0x1, R0 ;  /* 0x0000000105007824 */ /* 0x000fca00078e0200 */
[----:B------:R-:W1:Y:S01]  /*0bd0*/  SHFL.DOWN PT, R4, R0, 0x4, 0x1f ;  /* 0x08801f0000047f89 */ /* 0x000e6200000e0000 */
[----:B--2---:R-:W-:Y:S02]  /*0be0*/  @!P1 LEA R9, R9, R6, 0x18 ;  /* 0x0000000609099211 */ /* 0x004fe400078ec0ff */
[----:B-1----:R-:W-:Y:S02]  /*0bf0*/  SEL R7, R4, RZ, !P0 ;  /* 0x000000ff04077207 */ /* 0x002fe40004000000 */
[----:B------:R-:W-:-:S03]  /*0c00*/  ISETP.GT.AND P0, PT, R8, 0x17, PT ;  /* 0x000000170800780c */ /* 0x000fc60003f04270 */
[----:B------:R-:W-:Y:S01]  /*0c10*/  IMAD.IADD R7, R0, 0x1, R7 ;  /* 0x0000000100077824 */ /* 0x000fe200078e0207 */
[----:B------:R-:W-:-:S04]  /*0c20*/  @!P1 SHF.R.U32.HI R0, RZ, 0x3, R2 ;  /* 0x00000003ff009819 */ /* 0x000fc80000011602 */
[----:B------:R-:W1:Y:S01]  /*0c30*/  SHFL.DOWN PT, R4, R7, 0x8, 0x1f ;  /* 0x09001f0007047f89 */ /* 0x000e6200000e0000 */
[----:B------:R-:W-:-:S05]  /*0c40*/  @!P1 LOP3.LUT R0, R0, 0x7c, RZ, 0xc0, !PT ;  /* 0x0000007c00009812 */ /* 0x000fca00078ec0ff */
[----:B------:R-:W-:Y:S01]  /*0c50*/  @!P1 IMAD.IADD R0, R0, 0x1, R9 ;  /* 0x0000000100009824 */ /* 0x000fe200078e0209 */
[----:B-1----:R-:W-:Y:S02]  /*0c60*/  SEL R4, R4, RZ, !P0 ;  /* 0x000000ff04047207 */ /* 0x002fe40004000000 */
[----:B------:R-:W-:-:S03]  /*0c70*/  ISETP.GT.AND P0, PT, R8, 0xf, PT ;  /* 0x0000000f0800780c */ /* 0x000fc60003f04270 */
[----:B------:R-:W-:-:S05]  /*0c80*/  IMAD.IADD R4, R7, 0x1, R4 ;  /* 0x0000000107047824 */ /* 0x000fca00078e0204 */
[----:B------:R-:W1:Y:S02]  /*0c90*/  SHFL.DOWN PT, R5, R4, 0x10, 0x1f ;  /* 0x0a001f0004057f89 */ /* 0x000e6400000e0000 */
[----:B-1----:R-:W-:Y:S02]  /*0ca0*/  SEL R5, R5, RZ, !P0 ;  /* 0x000000ff05057207 */ /* 0x002fe40004000000 */
        /* <DEDUP_REMOVED lines=8> */
[----:B--2---:R-:W-:Y:S04]  /*0d30*/  LDS R0, [UR4+0xc] ;  /* 0x00000c04ff007984 */ /* 0x004fe80008000800 */
[----:B------:R-:W1:Y:S04]  /*0d40*/  LDS.128 R4, [UR4+0x10] ;  /* 0x00001004ff047984 */ /* 0x000e680008000c00 */
[----:B------:R-:W2:Y:S01]  /*0d50*/  LDS.64 R8, [UR4+0x20] ;  /* 0x00002004ff087984 */ /* 0x000ea20008000a00 */
[----:B-1----:R-:W-:-:S04]  /*0d60*/  IADD3 R0, PT, PT, R4, R0, R11 ;  /* 0x0000000004007210 */ /* 0x002fc80007ffe00b */
[----:B------:R-:W-:-:S04]  /*0d70*/  IADD3 R0, PT, PT, R6, R0, R5 ;  /* 0x0000000006007210 */ /* 0x000fc80007ffe005 */
[----:B--2---:R-:W-:-:S05]  /*0d80*/  IADD3 R0, PT, PT, R8, R0, R7 ;  /* 0x0000000008007210 */ /* 0x004fca0007ffe007 */
[----:B------:R-:W-:Y:S01]  /*0d90*/  IMAD.IADD R11, R0, 0x1, R9 ;  /* 0x00000001000b7824 */ /* 0x000fe200078e0209 */
[----:B------:R-:W-:Y:S06]  /*0da0*/  BRA `(.L_x_376) ;  /* 0x00000014007c7947 */ /* 0x000fec0003800000 */
.L_x_375:
[----:B------:R-:W-:Y:S01]  /*0db0*/  LOP3.LUT R4, R2, 0x3e0, RZ, 0xc0, !PT ;  /* 0x000003e002047812 */ /* 0x000fe200078ec0ff */
[----:B------:R-:W1:Y:S03]  /*0dc0*/  S2R R10, SR_LANEID ;  /* 0x00000000000a7919 */ /* 0x000e660000000000 */
[----:B------:R-:W-:Y:S02]  /*0dd0*/  LOP3.LUT R7, RZ, R4, RZ, 0x33, !PT ;  /* 0x00000004ff077212 */ /* 0x000fe400078e33ff */
[----:B------:R-:W-:-:S03]  /*0de0*/  IADD3 R5, PT, PT, R4, 0x20, RZ ;  /* 0x0000002004057810 */ /* 0x000fc60007ffe0ff */
[----:B------:R-:W-:Y:S01]  /*0df0*/  IMAD.IADD R7, R0, 0x1, R7 ;  /* 0x0000000100077824 */ /* 0x000fe200078e0207 */
[----:B------:R-:W-:-:S04]  /*0e00*/  ISETP.GT.U32.AND P0, PT, R5, R0, PT ;  /* 0x000000000500720c */ /* 0x000fc80003f04070 */
[----:B------:R-:W-:-:S05]  /*0e10*/  SEL R7, R7, 0x1f, P0 ;  /* 0x0000001f07077807 */ /* 0x000fca0000000000 */
[----:B-----5:R-:W2:Y:S01]  /*0e20*/  SHFL.DOWN PT, R4, R14, 0x1, R7 ;  /* 0x082000000e047989 */ /* 0x020ea200000e0007 */
[CC--:B-1----:R-:W-:Y:S01]  /*0e30*/  ISETP.GE.AND P0, PT, R10.reuse, R7.reuse, PT ;  /* 0x000000070a00720c */ /* 0x0c2fe20003f06270 */
[C---:B------:R-:W-:Y:S01]  /*0e40*/  VIADD R6, R10.reuse, 0x2 ;  /* 0x000000020a067836 */ /* 0x040fe20000000000 */
[C---:B------:R-:W-:Y:S01]  /*0e50*/  ISETP.NE.AND P1, PT, R10.reuse, RZ, PT ;  /* 0x000000ff0a00720c */ /* 0x040fe20003f25270 */
[----:B------:R-:W-:Y:S01]  /*0e60*/  VIADD R8, R10, 0x4 ;  /* 0x000000040a087836 */ /* 0x000fe20000000000 */
[----:B--2---:R-:W-:Y:S02]  /*0e70*/  SEL R5, R4, RZ, !P0 ;  /* 0x000000ff04057207 */ /* 0x004fe40004000000 */
[----:B------:R-:W-:-:S03]  /*0e80*/  ISETP.GT.AND P0, PT, R6, R7, PT ;  /* 0x000000070600720c */ /* 0x000fc60003f04270 */
[----:B------:R-:W-:-:S06]  /*0e90*/  IMAD.IADD R4, R5, 0x1, R14 ;  /* 0x0000000105047824 */ /* 0x000fcc00078e020e */
[----:B------:R-:W1:Y:S01]  /*0ea0*/  @!P1 S2R R11, SR_CgaCtaId ;  /* 0x00000000000b9919 */ /* 0x000e620000008800 */
[----:B------:R-:W-:Y:S01]  /*0eb0*/  @!P1 SHF.R.U32.HI R9, RZ, 0x3, R2 ;  /* 0x00000003ff099819 */ /* 0x000fe20000011602 */
[----:B------:R-:W2:Y:S03]  /*0ec0*/  SHFL.DOWN PT, R5, R4, 0x2, R7 ;  /* 0x0840000004057989 */ /* 0x000ea600000e0007 */
[----:B------:R-:W-:Y:S02]  /*0ed0*/  @!P1 LOP3.LUT R9, R9, 0x7c, RZ, 0xc0, !PT ;  /* 0x0000007c09099812 */ /* 0x000fe400078ec0ff */
[----:B--2---:R-:W-:Y:S02]  /*0ee0*/  SEL R5, R5, RZ, !P0 ;  /* 0x000000ff05057207 */ /* 0x004fe40004000000 */
[----:B------:R-:W-:-:S03]  /*0ef0*/  ISETP.GT.AND P0, PT, R8, R7, PT ;  /* 0x000000070800720c */ /* 0x000fc60003f04270 */
[----:B------:R-:W-:Y:S01]  /*0f00*/  IMAD.IADD R6, R4, 0x1, R5 ;  /* 0x0000000104067824 */ /* 0x000fe200078e0205 */
[----:B------:R-:W-:-:S04]  /*0f10*/  IADD3 R4, PT, PT, R10, 0x8, RZ ;  /* 0x000000080a047810 */ /* 0x000fc80007ffe0ff */
[----:B------:R-:W2:Y:S02]  /*0f20*/  SHFL.DOWN PT, R5, R6, 0x4, R7 ;  /* 0x0880000006057989 */ /* 0x000ea400000e0007 */
[----:B--2---:R-:W-:Y:S02]  /*0f30*/  SEL R5, R5, RZ, !P0 ;  /* 0x000000ff05057207 */ /* 0x004fe40004000000 */
[----:B------:R-:W-:-:S03]  /*0f40*/  ISETP.GT.AND P0, PT, R4, R7, PT ;  /* 0x000000070400720c */ /* 0x000fc60003f04270 */
[----:B------:R-:W-:Y:S02]  /*0f50*/  IMAD.IADD R8, R6, 0x1, R5 ;  /* 0x0000000106087824 */ /* 0x000fe400078e0205 */
[----:B------:R-:W-:Y:S01]  /*0f60*/  VIADD R6, R10, 0x10 ;  /* 0x000000100a067836 */ /* 0x000fe20000000000 */
[----:B------:R-:W-:Y:S02]  /*0f70*/  @!P1 MOV R10, 0x400 ;  /* 0x00000400000a9802 */ /* 0x000fe40000000f00 */
[----:B------:R-:W2:Y:S02]  /*0f80*/  SHFL.DOWN PT, R5, R8, 0x8, R7 ;  /* 0x0900000008057989 */ /* 0x000ea400000e0007 */
[----:B-1----:R-:W-:-:S05]  /*0f90*/  @!P1 LEA R10, R11, R10, 0x18 ;  /* 0x0000000a0b0a9211 */ /* 0x002fca00078ec0ff */
[----:B------:R-:W-:Y:S01]  /*0fa0*/  @!P1 IMAD.IADD R10, R9, 0x1, R10 ;  /* 0x00000001090a9824 */ /* 0x000fe200078e020a */
[----:B--2---:R-:W-:Y:S02]  /*0fb0*/  SEL R5, R5, RZ, !P0 ;  /* 0x000000ff05057207 */ /* 0x004fe40004000000 */
[----:B------:R-:W-:-:S03]  /*0fc0*/  ISETP.GT.AND P0, PT, R6, R7, PT ;  /* 0x000000070600720c */ /* 0x000fc60003f04270 */
[----:B------:R-:W-:-:S05]  /*0fd0*/  IMAD.IADD R4, R8, 0x1, R5 ;  /* 0x0000000108047824 */ /* 0x000fca00078e0205 */
[----:B------:R-:W1:Y:S02]  /*0fe0*/  SHFL.DOWN PT, R5, R4, 0x10, R7 ;  /* 0x0a00000004057989 */ /* 0x000e6400000e0007 */
[----:B-1----:R-:W-:Y:S02]  /*0ff0*/  SEL R5, R5, RZ, !P0 ;  /* 0x000000ff05057207 */ /* 0x002fe40004000000 */
[----:B------:R-:W-:-:S03]  /*1000*/  ISETP.NE.AND P0, PT, R2, RZ, PT ;  /* 0x000000ff0200720c */ /* 0x000fc60003f05270 */
[----:B------:R-:W-:-:S05]  /*1010*/  IMAD.IADD R11, R4, 0x1, R5 ;  /* 0x00000001040b7824 */ /* 0x000fca00078e0205 */
[----:B------:R1:W-:Y:S01]  /*1020*/  @!P1 STS [R10+0x8], R11 ;  /* 0x0000080b0a009388 */ /* 0x0003e20000000800 */
[----:B------:R-:W-:Y:S06]  /*1030*/  BAR.SYNC.DEFER_BLOCKING 0x0 ;  /* 0x0000000000007b1d */ /* 0x000fec0000010000 */
[----:B------:R-:W-:Y:S05]  /*1040*/  @P0 BRA `(.L_x_376) ;  /* 0x0000001000d40947 */ /* 0x000fea0003800000 */
[----:B------:R-:W2:Y:S01]  /*1050*/  S2UR UR5, SR_CgaCtaId ;  /* 0x00000000000579c3 */ /* 0x000ea20000008800 */
[----:B------:R-:W-:Y:S01]  /*1060*/  UMOV UR4, 0x400 ;  /* 0x0000040000047882 */ /* 0x000fe20000000000 */
[C---:B------:R-:W-:Y:S02]  /*1070*/  ISETP.GT.U32.AND P2, PT, R0.reuse, 0x40, PT ;  /* 0x000000400000780c */ /* 0x040fe40003f44070 */
[C---:B------:R-:W-:Y:S02]  /*1080*/  ISETP.GT.U32.AND P1, PT, R0.reuse, 0x20, PT ;  /* 0x000000200000780c */ /* 0x040fe40003f24070 */
[----:B------:R-:W-:Y:S01]  /*1090*/  ISETP.GT.U32.AND P3, PT, R0, 0x80, PT ;  /* 0x000000800000780c */ /* 0x000fe20003f64070 */
[----:B--2---:R-:W-:-:S09]  /*10a0*/  ULEA UR4, UR5, UR4, 0x18 ;  /* 0x0000000405047291 */ /* 0x004fd2000f8ec0ff */
[----:B------:R-:W2:Y:S04]  /*10b0*/  LDS.128 R4, [UR4+0x10] ;  /* 0x00001004ff047984 */ /* 0x000ea80008000c00 */
[----:B------:R-:W3:Y:S04]  /*10c0*/  LDS R2, [UR4+0xc] ;  /* 0x00000c04ff027984 */ /* 0x000ee80008000800 */
[----:B------:R-:W4:Y:S01]  /*10d0*/  LDS.64 R8, [UR4+0x20] ;  /* 0x00002004ff087984 */ /* 0x000f220008000a00 */
[----:B--2---:R-:W-:Y:S02]  /*10e0*/  SEL R4, R4, RZ, P2 ;  /* 0x000000ff04047207 */ /* 0x004fe40001000000 */
[----:B------:R-:W-:-:S02]  /*10f0*/  ISETP.GT.U32.AND P2, PT, R0, 0x60, PT ;  /* 0x000000600000780c */ /* 0x000fc40003f44070 */
[----:B---3--:R-:W-:Y:S02]  /*1100*/  SEL R2, R2, RZ, P1 ;  /* 0x000000ff02027207 */ /* 0x008fe40000800000 */
[----:B------:R-:W-:Y:S02]  /*1110*/  SEL R5, R5, RZ, P2 ;  /* 0x000000ff05057207 */ /* 0x000fe40001000000 */
[----:B------:R-:W-:Y:S02]  /*1120*/  IADD3 R2, PT, PT, R4, R2, R11 ;  /* 0x0000000204027210 */ /* 0x000fe40007ffe00b */
[----:B------:R-:W-:Y:S02]  /*1130*/  ISETP.GT.U32.AND P1, PT, R0, 0xa0, PT ;  /* 0x000000a00000780c */ /* 0x000fe40003f24070 */
[----:B------:R-:W-:Y:S02]  /*1140*/  SEL R6, R6, RZ, P3 ;  /* 0x000000ff06067207 */ /* 0x000fe40001800000 */
[----:B------:R-:W-:-:S02]  /*1150*/  ISETP.GT.U32.AND P2, PT, R0, 0xc0, PT ;  /* 0x000000c00000780c */ /* 0x000fc40003f44070 */
[----:B------:R-:W-:Y:S02]  /*1160*/  ISETP.GT.U32.AND P3, PT, R0, 0xe0, PT ;  /* 0x000000e00000780c */ /* 0x000fe40003f64070 */
[----:B------:R-:W-:Y:S02]  /*1170*/  SEL R7, R7, RZ, P1 ;  /* 0x000000ff07077207 */ /* 0x000fe40000800000 */
[----:B------:R-:W-:Y:S02]  /*1180*/  IADD3 R2, PT, PT, R6, R2, R5 ;  /* 0x0000000206027210 */ /* 0x000fe40007ffe005 */
[----:B----4-:R-:W-:Y:S02]  /*1190*/  SEL R8, R8, RZ, P2 ;  /* 0x000000ff08087207 */ /* 0x010fe40001000000 */
[----:B------:R-:W-:Y:S02]  /*11a0*/  SEL R9, R9, RZ, P3 ;  /* 0x000000ff09097207 */ /* 0x000fe40001800000 */
[----:B------:R-:W-:-:S05]  /*11b0*/  IADD3 R2, PT, PT, R8, R2, R7 ;  /* 0x0000000208027210 */ /* 0x000fca0007ffe007 */
[----:B-1----:R-:W-:Y:S01]  /*11c0*/  IMAD.IADD R11, R2, 0x1, R9 ;  /* 0x00000001020b7824 */ /* 0x002fe200078e0209 */
[----:B------:R-:W-:Y:S06]  /*11d0*/  BRA `(.L_x_376) ;  /* 0x0000001000707947 */ /* 0x000fec0003800000 */
.L_x_361:
[----:B------:R-:W0:Y:S01]  /*11e0*/  S2R R2, SR_TID.X ;  /* 0x0000000000027919 */ /* 0x000e220000002100 */
[----:B------:R-:W1:Y:S02]  /*11f0*/  LDCU.64 UR4, c[0x0][0x380] ;  /* 0x00007000ff0477ac */ /* 0x000e640008000a00 */
[----:B-1----:R-:W-:Y:S01]  /*1200*/  MOV R4, UR4 ;  /* 0x0000000400047c02 */ /* 0x002fe20008000f00 */
[----:B------:R-:W-:Y:S02]  /*1210*/  IMAD.U32 R5, RZ, RZ, UR5 ;  /* 0x00000005ff057e24 */ /* 0x000fe4000f8e00ff */
[----:B0-----:R-:W-:-:S04]  /*1220*/  IMAD R7, R3, 0x1000, R2 ;  /* 0x0000100003077824 */ /* 0x001fc800078e0202 */
[----:B------:R-:W-:-:S05]  /*1230*/  IMAD.WIDE.U32 R6, R7, 0x4, R4 ;  /* 0x0000000407067825 */ /* 0x000fca00078e0004 */
        /* <DEDUP_REMOVED lines=16> */
[----:B------:R-:W-:-:S02]  /*1340*/  ISETP.GE.U32.AND P0, PT, R0, R13, PT ;  /* 0x0000000d0000720c */ /* 0x000fc40003f06070 */
        /* <DEDUP_REMOVED lines=9> */
[----:B------:R-:W-:Y:S01]  /*13e0*/  IMAD R9, R3, 0x1000, R13 ;  /* 0x0000100003097824 */ /* 0x000fe200078e020d */
[----:B------:R-:W-:Y:S01]  /*13f0*/  LOP3.LUT R6, RZ, R2, RZ, 0x33, !PT ;  /* 0x00000002ff067212 */ /* 0x000fe200078e33ff */
[----:B------:R-:W-:Y:S01]  /*1400*/  VIADD R0, R8, 0xfffff000 ;  /* 0xfffff00008007836 */ /* 0x000fe20000000000 */
[----:B------:R-:W-:Y:S02]  /*1410*/  UMOV UR4, URZ ;  /* 0x000000ff00047c82 */ /* 0x000fe40008000000 */
[----:B------:R-:W-:Y:S02]  /*1420*/  IADD3 R6, PT, PT, -R13, R8, R6 ;  /* 0x000000080d067210 */ /* 0x000fe40007ffe106 */
[C---:B------:R-:W-:Y:S02]  /*1430*/  ISETP.GT.U32.AND P0, PT, R9.reuse, R0, PT ;  /* 0x000000000900720c */ /* 0x040fe40003f04070 */
[----:B------:R-:W-:Y:S01]  /*1440*/  IADD3 R7, PT, PT, R9, 0x800, R2 ;  /* 0x0000080009077810 */ /* 0x000fe20007ffe002 */
[----:B------:R-:W-:-:S02]  /*1450*/  IMAD.MOV.U32 R2, RZ, RZ, R9 ;  /* 0x000000ffff027224 */ /* 0x000fc400078e0009 */
[----:B------:R-:W-:-:S08]  /*1460*/  IMAD R6, R3, -0x1000, R6 ;  /* 0xfffff00003067824 */ /* 0x000fd000078e0206 */
[----:B------:R-:W-:Y:S05]  /*1470*/  @P0 BRA `(.L_x_378) ;  /* 0x00000000009c0947 */ /* 0x000fea0003800000 */
[----:B------:R-:W0:Y:S08]  /*1480*/  LDC R8, c[0x0][0x3a8] ;  /* 0x0000ea00ff087b82 */ /* 0x000e300000000800 */
[----:B------:R-:W1:Y:S02]  /*1490*/  LDC.64 R4, c[0x0][0x380] ;  /* 0x0000e000ff047b82 */ /* 0x000e640000000a00 */
.L_x_379:
[----:B------:R-:W2:Y:S02]  /*14a0*/  S2R R10, SR_TID.X ;  /* 0x00000000000a7919 */ /* 0x000ea40000002100 */
[----:B--2---:R-:W-:-:S04]  /*14b0*/  IMAD.IADD R11, R10, 0x1, R9 ;  /* 0x000000010a0b7824 */ /* 0x004fc800078e0209 */
[----:B-1----:R-:W-:-:S05]  /*14c0*/  IMAD.WIDE.U32 R10, R11, 0x4, R4 ;  /* 0x000000040b0a7825 */ /* 0x002fca00078e0004 */
        /* <DEDUP_REMOVED lines=10> */
[----:B------:R-:W5:Y:S01]  /*1570*/  LDG.E R21, desc[UR6][R10.64+0x2c00] ;  /* 0x002c00060a157981 */ /* 0x000f62000c1e1900 */
[----:B--2---:R-:W-:-:S03]  /*1580*/  IADD3 R20, PT, PT, R20, R18, R27 ;  /* 0x0000001214147210 */ /* 0x004fc60007ffe01b */
[----:B------:R-:W2:Y:S04]  /*1590*/  LDG.E R18, desc[UR6][R10.64+0x2800] ;  /* 0x002800060a127981 */ /* 0x000ea8000c1e1900 */
[----:B------:R-:W2:Y:S01]  /*15a0*/  LDG.E R27, desc[UR6][R10.64+0x3800] ;  /* 0x003800060a1b7981 */ /* 0x000ea2000c1e1900 */
[----:B---3--:R-:W-:-:S03]  /*15b0*/  IADD3 R24, PT, PT, R23, R22, R20 ;  /* 0x0000001617187210 */ /* 0x008fc60007ffe014 */
[----:B------:R-:W3:Y:S04]  /*15c0*/  LDG.E R23, desc[UR6][R10.64+0x3000] ;  /* 0x003000060a177981 */ /* 0x000ee8000c1e1900 */
[----:B------:R-:W3:Y:S04]  /*15d0*/  LDG.E R20, desc[UR6][R10.64+0x3400] ;  /* 0x003400060a147981 */ /* 0x000ee8000c1e1900 */
[----:B------:R-:W3:Y:S01]  /*15e0*/  LDG.E R22, desc[UR6][R10.64+0x3c00] ;  /* 0x003c00060a167981 */ /* 0x000ee2000c1e1900 */
[----:B----4-:R-:W-:-:S04]  /*15f0*/  IADD3 R14, PT, PT, R17, R14, R24 ;  /* 0x0000000e110e7210 */ /* 0x010fc80007ffe018 */
[----:B-----5:R-:W-:-:S04]  /*1600*/  IADD3 R14, PT, PT, R19, R16, R14 ;  /* 0x00000010130e7210 */ /* 0x020fc80007ffe00e */
[----:B------:R-:W-:Y:S02]  /*1610*/  IADD3 R12, PT, PT, R15, R12, R14 ;  /* 0x0000000c0f0c7210 */ /* 0x000fe40007ffe00e */
[----:B0-----:R-:W-:-:S04]  /*1620*/  IADD3 R14, PT, PT, -R9, R8, RZ ;  /* 0x00000008090e7210 */ /* 0x001fc80007ffe1ff */
[----:B------:R-:W-:Y:S02]  /*1630*/  ISETP.GE.U32.AND P0, PT, R14, R13, PT ;  /* 0x0000000d0e00720c */ /* 0x000fe40003f06070 */
[----:B--2---:R-:W-:-:S04]  /*1640*/  IADD3 R12, PT, PT, R21, R18, R12 ;  /* 0x00000012150c7210 */ /* 0x004fc80007ffe00c */
[----:B---3--:R-:W-:-:S04]  /*1650*/  IADD3 R12, PT, PT, R20, R23, R12 ;  /* 0x00000017140c7210 */ /* 0x008fc80007ffe00c */
[----:B------:R-:W-:-:S03]  /*1660*/  IADD3 R27, PT, PT, R22, R27, R12 ;  /* 0x0000001b161b7210 */ /* 0x000fc60007ffe00c */
[----:B------:R-:W-:Y:S05]  /*1670*/  @!P0 BRA `(.L_x_377) ;  /* 0x00000008009c8947 */ /* 0x000fea0003800000 */
[C---:B------:R-:W-:Y:S01]  /*1680*/  IMAD.IADD R9, R13.reuse, 0x1, R9 ;  /* 0x000000010d097824 */ /* 0x040fe200078e0209 */
[----:B------:R-:W-:Y:S01]  /*1690*/  UIADD3 UR4, UPT, UPT, UR4, 0x1, URZ ;  /* 0x0000000104047890 */ /* 0x000fe2000fffe0ff */
[----:B------:R-:W-:Y:S02]  /*16a0*/  IMAD.IADD R2, R13, 0x1, R2 ;  /* 0x000000010d027824 */ /* 0x000fe400078e0202 */
[----:B------:R-:W-:Y:S01]  /*16b0*/  IMAD.IADD R6, R6, 0x1, -R13 ;  /* 0x0000000106067824 */ /* 0x000fe200078e0a0d */
[----:B------:R-:W-:Y:S01]  /*16c0*/  ISETP.GT.U32.AND P0, PT, R9, R0, PT ;  /* 0x000000000900720c */ /* 0x000fe20003f04070 */
[----:B------:R-:W-:-:S12]  /*16d0*/  IMAD.IADD R7, R13, 0x1, R7 ;  /* 0x000000010d077824 */ /* 0x000fd800078e0207 */
[----:B------:R-:W-:Y:S05]  /*16e0*/  @!P0 BRA `(.L_x_379) ;  /* 0xfffffffc006c8947 */ /* 0x000fea000383ffff */
.L_x_378:
[----:B------:R-:W0:Y:S01]  /*16f0*/  S2R R13, SR_TID.X ;  /* 0x00000000000d7919 */ /* 0x000e220000002100 */
[----:B------:R-:W-:Y:S01]  /*1700*/  IMAD.IADD R0, R8, 0x1, -R9 ;  /* 0x0000000108007824 */ /* 0x000fe200078e0a09 */
[----:B------:R-:W-:Y:S04]  /*1710*/  BSSY.RECONVERGENT B1, `(.L_x_377) ;  /* 0x000009d000017945 */ /* 0x000fe80003800200 */
[----:B0-----:R-:W-:-:S04]  /*1720*/  ISETP.GE.AND P0, PT, R13, R0, PT ;  /* 0x000000000d00720c */ /* 0x001fc80003f06270 */
[----:B------:R-:W-:-:S13]  /*1730*/  ISETP.GE.U32.OR P0, PT, R9, R8, P0 ;  /* 0x000000080900720c */ /* 0x000fda0000706470 */
[----:B------:R-:W-:Y:S05]  /*1740*/  @P0 BRA `(.L_x_380) ;  /* 0x0000000800640947 */ /* 0x000fea0003800000 */
[----:B------:R-:W0:Y:S01]  /*1750*/  LDC R10, c[0x0][0x3ac] ;  /* 0x0000eb00ff0a7b82 */ /* 0x000e220000000800 */
[----:B------:R-:W-:Y:S01]  /*1760*/  LOP3.LUT R11, RZ, R13, RZ, 0x33, !PT ;  /* 0x0000000dff0b7212 */ /* 0x000fe200078e33ff */
[----:B------:R-:W-:Y:S06]  /*1770*/  BSSY.RECONVERGENT B2, `(.L_x_381) ;  /* 0x000004f000027945 */ /* 0x000fec0003800200 */
[----:B------:R-:W1:Y:S01]  /*1780*/  LDC R0, c[0x0][0x3ac] ;  /* 0x0000eb00ff007b82 */ /* 0x000e620000000800 */
[----:B0-----:R-:W-:-:S05]  /*1790*/  IMAD.SHL.U32 R10, R10, 0x1000, RZ ;  /* 0x000010000a0a7824 */ /* 0x001fca00078e00ff */
[----:B------:R-:W-:-:S04]  /*17a0*/  LEA R10, R3, R10, 0xc ;  /* 0x0000000a030a7211 */ /* 0x000fc800078e60ff */
[----:B------:R-:W-:Y:S01]  /*17b0*/  IADD3 R8, PT, PT, -R10, R8, R11 ;  /* 0x000000080a087210 */ /* 0x000fe20007ffe10b */
[----:B-1----:R-:W-:Y:S02]  /*17c0*/  IMAD R11, R0, UR4, RZ ;  /* 0x00000004000b7c24 */ /* 0x002fe4000f8e02ff */
[----:B------:R-:W-:Y:S02]  /*17d0*/  IMAD.MOV.U32 R0, RZ, RZ, R13 ;  /* 0x000000ffff007224 */ /* 0x000fe400078e000d */
[----:B------:R-:W-:-:S05]  /*17e0*/  IMAD R8, R11, -0x1000, R8 ;  /* 0xfffff0000b087824 */ /* 0x000fca00078e0208 */
[C---:B------:R-:W-:Y:S02]  /*17f0*/  ISETP.GE.U32.AND P0, PT, R8.reuse, 0xf00, PT ;  /* 0x00000f000800780c */ /* 0x040fe40003f06070 */
[----:B------:R-:W-:-:S04]  /*1800*/  LEA.HI R8, R8, 0x1, RZ, 0x18 ;  /* 0x0000000108087811 */ /* 0x000fc800078fc0ff */
[----:B------:R-:W-:-:S07]  /*1810*/  LOP3.LUT R10, R8, 0xf, RZ, 0xc0, !PT ;  /* 0x0000000f080a7812 */ /* 0x000fce00078ec0ff */
[----:B------:R-:W-:Y:S05]  /*1820*/  @!P0 BRA `(.L_x_382) ;  /* 0x00000004000c8947 */ /* 0x000fea0003800000 */
[----:B------:R-:W-:Y:S01]  /*1830*/  LEA.HI R0, R6, 0x1, RZ, 0x18 ;  /* 0x0000000106007811 */ /* 0x000fe200078fc0ff */
[----:B------:R-:W-:Y:S01]  /*1840*/  BSSY.RECONVERGENT B3, `(.L_x_383) ;  /* 0x0000040000037945 */ /* 0x000fe20003800200 */
[----:B------:R-:W-:Y:S02]  /*1850*/  LOP3.LUT R11, R13, 0x800, RZ, 0xfc, !PT ;  /* 0x000008000d0b7812 */ /* 0x000fe400078efcff */
[----:B------:R-:W-:-:S05]  /*1860*/  LOP3.LUT R0, R0, 0x1fffff0, RZ, 0xc0, !PT ;  /* 0x01fffff000007812 */ /* 0x000fca00078ec0ff */
[----:B------:R-:W-:-:S07]  /*1870*/  IMAD.MOV R0, RZ, RZ, -R0 ;  /* 0x000000ffff007224 */ /* 0x000fce00078e0a00 */
.L_x_384:
[C---:B------:R-:W-:Y:S02]  /*1880*/  VIADD R15, R7.reuse, 0xfffff800 ;  /* 0xfffff800070f7836 */ /* 0x040fe40000000000 */
[----:B------:R-:W-:Y:S02]  /*1890*/  VIADD R21, R7, 0xfffff900 ;  /* 0xfffff90007157836 */ /* 0x000fe40000000000 */
[----:B------:R-:W-:-:S04]  /*18a0*/  IMAD.WIDE.U32 R14, R15, 0x4, R4 ;  /* 0x000000040f0e7825 */ /* 0x000fc800078e0004 */
[--C-:B------:R-:W-:Y:S01]  /*18b0*/  IMAD.WIDE.U32 R20, R21, 0x4, R4.reuse ;  /* 0x0000000415147825 */ /* 0x100fe200078e0004 */
[----:B------:R0:W2:Y:S04]  /*18c0*/  LDG.E R28, desc[UR6][R14.64] ;  /* 0x000000060e1c7981 */ /* 0x0000a8000c1e1900 */
[----:B------:R-:W2:Y:S01]  /*18d0*/  LDG.E R29, desc[UR6][R20.64] ;  /* 0x00000006141d7981 */ /* 0x000ea2000c1e1900 */
[C---:B------:R-:W-:Y:S02]  /*18e0*/  VIADD R17, R7.reuse, 0xfffffa00 ;  /* 0xfffffa0007117836 */ /* 0x040fe40000000000 */
[----:B------:R-:W-:Y:S02]  /*18f0*/  VIADD R19, R7, 0xfffffb00 ;  /* 0xfffffb0007137836 */ /* 0x000fe40000000000 */
[----:B------:R-:W-:-:S04]  /*1900*/  IMAD.WIDE.U32 R16, R17, 0x4, R4 ;  /* 0x0000000411107825 */ /* 0x000fc800078e0004 */
[--C-:B------:R-:W-:Y:S01]  /*1910*/  IMAD.WIDE.U32 R18, R19, 0x4, R4.reuse ;  /* 0x0000000413127825 */ /* 0x100fe200078e0004 */
[----:B------:R1:W3:Y:S04]  /*1920*/  LDG.E R13, desc[UR6][R16.64] ;  /* 0x00000006100d7981 */ /* 0x0002e8000c1e1900 */
[----:B------:R4:W3:Y:S01]  /*1930*/  LDG.E R12, desc[UR6][R18.64] ;  /* 0x00000006120c7981 */ /* 0x0008e2000c1e1900 */
[C---:B------:R-:W-:Y:S01]  /*1940*/  VIADD R22, R7.reuse, 0xfffffd00 ;  /* 0xfffffd0007167836 */ /* 0x040fe20000000000 */
[C---:B------:R-:W-:Y:S01]  /*1950*/  IADD3 R23, PT, PT, R7.reuse, -0x400, RZ ;  /* 0xfffffc0007177810 */ /* 0x040fe20007ffe0ff */
[----:B------:R-:W-:Y:S02]  /*1960*/  VIADD R26, R7, 0xfffffe00 ;  /* 0xfffffe00071a7836 */ /* 0x000fe40000000000 */
[----:B0-----:R-:W-:-:S04]  /*1970*/  IMAD.WIDE.U32 R14, R22, 0x4, R4 ;  /* 0x00000004160e7825 */ /* 0x001fc800078e0004 */
[--C-:B-1----:R-:W-:Y:S02]  /*1980*/  IMAD.WIDE.U32 R16, R26, 0x4, R4.reuse ;  /* 0x000000041a107825 */ /* 0x102fe400078e0004 */
[----:B------:R0:W5:Y:S02]  /*1990*/  LDG.E R26, desc[UR6][R14.64] ;  /* 0x000000060e1a7981 */ /* 0x000164000c1e1900 */
[C-C-:B------:R-:W-:Y:S02]  /*19a0*/  IMAD.WIDE.U32 R24, R7.reuse, 0x4, R4.reuse ;  /* 0x0000000407187825 */ /* 0x140fe400078e0004 */
[----:B------:R-:W5:Y:S02]  /*19b0*/  LDG.E R16, desc[UR6][R16.64] ;  /* 0x0000000610107981 */ /* 0x000f64000c1e1900 */
[----:B----4-:R-:W-:Y:S02]  /*19c0*/  VIADD R19, R7, 0xffffff00 ;  /* 0xffffff0007137836 */ /* 0x010fe40000000000 */
[----:B------:R-:W-:Y:S01]  /*19d0*/  IMAD.WIDE.U32 R20, R23, 0x4, R4 ;  /* 0x0000000417147825 */ /* 0x000fe200078e0004 */
[----:B------:R-:W4:Y:S03]  /*19e0*/  LDG.E R24, desc[UR6][R24.64] ;  /* 0x0000000618187981 */ /* 0x000f26000c1e1900 */
[----:B0-----:R-:W-:-:S02]  /*19f0*/  VIADD R15, R7, 0x200 ;  /* 0x00000200070f7836 */ /* 0x001fc40000000000 */
[----:B------:R-:W-:Y:S02]  /*1a00*/  VIADD R23, R7, 0x100 ;  /* 0x0000010007177836 */ /* 0x000fe40000000000 */
[--C-:B------:R-:W-:Y:S01]  /*1a10*/  IMAD.WIDE.U32 R18, R19, 0x4, R4.reuse ;  /* 0x0000000413127825 */ /* 0x100fe200078e0004 */
[----:B------:R0:W5:Y:S03]  /*1a20*/  LDG.E R25, desc[UR6][R20.64] ;  /* 0x0000000614197981 */ /* 0x000166000c1e1900 */
[----:B------:R-:W-:Y:S02]  /*1a30*/  IMAD.WIDE.U32 R22, R23, 0x4, R4 ;  /* 0x0000000417167825 */ /* 0x000fe400078e0004 */
[----:B------:R-:W4:Y:S04]  /*1a40*/  LDG.E R19, desc[UR6][R18.64] ;  /* 0x0000000612137981 */ /* 0x000f28000c1e1900 */
[----:B------:R1:W4:Y:S01]  /*1a50*/  LDG.E R23, desc[UR6][R22.64] ;  /* 0x0000000616177981 */ /* 0x000322000c1e1900 */
[----:B0-----:R-:W-:-:S04]  /*1a60*/  VIADD R21, R7, 0x300 ;  /* 0x0000030007157836 */ /* 0x001fc80000000000 */
[----:B------:R-:W-:-:S04]  /*1a70*/  IMAD.WIDE.U32 R20, R21, 0x4, R4 ;  /* 0x0000000415147825 */ /* 0x000fc800078e0004 */
[----:B-1----:R-:W-:Y:S02]  /*1a80*/  VIADD R22, R7, 0x700 ;  /* 0x0000070007167836 */ /* 0x002fe40000000000 */
[----:B------:R-:W4:Y:S01]  /*1a90*/  LDG.E R21, desc[UR6][R20.64] ;  /* 0x0000000614157981 */ /* 0x000f22000c1e1900 */
[----:B--2---:R-:W-:Y:S01]  /*1aa0*/  IADD3 R27, PT, PT, R29, R28, R27 ;  /* 0x0000001c1d1b7210 */ /* 0x004fe20007ffe01b */
[----:B------:R-:W-:Y:S01]  /*1ab0*/  IMAD.WIDE.U32 R28, R15, 0x4, R4 ;  /* 0x000000040f1c7825 */ /* 0x000fe200078e0004 */
[----:B------:R-:W-:-:S05]  /*1ac0*/  IADD3 R15, PT, PT, R7, 0x400, RZ ;  /* 0x00000400070f7810 */ /* 0x000fca0007ffe0ff */
[----:B------:R0:W2:Y:S01]  /*1ad0*/  LDG.E R28, desc[UR6][R28.64] ;  /* 0x000000061c1c7981 */ /* 0x0000a2000c1e1900 */
[----:B------:R-:W-:-:S05]  /*1ae0*/  IMAD.WIDE.U32 R14, R15, 0x4, R4 ;  /* 0x000000040f0e7825 */ /* 0x000fca00078e0004 */
[----:B------:R1:W2:Y:S01]  /*1af0*/  LDG.E R17, desc[UR6][R14.64] ;  /* 0x000000060e117981 */ /* 0x0002a2000c1e1900 */
[----:B---3--:R-:W-:Y:S01]  /*1b00*/  IADD3 R27, PT, PT, R12, R13, R27 ;  /* 0x0000000d0c1b7210 */ /* 0x008fe20007ffe01b */
[----:B0-----:R-:W-:-:S04]  /*1b10*/  VIADD R29, R7, 0x500 ;  /* 0x00000500071d7836 */ /* 0x001fc80000000000 */
[----:B------:R-:W-:-:S04]  /*1b20*/  IMAD.WIDE.U32 R12, R29, 0x4, R4 ;  /* 0x000000041d0c7825 */ /* 0x000fc800078e0004 */
[----:B-1----:R-:W-:Y:S01]  /*1b30*/  VIADD R15, R7, 0x600 ;  /* 0x00000600070f7836 */ /* 0x002fe20000000000 */
[----:B------:R0:W3:Y:S03]  /*1b40*/  LDG.E R18, desc[UR6][R12.64] ;  /* 0x000000060c127981 */ /* 0x0000e6000c1e1900 */
[----:B------:R-:W-:-:S04]  /*1b50*/  IMAD.WIDE.U32 R14, R15, 0x4, R4 ;  /* 0x000000040f0e7825 */ /* 0x000fc800078e0004 */
[----:B0-----:R-:W-:Y:S02]  /*1b60*/  IMAD.WIDE.U32 R12, R22, 0x4, R4 ;  /* 0x00000004160c7825 */ /* 0x001fe400078e0004 */
[----:B------:R-:W3:Y:S04]  /*1b70*/  LDG.E R22, desc[UR6][R14.64] ;  /* 0x000000060e167981 */ /* 0x000ee8000c1e1900 */
[----:B------:R-:W3:Y:S01]  /*1b80*/  LDG.E R20, desc[UR6][R12.64] ;  /* 0x000000060c147981 */ /* 0x000ee2000c1e1900 */
[----:B------:R-:W-:Y:S01]  /*1b90*/  VIADD R0, R0, 0x10 ;  /* 0x0000001000007836 */ /* 0x000fe20000000000 */
[----:B-----5:R-:W-:-:S04]  /*1ba0*/  IADD3 R25, PT, PT, R26, R25, R27 ;  /* 0x000000191a197210 */ /* 0x020fc80007ffe01b */
[----:B----4-:R-:W-:Y:S02]  /*1bb0*/  IADD3 R16, PT, PT, R19, R16, R25 ;  /* 0x0000001013107210 */ /* 0x010fe40007ffe019 */
[----:B------:R-:W-:Y:S02]  /*1bc0*/  ISETP.NE.AND P0, PT, R0, RZ, PT ;  /* 0x000000ff0000720c */ /* 0x000fe40003f05270 */
[----:B------:R-:W-:Y:S01]  /*1bd0*/  IADD3 R16, PT, PT, R23, R24, R16 ;  /* 0x0000001817107210 */ /* 0x000fe20007ffe010 */
[----:B------:R-:W-:Y:S02]  /*1be0*/  VIADD R11, R11, 0x1000 ;  /* 0x000010000b0b7836 */ /* 0x000fe40000000000 */
[----:B------:R-:W-:Y:S01]  /*1bf0*/  VIADD R7, R7, 0x1000 ;  /* 0x0000100007077836 */ /* 0x000fe20000000000 */
[----:B--2---:R-:W-:-:S04]  /*1c00*/  IADD3 R16, PT, PT, R21, R28, R16 ;  /* 0x0000001c15107210 */ /* 0x004fc80007ffe010 */
[----:B---3--:R-:W-:-:S04]  /*1c10*/  IADD3 R17, PT, PT, R18, R17, R16 ;  /* 0x0000001112117210 */ /* 0x008fc80007ffe010 */
[----:B------:R-:W-:Y:S01]  /*1c20*/  IADD3 R27, PT, PT, R20, R22, R17 ;  /* 0x00000016141b7210 */ /* 0x000fe20007ffe011 */
[----:B------:R-:W-:Y:S06]  /*1c30*/  @P0 BRA `(.L_x_384) ;  /* 0xfffffffc00100947 */ /* 0x000fec000383ffff */
[----:B------:R-:W-:Y:S05]  /*1c40*/  BSYNC.RECONVERGENT B3 ;  /* 0x0000000000037941 */ /* 0x000fea0003800200 */
.L_x_383:
[----:B------:R-:W-:-:S07]  /*1c50*/  IADD3 R0, PT, PT, R11, -0x800, RZ ;  /* 0xfffff8000b007810 */ /* 0x000fce0007ffe0ff */
.L_x_382:
[----:B------:R-:W-:Y:S05]  /*1c60*/  BSYNC.RECONVERGENT B2 ;  /* 0x0000000000027941 */ /* 0x000fea0003800200 */
.L_x_381:
[----:B------:R-:W-:-:S13]  /*1c70*/  ISETP.NE.AND P0, PT, R10, RZ, PT ;  /* 0x000000ff0a00720c */ /* 0x000fda0003f05270 */
[----:B------:R-:W-:Y:S05]  /*1c80*/  @!P0 BRA `(.L_x_380) ;  /* 0x0000000400148947 */ /* 0x000fea0003800000 */
[----:B------:R-:W-:Y:S01]  /*1c90*/  ISETP.GE.U32.AND P0, PT, R10, 0x8, PT ;  /* 0x000000080a00780c */ /* 0x000fe20003f06070 */
[----:B------:R-:W-:Y:S01]  /*1ca0*/  BSSY.RECONVERGENT B2, `(.L_x_385) ;  /* 0x0000021000027945 */ /* 0x000fe20003800200 */
[----:B------:R-:W-:-:S04]  /*1cb0*/  LOP3.LUT R23, R8, 0x7, RZ, 0xc0, !PT ;  /* 0x0000000708177812 */ /* 0x000fc800078ec0ff */
[----:B------:R-:W-:-:S07]  /*1cc0*/  ISETP.NE.AND P1, PT, R23, RZ, PT ;  /* 0x000000ff1700720c */ /* 0x000fce0003f25270 */
[----:B------:R-:W-:Y:S06]  /*1cd0*/  @!P0 BRA `(.L_x_386) ;  /* 0x0000000000748947 */ /* 0x000fec0003800000 */
[----:B------:R-:W-:-:S04]  /*1ce0*/  IMAD.IADD R11, R0, 0x1, R9 ;  /* 0x00000001000b7824 */ /* 0x000fc800078e0209 */
[C---:B------:R-:W-:Y:S02]  /*1cf0*/  VIADD R19, R11.reuse, 0x100 ;  /* 0x000001000b137836 */ /* 0x040fe40000000000 */
[C---:B------:R-:W-:Y:S02]  /*1d00*/  VIADD R21, R11.reuse, 0x200 ;  /* 0x000002000b157836 */ /* 0x040fe40000000000 */
[C---:B------:R-:W-:Y:S02]  /*1d10*/  VIADD R13, R11.reuse, 0x300 ;  /* 0x000003000b0d7836 */ /* 0x040fe40000000000 */
[----:B------:R-:W-:-:S04]  /*1d20*/  IMAD.WIDE.U32 R16, R11, 0x4, R4 ;  /* 0x000000040b107825 */ /* 0x000fc800078e0004 */
[--C-:B------:R-:W-:Y:S01]  /*1d30*/  IMAD.WIDE.U32 R18, R19, 0x4, R4.reuse ;  /* 0x0000000413127825 */ /* 0x100fe200078e0004 */
[----:B------:R0:W2:Y:S03]  /*1d40*/  LDG.E R22, desc[UR6][R16.64] ;  /* 0x0000000610167981 */ /* 0x0000a6000c1e1900 */
[--C-:B------:R-:W-:Y:S01]  /*1d50*/  IMAD.WIDE.U32 R20, R21, 0x4, R4.reuse ;  /* 0x0000000415147825 */ /* 0x100fe200078e0004 */
[----:B------:R1:W2:Y:S03]  /*1d60*/  LDG.E R7, desc[UR6][R18.64] ;  /* 0x0000000612077981 */ /* 0x0002a6000c1e1900 */
[C---:B------:R-:W-:Y:S02]  /*1d70*/  VIADD R15, R11.reuse, 0x400 ;  /* 0x000004000b0f7836 */ /* 0x040fe40000000000 */
[C---:B------:R-:W-:Y:S01]  /*1d80*/  VIADD R25, R11.reuse, 0x500 ;  /* 0x000005000b197836 */ /* 0x040fe20000000000 */
[----:B------:R-:W-:Y:S01]  /*1d90*/  IADD3 R29, PT, PT, R11, 0x600, RZ ;  /* 0x000006000b1d7810 */ /* 0x000fe20007ffe0ff */
[----:B------:R-:W-:Y:S01]  /*1da0*/  IMAD.WIDE.U32 R12, R13, 0x4, R4 ;  /* 0x000000040d0c7825 */ /* 0x000fe200078e0004 */
[----:B------:R-:W3:Y:S03]  /*1db0*/  LDG.E R20, desc[UR6][R20.64] ;  /* 0x0000000614147981 */ /* 0x000ee6000c1e1900 */
[----:B------:R-:W-:-:S02]  /*1dc0*/  VIADD R24, R11, 0x700 ;  /* 0x000007000b187836 */ /* 0x000fc40000000000 */
[--C-:B------:R-:W-:Y:S01]  /*1dd0*/  IMAD.WIDE.U32 R14, R15, 0x4, R4.reuse ;  /* 0x000000040f0e7825 */ /* 0x100fe200078e0004 */
[----:B------:R-:W3:Y:S03]  /*1de0*/  LDG.E R12, desc[UR6][R12.64] ;  /* 0x000000060c0c7981 */ /* 0x000ee6000c1e1900 */
[--C-:B------:R-:W-:Y:S02]  /*1df0*/  IMAD.WIDE.U32 R10, R25, 0x4, R4.reuse ;  /* 0x00000004190a7825 */ /* 0x100fe400078e0004 */
[----:B------:R-:W4:Y:S02]  /*1e00*/  LDG.E R14, desc[UR6][R14.64] ;  /* 0x000000060e0e7981 */ /* 0x000f24000c1e1900 */
[--C-:B0-----:R-:W-:Y:S02]  /*1e10*/  IMAD.WIDE.U32 R16, R29, 0x4, R4.reuse ;  /* 0x000000041d107825 */ /* 0x101fe400078e0004 */
[----:B------:R-:W4:Y:S02]  /*1e20*/  LDG.E R10, desc[UR6][R10.64] ;  /* 0x000000060a0a7981 */ /* 0x000f24000c1e1900 */
[----:B-1----:R-:W-:-:S02]  /*1e30*/  IMAD.WIDE.U32 R18, R24, 0x4, R4 ;  /* 0x0000000418127825 */ /* 0x002fc400078e0004 */
[----:B------:R-:W5:Y:S04]  /*1e40*/  LDG.E R16, desc[UR6][R16.64] ;  /* 0x0000000610107981 */ /* 0x000f68000c1e1900 */
[----:B------:R-:W5:Y:S01]  /*1e50*/  LDG.E R18, desc[UR6][R18.64] ;  /* 0x0000000612127981 */ /* 0x000f62000c1e1900 */
[----:B------:R-:W-:Y:S01]  /*1e60*/  VIADD R0, R0, 0x800 ;  /* 0x0000080000007836 */ /* 0x000fe20000000000 */
[----:B--2---:R-:W-:-:S04]  /*1e70*/  IADD3 R7, PT, PT, R7, R22, R27 ;  /* 0x0000001607077210 */ /* 0x004fc80007ffe01b */
[----:B---3--:R-:W-:-:S04]  /*1e80*/  IADD3 R7, PT, PT, R12, R20, R7 ;  /* 0x000000140c077210 */ /* 0x008fc80007ffe007 */
[----:B----4-:R-:W-:-:S04]  /*1e90*/  IADD3 R7, PT, PT, R10, R14, R7 ;  /* 0x0000000e0a077210 */ /* 0x010fc80007ffe007 */
[----:B-----5:R-:W-:-:S07]  /*1ea0*/  IADD3 R27, PT, PT, R18, R16, R7 ;  /* 0x00000010121b7210 */ /* 0x020fce0007ffe007 */
.L_x_386:
[----:B------:R-:W-:Y:S05]  /*1eb0*/  BSYNC.RECONVERGENT B2 ;  /* 0x0000000000027941 */ /* 0x000fea0003800200 */
.L_x_385:
[----:B------:R-:W-:Y:S05]  /*1ec0*/  @!P1 BRA `(.L_x_380) ;  /* 0x0000000000849947 */ /* 0x000fea0003800000 */
[----:B------:R-:W-:Y:S01]  /*1ed0*/  ISETP.GE.U32.AND P0, PT, R23, 0x4, PT ;  /* 0x000000041700780c */ /* 0x000fe20003f06070 */
[----:B------:R-:W-:Y:S01]  /*1ee0*/  BSSY.RECONVERGENT B2, `(.L_x_387) ;  /* 0x0000012000027945 */ /* 0x000fe20003800200 */
[----:B------:R-:W-:-:S11]  /*1ef0*/  LOP3.LUT P1, RZ, R8, 0x3, RZ, 0xc0, !PT ;  /* 0x0000000308ff7812 */ /* 0x000fd6000782c0ff */
[----:B------:R-:W-:Y:S05]  /*1f00*/  @!P0 BRA `(.L_x_388) ;  /* 0x00000000003c8947 */ /* 0x000fea0003800000 */
[----:B------:R-:W-:-:S04]  /*1f10*/  IMAD.IADD R7, R0, 0x1, R9 ;  /* 0x0000000100077824 */ /* 0x000fc800078e0209 */
[C---:B------:R-:W-:Y:S02]  /*1f20*/  VIADD R11, R7.reuse, 0x100 ;  /* 0x00000100070b7836 */ /* 0x040fe40000000000 */
[----:B------:R-:W-:-:S04]  /*1f30*/  IMAD.WIDE.U32 R8, R7, 0x4, R4 ;  /* 0x0000000407087825 */ /* 0x000fc800078e0004 */
[C---:B------:R-:W-:Y:S02]  /*1f40*/  VIADD R13, R7.reuse, 0x200 ;  /* 0x00000200070d7836 */ /* 0x040fe40000000000 */
[----:B------:R-:W-:Y:S01]  /*1f50*/  VIADD R15, R7, 0x300 ;  /* 0x00000300070f7836 */ /* 0x000fe20000000000 */
[----:B------:R-:W2:Y:S01]  /*1f60*/  LDG.E R8, desc[UR6][R8.64] ;  /* 0x0000000608087981 */ /* 0x000ea2000c1e1900 */
[----:B------:R-:W-:-:S04]  /*1f70*/  IMAD.WIDE.U32 R10, R11, 0x4, R4 ;  /* 0x000000040b0a7825 */ /* 0x000fc800078e0004 */
[--C-:B------:R-:W-:Y:S02]  /*1f80*/  IMAD.WIDE.U32 R12, R13, 0x4, R4.reuse ;  /* 0x000000040d0c7825 */ /* 0x100fe400078e0004 */
[----:B------:R-:W2:Y:S02]  /*1f90*/  LDG.E R10, desc[UR6][R10.64] ;  /* 0x000000060a0a7981 */ /* 0x000ea4000c1e1900 */
[----:B------:R-:W-:Y:S02]  /*1fa0*/  IMAD.WIDE.U32 R14, R15, 0x4, R4 ;  /* 0x000000040f0e7825 */ /* 0x000fe400078e0004 */
[----:B------:R-:W3:Y:S04]  /*1fb0*/  LDG.E R12, desc[UR6][R12.64] ;  /* 0x000000060c0c7981 */ /* 0x000ee8000c1e1900 */
[----:B------:R-:W3:Y:S01]  /*1fc0*/  LDG.E R14, desc[UR6][R14.64] ;  /* 0x000000060e0e7981 */ /* 0x000ee2000c1e1900 */
[----:B------:R-:W-:-:S02]  /*1fd0*/  IADD3 R0, PT, PT, R0, 0x400, RZ ;  /* 0x0000040000007810 */ /* 0x000fc40007ffe0ff */
[----:B--2---:R-:W-:-:S04]  /*1fe0*/  IADD3 R27, PT, PT, R10, R8, R27 ;  /* 0x000000080a1b7210 */ /* 0x004fc80007ffe01b */
[----:B---3--:R-:W-:-:S07]  /*1ff0*/  IADD3 R27, PT, PT, R14, R12, R27 ;  /* 0x0000000c0e1b7210 */ /* 0x008fce0007ffe01b */
.L_x_388:
[----:B------:R-:W-:Y:S05]  /*2000*/  BSYNC.RECONVERGENT B2 ;  /* 0x0000000000027941 */ /* 0x000fea0003800200 */
.L_x_387:
[----:B------:R-:W-:Y:S05]  /*2010*/  @!P1 BRA `(.L_x_380) ;  /* 0x0000000000309947 */ /* 0x000fea0003800000 */
[----:B------:R-:W-:Y:S01]  /*2020*/  LOP3.LUT R6, R6, 0xffff, RZ, 0xc0, !PT ;  /* 0x0000ffff06067812 */ /* 0x000fe200078ec0ff */
[----:B------:R-:W-:-:S03]  /*2030*/  IMAD.IADD R9, R0, 0x1, R2 ;  /* 0x0000000100097824 */ /* 0x000fc600078e0202 */
[----:B------:R-:W-:-:S04]  /*2040*/  LEA.HI R6, R6, 0x1, RZ, 0x18 ;  /* 0x0000000106067811 */ /* 0x000fc800078fc0ff */
[----:B------:R-:W-:-:S05]  /*2050*/  LOP3.LUT R6, R6, 0x3, RZ, 0xc0, !PT ;  /* 0x0000000306067812 */ /* 0x000fca00078ec0ff */
[----:B------:R-:W-:-:S07]  /*2060*/  IMAD.MOV R0, RZ, RZ, -R6 ;  /* 0x000000ffff007224 */ /* 0x000fce00078e0a06 */
.L_x_389:
[----:B------:R-:W-:-:S06]  /*2070*/  IMAD.WIDE.U32 R6, R9, 0x4, R4 ;  /* 0x0000000409067825 */ /* 0x000fcc00078e0004 */
[----:B------:R-:W2:Y:S01]  /*2080*/  LDG.E R6, desc[UR6][R6.64] ;  /* 0x0000000606067981 */ /* 0x000ea2000c1e1900 */
[----:B------:R-:W-:Y:S02]  /*2090*/  VIADD R0, R0, 0x1 ;  /* 0x0000000100007836 */ /* 0x000fe40000000000 */
[----:B------:R-:W-:-:S03]  /*20a0*/  VIADD R9, R9, 0x100 ;  /* 0x0000010009097836 */ /* 0x000fc60000000000 */
[----:B------:R-:W-:Y:S01]  /*20b0*/  ISETP.NE.AND P0, PT, R0, RZ, PT ;  /* 0x000000ff0000720c */ /* 0x000fe20003f05270 */
[----:B--2---:R-:W-:-:S12]  /*20c0*/  IMAD.IADD R27, R6, 0x1, R27 ;  /* 0x00000001061b7824 */ /* 0x004fd800078e021b */
[----:B------:R-:W-:Y:S05]  /*20d0*/  @P0 BRA `(.L_x_389) ;  /* 0xfffffffc00e40947 */ /* 0x000fea000383ffff */
.L_x_380:
[----:B------:R-:W-:Y:S05]  /*20e0*/  BSYNC.RECONVERGENT B1 ;  /* 0x0000000000017941 */ /* 0x000fea0003800200 */
.L_x_377:
[----:B------:R-:W0:Y:S01]  /*20f0*/  S2R R9, SR_LANEID ;  /* 0x0000000000097919 */ /* 0x000e220000000000 */
[----:B------:R-:W1:Y:S01]  /*2100*/  SHFL.DOWN PT, R0, R27, 0x1, 0x1f ;  /* 0x08201f001b007f89 */ /* 0x000e6200000e0000 */
[----:B------:R-:W2:Y:S01]  /*2110*/  S2R R8, SR_TID.X ;  /* 0x0000000000087919 */ /* 0x000ea20000002100 */
[C---:B0-----:R-:W-:Y:S02]  /*2120*/  ISETP.GT.AND P0, PT, R9.reuse, 0x1e, PT ;  /* 0x0000001e0900780c */ /* 0x041fe40003f04270 */
[C---:B------:R-:W-:Y:S02]  /*2130*/  ISETP.NE.AND P1, PT, R9.reuse, RZ, PT ;  /* 0x000000ff0900720c */ /* 0x040fe40003f25270 */
[----:B-1----:R-:W-:Y:S02]  /*2140*/  SEL R0, R0, RZ, !P0 ;  /* 0x000000ff00007207 */ /* 0x002fe40004000000 */
[----:B------:R-:W-:-:S03]  /*2150*/  ISETP.GT.AND P0, PT, R9, 0x1d, PT ;  /* 0x0000001d0900780c */ /* 0x000fc60003f04270 */
[----:B------:R-:W-:-:S05]  /*2160*/  IMAD.IADD R0, R0, 0x1, R27 ;  /* 0x0000000100007824 */ /* 0x000fca00078e021b */
[----:B------:R-:W0:Y:S01]  /*2170*/  SHFL.DOWN PT, R2, R0, 0x2, 0x1f ;  /* 0x08401f0000027f89 */ /* 0x000e2200000e0000 */
[----:B------:R-:W1:Y:S01]  /*2180*/  @!P1 S2R R6, SR_CgaCtaId ;  /* 0x0000000000069919 */ /* 0x000e620000008800 */
[----:B0-----:R-:W-:Y:S02]  /*2190*/  SEL R5, R2, RZ, !P0 ;  /* 0x000000ff02057207 */ /* 0x001fe40004000000 */
[----:B------:R-:W-:Y:S02]  /*21a0*/  ISETP.GT.AND P0, PT, R9, 0x1b, PT ;  /* 0x0000001b0900780c */ /* 0x000fe40003f04270 */
[----:B------:R-:W-:-:S05]  /*21b0*/  IADD3 R5, PT, PT, R0, R5, RZ ;  /* 0x0000000500057210 */ /* 0x000fca0007ffe0ff */
[----:B------:R-:W0:Y:S02]  /*21c0*/  SHFL.DOWN PT, R2, R5, 0x4, 0x1f ;  /* 0x08801f0005027f89 */ /* 0x000e2400000e0000 */
[----:B0-----:R-:W-:Y:S02]  /*21d0*/  SEL R2, R2, RZ, !P0 ;  /* 0x000000ff02027207 */ /* 0x001fe40004000000 */
[----:B------:R-:W-:-:S03]  /*21e0*/  ISETP.GT.AND P0, PT, R9, 0x17, PT ;  /* 0x000000170900780c */ /* 0x000fc60003f04270 */
[----:B------:R-:W-:Y:S01]  /*21f0*/  IMAD.IADD R2, R5, 0x1, R2 ;  /* 0x0000000105027824 */ /* 0x000fe200078e0202 */
[----:B------:R-:W-:-:S04]  /*2200*/  @!P1 MOV R5, 0x400 ;  /* 0x0000040000059802 */ /* 0x000fc80000000f00 */
[----:B------:R-:W0:Y:S01]  /*2210*/  SHFL.DOWN PT, R4, R2, 0x8, 0x1f ;  /* 0x09001f0002047f89 */ /* 0x000e2200000e0000 */
[----:B-1----:R-:W-:Y:S02]  /*2220*/  @!P1 LEA R5, R6, R5, 0x18 ;  /* 0x0000000506059211 */ /* 0x002fe400078ec0ff */
[----:B0-----:R-:W-:Y:S02]  /*2230*/  SEL R7, R4, RZ, !P0 ;  /* 0x000000ff04077207 */ /* 0x001fe40004000000 */
[----:B------:R-:W-:Y:S02]  /*2240*/  ISETP.GT.AND P0, PT, R9, 0xf, PT ;  /* 0x0000000f0900780c */ /* 0x000fe40003f04270 */
[----:B--2---:R-:W-:Y:S01]  /*2250*/  @!P1 SHF.R.U32.HI R4, RZ, 0x3, R8 ;  /* 0x00000003ff049819 */ /* 0x004fe20000011608 */
[----:B------:R-:W-:-:S03]  /*2260*/  IMAD.IADD R7, R2, 0x1, R7 ;  /* 0x0000000102077824 */ /* 0x000fc600078e0207 */
[----:B------:R-:W-:Y:S02]  /*2270*/  @!P1 LOP3.LUT R4, R4, 0x7c, RZ, 0xc0, !PT ;  /* 0x0000007c04049812 */ /* 0x000fe400078ec0ff */
[----:B------:R-:W0:Y:S03]  /*2280*/  SHFL.DOWN PT, R0, R7, 0x10, 0x1f ;  /* 0x0a001f0007007f89 */ /* 0x000e2600000e0000 */
[----:B------:R-:W-:Y:S01]  /*2290*/  @!P1 IMAD.IADD R4, R4, 0x1, R5 ;  /* 0x0000000104049824 */ /* 0x000fe200078e0205 */
        /* <DEDUP_REMOVED lines=15> */
[----:B------:R-:W-:-:S07]  /*2390*/  IMAD.IADD R11, R0, 0x1, R9 ;  /* 0x00000001000b7824 */ /* 0x000fce00078e0209 */
.L_x_376:
[----:B------:R-:W-:Y:S05]  /*23a0*/  BSYNC.RECONVERGENT B0 ;  /* 0x0000000000007941 */ /* 0x000fea0003800200 */
.L_x_360:
[----:B------:R-:W-:Y:S05]  /*23b0*/  @P0 EXIT ;  /* 0x000000000000094d */ /* 0x000fea0003800000 */
[----:B---3--:R-:W3:Y:S02]  /*23c0*/  LDC.64 R4, c[0x0][0x388] ;  /* 0x0000e200ff047b82 */ /* 0x008ee40000000a00 */
[----:B---3--:R-:W-:-:S05]  /*23d0*/  IMAD.WIDE.U32 R2, R3, 0x4, R4 ;  /* 0x0000000403027825 */ /* 0x008fca00078e0004 */
[----:B------:R-:W-:Y:S01]  /*23e0*/  STG.E desc[UR6][R2.64], R11 ;  /* 0x0000000b02007986 */ /* 0x000fe2000c101906 */
[----:B------:R-:W-:Y:S05]  /*23f0*/  EXIT ;  /* 0x000000000000794d */ /* 0x000fea0003800000 */
.L_x_390:
        /* <DEDUP_REMOVED lines=16> */
.L_x_441:


//--------------------- .text._ZN3cub18CUB_300001_SM_10006detail6reduce28DeviceReduceSingleTileKernelINS2_10policy_hubIijN4cuda3std3__44plusIiEEE10Policy1000EN6thrust24THRUST_300001_SM_1000_NS6detail15normal_iteratorINSD_10device_ptrIiEEEEPijS9_iiNS7_10__identityEEEvT0_T1_T2_T3_T4_T6_ --------------------------
	.section	.text._ZN3cub18CUB_300001_SM_10006detail6reduce28DeviceReduceSingleTileKernelINS2_10policy_hubIijN4cuda3std3__44plusIiEEE10Policy1000EN6thrust24THRUST_300001_SM_1000_NS6detail15normal_iteratorINSD_10device_ptrIiEEEEPijS9_iiNS7_10__identityEEEvT0_T1_T2_T3_T4_T6_,"ax",@progbits
	.align	128
        .global         _ZN3cub18CUB_300001_SM_10006detail6reduce28DeviceReduceSingleTileKernelINS2_10policy_hubIijN4cuda3std3__44plusIiEEE10Policy1000EN6thrust24THRUST_300001_SM_1000_NS6detail15normal_iteratorINSD_10device_ptrIiEEEEPijS9_iiNS7_10__identityEEEvT0_T1_T2_T3_T4_T6_
        .type           _ZN3cub18CUB_300001_SM_10006detail6reduce28DeviceReduceSingleTileKernelINS2_10policy_hubIijN4cuda3std3__44plusIiEEE10Policy1000EN6thrust24THRUST_300001_SM_1000_NS6detail15normal_iteratorINSD_10device_ptrIiEEEEPijS9_iiNS7_10__identityEEEvT0_T1_T2_T3_T4_T6_,@function
        .size           _ZN3cub18CUB_300001_SM_10006detail6reduce28DeviceReduceSingleTileKernelINS2_10policy_hubIijN4cuda3std3__44plusIiEEE10Policy1000EN6thrust24THRUST_300001_SM_1000_NS6detail15normal_iteratorINSD_10device_ptrIiEEEEPijS9_iiNS7_10__identityEEEvT0_T1_T2_T3_T4_T6_,(.L_x_442 - _ZN3cub18CUB_300001_SM_10006detail6reduce28DeviceReduceSingleTileKernelINS2_10policy_hubIijN4cuda3std3__44plusIiEEE10Policy1000EN6thrust24THRUST_300001_SM_1000_NS6detail15normal_iteratorINSD_10device_ptrIiEEEEPijS9_iiNS7_10__identityEEEvT0_T1_T2_T3_T4_T6_)
        .other          _ZN3cub18CUB_300001_SM_10006detail6reduce28DeviceReduceSingleTileKernelINS2_10policy_hubIijN4cuda3std3__44plusIiEEE10Policy1000EN6thrust24THRUST_300001_SM_1000_NS6detail15normal_iteratorINSD_10device_ptrIiEEEEPijS9_iiNS7_10__identityEEEvT0_T1_T2_T3_T4_T6_,@"STO_CUDA_ENTRY STV_DEFAULT"
_ZN3cub18CUB_300001_SM_10006detail6reduce28DeviceReduceSingleTileKernelINS2_10policy_hubIijN4cuda3std3__44plusIiEEE10Policy1000EN6thrust24THRUST_300001_SM_1000_NS6detail15normal_iteratorINSD_10device_ptrIiEEEEPijS9_iiNS7_10__identityEEEvT0_T1_T2_T3_T4_T6_:
.text._ZN3cub18CUB_300001_SM_10006detail6reduce28DeviceReduceSingleTileKernelINS2_10policy_hubIijN4cuda3std3__44plusIiEEE10Policy1000EN6thrust24THRUST_300001_SM_1000_NS6detail15normal_iteratorINSD_10device_ptrIiEEEEPijS9_iiNS7_10__identityEEEvT0_T1_T2_T3_T4_T6_:
        /* <DEDUP_REMOVED lines=13> */
.L_x_391:
[----:B------:R-:W-:Y:S01]  /*00d0*/  ISETP.GT.U32.AND P0, PT, R2, 0xfff, PT ;  /* 0x00000fff0200780c */ /* 0x000fe20003f04070 */
[----:B------:R-:W-:-:S12]  /*00e0*/  BSSY.RECONVERGENT B0, `(.L_x_392) ;  /* 0x00001e7000007945 */ /* 0x000fd80003800200 */
        /* <DEDUP_REMOVED lines=11> */
.L_x_395:
[----:B------:R-:W-:Y:S05]  /*01a0*/  BSYNC.RECONVERGENT B1 ;  /* 0x0000000000017941 */ /* 0x000fea0003800200 */
.L_x_394:
        /* <DEDUP_REMOVED lines=17> */
.L_x_400:
        /* <DEDUP_REMOVED lines=31> */
.L_x_399:
[----:B------:R-:W-:Y:S05]  /*04b0*/  BSYNC.RECONVERGENT B2 ;  /* 0x0000000000027941 */ /* 0x000fea0003800200 */
.L_x_398:
[----:B------:R-:W-:Y:S05]  /*04c0*/  @!P0 BRA `(.L_x_397) ;  /* 0x0000000000c88947 */ /* 0x000fea0003800000 */
[----:B------:R-:W-:Y:S01]  /*04d0*/  ISETP.GE.U32.AND P0, PT, R21, 0x8, PT ;  /* 0x000000081500780c */ /* 0x000fe20003f06070 */
[----:B------:R-:W-:Y:S01]  /*04e0*/  BSSY.RECONVERGENT B2, `(.L_x_401) ;  /* 0x0000013000027945 */ /* 0x000fe20003800200 */
[----:B------:R-:W-:-:S04]  /*04f0*/  LOP3.LUT R16, R4, 0x7, RZ, 0xc0, !PT ;  /* 0x0000000704107812 */ /* 0x000fc800078ec0ff */
[----:B------:R-:W-:-:S07]  /*0500*/  ISETP.NE.AND P1, PT, R16, RZ, PT ;  /* 0x000000ff1000720c */ /* 0x000fce0003f25270 */
[----:B------:R-:W-:Y:S06]  /*0510*/  @!P0 BRA `(.L_x_402) ;  /* 0x00000000003c8947 */ /* 0x000fec0003800000 */
[----:B------:R-:W0:Y:S02]  /*0520*/  LDC.64 R6, c[0x0][0x380] ;  /* 0x0000e000ff067b82 */ /* 0x000e240000000a00 */
[----:B0-----:R-:W-:-:S05]  /*0530*/  IMAD.WIDE.U32 R6, R5, 0x4, R6 ;  /* 0x0000000405067825 */ /* 0x001fca00078e0006 */
        /* <DEDUP_REMOVED lines=13> */
.L_x_402:
[----:B------:R-:W-:Y:S05]  /*0610*/  BSYNC.RECONVERGENT B2 ;  /* 0x0000000000027941 */ /* 0x000fea0003800200 */
.L_x_401:
        /* <DEDUP_REMOVED lines=11> */
[----:B------:R-:W3:Y:S01]  /*06d0*/  LDG.E R10, desc[UR6][R6.64+0xc00] ;  /* 0x000c0006060a7981 */ /* 0x000ee2000c1e1900 */
[----:B------:R-:W-:Y:S01]  /*06e0*/  VIADD R5, R5, 0x400 ;  /* 0x0000040005057836 */ /* 0x000fe20000000000 */
[----:B--2--5:R-:W-:-:S04]  /*06f0*/  IADD3 R0, PT, PT, R4, R9, R0 ;  /* 0x0000000904007210 */ /* 0x024fc80007ffe000 */
[----:B---3--:R-:W-:-:S07]  /*0700*/  IADD3 R0, PT, PT, R10, R11, R0 ;  /* 0x0000000b0a007210 */ /* 0x008fce0007ffe000 */
.L_x_404:
[----:B------:R-:W-:Y:S05]  /*0710*/  BSYNC.RECONVERGENT B2 ;  /* 0x0000000000027941 */ /* 0x000fea0003800200 */
.L_x_403:
[----:B------:R-:W-:Y:S05]  /*0720*/  @!P1 BRA `(.L_x_397) ;  /* 0x0000000000309947 */ /* 0x000fea0003800000 */
[----:B------:R-:W0:Y:S02]  /*0730*/  LDC.64 R6, c[0x0][0x380] ;  /* 0x0000e000ff067b82 */ /* 0x000e240000000a00 */
[----:B0-----:R-:W-:-:S04]  /*0740*/  IMAD.WIDE.U32 R4, R5, 0x4, R6 ;  /* 0x0000000405047825 */ /* 0x001fc800078e0006 */
[----:B------:R-:W-:Y:S02]  /*0750*/  IMAD.MOV R6, RZ, RZ, -R8 ;  /* 0x000000ffff067224 */ /* 0x000fe400078e0a08 */
[----:B------:R-:W-:-:S07]  /*0760*/  IMAD.MOV.U32 R7, RZ, RZ, R5 ;  /* 0x000000ffff077224 */ /* 0x000fce00078e0005 */
.L_x_405:
[----:B------:R-:W-:-:S06]  /*0770*/  IMAD.MOV.U32 R5, RZ, RZ, R7 ;  /* 0x000000ffff057224 */ /* 0x000fcc00078e0007 */
[----:B------:R0:W2:Y:S01]  /*0780*/  LDG.E R5, desc[UR6][R4.64] ;  /* 0x0000000604057981 */ /* 0x0000a2000c1e1900 */
[----:B------:R-:W-:-:S05]  /*0790*/  VIADD R6, R6, 0x1 ;  /* 0x0000000106067836 */ /* 0x000fca0000000000 */
[----:B------:R-:W-:Y:S02]  /*07a0*/  ISETP.NE.AND P0, PT, R6, RZ, PT ;  /* 0x000000ff0600720c */ /* 0x000fe40003f05270 */
[----:B0-----:R-:W-:-:S05]  /*07b0*/  IADD3 R4, P1, PT, R4, 0x400, RZ ;  /* 0x0000040004047810 */ /* 0x001fca0007f3e0ff */
[----:B------:R-:W-:Y:S02]  /*07c0*/  IMAD.X R7, RZ, RZ, R7, P1 ;  /* 0x000000ffff077224 */ /* 0x000fe400008e0607 */
[----:B--2--5:R-:W-:-:S04]  /*07d0*/  IMAD.IADD R0, R5, 0x1, R0 ;  /* 0x0000000105007824 */ /* 0x024fc800078e0200 */
[----:B------:R-:W-:Y:S05]  /*07e0*/  @P0 BRA `(.L_x_405) ;  /* 0xfffffffc00e00947 */ /* 0x000fea000383ffff */
.L_x_397:
[----:B------:R-:W-:Y:S05]  /*07f0*/  BSYNC.RECONVERGENT B1 ;  /* 0x0000000000017941 */ /* 0x000fea0003800200 */
.L_x_396:
[----:B------:R-:W-:-:S13]  /*0800*/  ISETP.GE.U32.AND P0, PT, R2, 0x100, PT ;  /* 0x000001000200780c */ /* 0x000fda0003f06070 */
        /* <DEDUP_REMOVED lines=38> */
[----:B-1----:R-:W1:Y:S01]  /*0a70*/  LDS.64 R2, [UR4+0x20] ;  /* 0x00002004ff027984 */ /* 0x002e620008000a00 */
[----:B0-----:R-:W-:-:S04]  /*0a80*/  IADD3 R0, PT, PT, R4, R0, R9 ;  /* 0x0000000004007210 */ /* 0x001fc80007ffe009 */
[----:B------:R-:W-:-:S04]  /*0a90*/  IADD3 R0, PT, PT, R6, R0, R5 ;  /* 0x0000000006007210 */ /* 0x000fc80007ffe005 */
[----:B-1----:R-:W-:-:S05]  /*0aa0*/  IADD3 R0, PT, PT, R2, R0, R7 ;  /* 0x0000000002007210 */ /* 0x002fca0007ffe007 */
[----:B------:R-:W-:Y:S01]  /*0ab0*/  IMAD.IADD R9, R0, 0x1, R3 ;  /* 0x0000000100097824 */ /* 0x000fe200078e0203 */
[----:B------:R-:W-:Y:S06]  /*0ac0*/  BRA `(.L_x_407) ;  /* 0x0000001400207947 */ /* 0x000fec0003800000 */
.L_x_406:
[----:B------:R-:W-:Y:S01]  /*0ad0*/  LOP3.LUT R4, R3, 0x3e0, RZ, 0xc0, !PT ;  /* 0x000003e003047812 */ /* 0x000fe200078ec0ff */
[----:B------:R-:W1:Y:S03]  /*0ae0*/  S2R R10, SR_LANEID ;  /* 0x00000000000a7919 */ /* 0x000e660000000000 */
[----:B0-----:R-:W-:Y:S01]  /*0af0*/  LOP3.LUT R7, RZ, R4, RZ, 0x33, !PT ;  /* 0x00000004ff077212 */ /* 0x001fe200078e33ff */
[----:B------:R-:W-:-:S04]  /*0b00*/  VIADD R5, R4, 0x20 ;  /* 0x0000002004057836 */ /* 0x000fc80000000000 */
[----:B------:R-:W-:Y:S01]  /*0b10*/  IMAD.IADD R7, R7, 0x1, R2 ;  /* 0x0000000107077824 */ /* 0x000fe200078e0202 */
[----:B------:R-:W-:-:S04]  /*0b20*/  ISETP.GT.U32.AND P0, PT, R5, R2, PT ;  /* 0x000000020500720c */ /* 0x000fc80003f04070 */
        /* <DEDUP_REMOVED lines=40> */
[----:B------:R-:W-:Y:S01]  /*0db0*/  ISETP.GT.U32.AND P3, PT, R2, 0x80, PT ;  /* 0x000000800200780c */ /* 0x000fe20003f64070 */
[----:B-1----:R-:W-:-:S09]  /*0dc0*/  ULEA UR4, UR5, UR4, 0x18 ;  /* 0x0000000405047291 */ /* 0x002fd2000f8ec0ff */
[----:B------:R-:W1:Y:S04]  /*0dd0*/  LDS.128 R4, [UR4+0x10] ;  /* 0x00001004ff047984 */ /* 0x000e680008000c00 */
[----:B------:R-:W2:Y:S04]  /*0de0*/  LDS R0, [UR4+0xc] ;  /* 0x00000c04ff007984 */ /* 0x000ea80008000800 */
[----:B------:R-:W3:Y:S01]  /*0df0*/  LDS.64 R10, [UR4+0x20] ;  /* 0x00002004ff0a7984 */ /* 0x000ee20008000a00 */
[----:B-1----:R-:W-:Y:S02]  /*0e00*/  SEL R4, R4, RZ, P2 ;  /* 0x000000ff04047207 */ /* 0x002fe40001000000 */
[----:B------:R-:W-:-:S02]  /*0e10*/  ISETP.GT.U32.AND P2, PT, R2, 0x60, PT ;  /* 0x000000600200780c */ /* 0x000fc40003f44070 */
[----:B--2---:R-:W-:Y:S02]  /*0e20*/  SEL R0, R0, RZ, P1 ;  /* 0x000000ff00007207 */ /* 0x004fe40000800000 */
        /* <DEDUP_REMOVED lines=8> */
[----:B---3--:R-:W-:Y:S02]  /*0eb0*/  SEL R10, R10, RZ, P2 ;  /* 0x000000ff0a0a7207 */ /* 0x008fe40001000000 */
[----:B------:R-:W-:Y:S02]  /*0ec0*/  SEL R11, R11, RZ, P3 ;  /* 0x000000ff0b0b7207 */ /* 0x000fe40001800000 */
[----:B------:R-:W-:-:S05]  /*0ed0*/  IADD3 R0, PT, PT, R10, R0, R7 ;  /* 0x000000000a007210 */ /* 0x000fca0007ffe007 */
[----:B0-----:R-:W-:Y:S01]  /*0ee0*/  IMAD.IADD R9, R0, 0x1, R11 ;  /* 0x0000000100097824 */ /* 0x001fe200078e020b */
[----:B------:R-:W-:Y:S06]  /*0ef0*/  BRA `(.L_x_407) ;  /* 0x0000001000147947 */ /* 0x000fec0003800000 */
.L_x_393:
[----:B------:R-:W0:Y:S01]  /*0f00*/  S2R R0, SR_TID.X ;  /* 0x0000000000007919 */ /* 0x000e220000002100 */
[----:B------:R-:W1:Y:S02]  /*0f10*/  LDCU.64 UR4, c[0x0][0x380] ;  /* 0x00007000ff0477ac */ /* 0x000e640008000a00 */
[----:B-1----:R-:W-:Y:S02]  /*0f20*/  IMAD.U32 R12, RZ, RZ, UR4 ;  /* 0x00000004ff0c7e24 */ /* 0x002fe4000f8e00ff */
[----:B------:R-:W-:Y:S02]  /*0f30*/  IMAD.U32 R13, RZ, RZ, UR5 ;  /* 0x00000005ff0d7e24 */ /* 0x000fe4000f8e00ff */
        /* <DEDUP_REMOVED lines=17> */
[----:B------:R-:W-:Y:S01]  /*1050*/  UMOV UR4, 0x1000 ;  /* 0x0000100000047882 */ /* 0x000fe20000000000 */
[----:B--2---:R-:W-:-:S04]  /*1060*/  IADD3 R3, PT, PT, R7, R6, R3 ;  /* 0x0000000607037210 */ /* 0x004fc80007ffe003 */
[----:B---3--:R-:W-:-:S04]  /*1070*/  IADD3 R3, PT, PT, R9, R8, R3 ;  /* 0x0000000809037210 */ /* 0x008fc80007ffe003 */
[----:B----4-:R-:W-:-:S04]  /*1080*/  IADD3 R3, PT, PT, R11, R10, R3 ;  /* 0x0000000a0b037210 */ /* 0x010fc80007ffe003 */
[----:B-----5:R-:W-:-:S04]  /*1090*/  IADD3 R3, PT, PT, R15, R14, R3 ;  /* 0x0000000e0f037210 */ /* 0x020fc80007ffe003 */
[----:B------:R-:W-:Y:S01]  /*10a0*/  IADD3 R16, PT, PT, R17, R16, R3 ;  /* 0x0000001011107210 */ /* 0x000fe20007ffe003 */
[----:B------:R-:W-:-:S05]  /*10b0*/  VIADD R3, R2, 0xfffff000 ;  /* 0xfffff00002037836 */ /* 0x000fca0000000000 */
[----:B------:R-:W-:Y:S02]  /*10c0*/  ISETP.GE.U32.AND P0, PT, R3, 0x1000, PT ;  /* 0x000010000300780c */ /* 0x000fe40003f06070 */
[----:B------:R-:W-:-:S04]  /*10d0*/  IADD3 R16, PT, PT, R19, R18, R16 ;  /* 0x0000001213107210 */ /* 0x000fc80007ffe010 */
[----:B------:R-:W-:-:S05]  /*10e0*/  IADD3 R21, PT, PT, R21, R20, R16 ;  /* 0x0000001415157210 */ /* 0x000fca0007ffe010 */
[----:B------:R-:W-:Y:S02]  /*10f0*/  IMAD.IADD R7, R22, 0x1, R21 ;  /* 0x0000000116077824 */ /* 0x000fe400078e0215 */
[----:B------:R-:W-:Y:S05]  /*1100*/  @!P0 BRA `(.L_x_408) ;  /* 0x00000000008c8947 */ /* 0x000fea0003800000 */
[----:B------:R-:W0:Y:S01]  /*1110*/  LDC R2, c[0x0][0x390] ;  /* 0x0000e400ff027b82 */ /* 0x000e220000000800 */
[----:B------:R-:W-:-:S07]  /*1120*/  UMOV UR4, 0x1000 ;  /* 0x0000100000047882 */ /* 0x000fce0000000000 */
[----:B------:R-:W1:Y:S02]  /*1130*/  LDC.64 R12, c[0x0][0x380] ;  /* 0x0000e000ff0c7b82 */ /* 0x000e640000000a00 */
.L_x_410:
[----:B------:R-:W-:-:S04]  /*1140*/  VIADD R5, R0, UR4 ;  /* 0x0000000400057c36 */ /* 0x000fc80008000000 */
        /* <DEDUP_REMOVED lines=17> */
[----:B--2---:R-:W-:Y:S01]  /*1260*/  IADD3 R16, PT, PT, R18, R16, R7 ;  /* 0x0000001012107210 */ /* 0x004fe20007ffe007 */
[----:B0-----:R-:W-:-:S05]  /*1270*/  VIADD R7, R2, -UR4 ;  /* 0x8000000402077c36 */ /* 0x001fca0008000000 */
[----:B------:R-:W-:Y:S02]  /*1280*/  ISETP.GE.U32.AND P0, PT, R7, 0x1000, PT ;  /* 0x000010000700780c */ /* 0x000fe40003f06070 */
        /* <DEDUP_REMOVED lines=8> */
[----:B------:R-:W-:-:S06]  /*1310*/  UIADD3 UR4, UPT, UPT, UR4, 0x1000, URZ ;  /* 0x0000100004047890 */ /* 0x000fcc000fffe0ff */
[----:B------:R-:W-:-:S13]  /*1320*/  ISETP.LT.U32.AND P0, PT, R3, UR4, PT ;  /* 0x0000000403007c0c */ /* 0x000fda000bf01070 */
[----:B------:R-:W-:Y:S05]  /*1330*/  @!P0 BRA `(.L_x_410) ;  /* 0xfffffffc00808947 */ /* 0x000fea000383ffff */
.L_x_408:
[----:B------:R-:W-:Y:S01]  /*1340*/  VIADD R3, R2, -UR4 ;  /* 0x8000000402037c36 */ /* 0x000fe20008000000 */
[----:B------:R-:W-:Y:S04]  /*1350*/  BSSY.RECONVERGENT B1, `(.L_x_409) ;  /* 0x0000095000017945 */ /* 0x000fe80003800200 */
[----:B------:R-:W-:-:S04]  /*1360*/  ISETP.GE.AND P0, PT, R0, R3, PT ;  /* 0x000000030000720c */ /* 0x000fc80003f06270 */
[----:B------:R-:W-:-:S13]  /*1370*/  ISETP.LE.U32.OR P0, PT, R2, UR4, P0 ;  /* 0x0000000402007c0c */ /* 0x000fda0008703470 */
[----:B------:R-:W-:Y:S05]  /*1380*/  @P0 BRA `(.L_x_411) ;  /* 0x0000000800440947 */ /* 0x000fea0003800000 */
[----:B------:R-:W-:Y:S01]  /*1390*/  LOP3.LUT R3, RZ, R0, RZ, 0x33, !PT ;  /* 0x00000000ff037212 */ /* 0x000fe200078e33ff */
[----:B------:R-:W-:Y:S01]  /*13a0*/  BSSY.RECONVERGENT B2, `(.L_x_412) ;  /* 0x000004a000027945 */ /* 0x000fe20003800200 */
[----:B------:R-:W-:Y:S02]  /*13b0*/  IMAD.MOV.U32 R5, RZ, RZ, R0 ;  /* 0x000000ffff057224 */ /* 0x000fe400078e0000 */
[----:B------:R-:W-:-:S04]  /*13c0*/  IADD3 R3, PT, PT, R2, -UR4, R3 ;  /* 0x8000000402037c10 */ /* 0x000fc8000fffe003 */
[C---:B------:R-:W-:Y:S02]  /*13d0*/  ISETP.GE.U32.AND P0, PT, R3.reuse, 0xf00, PT ;  /* 0x00000f000300780c */ /* 0x040fe40003f06070 */
[----:B------:R-:W-:-:S04]  /*13e0*/  LEA.HI R3, R3, 0x1, RZ, 0x18 ;  /* 0x0000000103037811 */ /* 0x000fc800078fc0ff */
[----:B------:R-:W-:-:S07]  /*13f0*/  LOP3.LUT R4, R3, 0xf, RZ, 0xc0, !PT ;  /* 0x0000000f03047812 */ /* 0x000fce00078ec0ff */
[----:B------:R-:W-:Y:S05]  /*1400*/  @!P0 BRA `(.L_x_413) ;  /* 0x00000004000c8947 */ /* 0x000fea0003800000 */
[----:B------:R-:W-:Y:S01]  /*1410*/  LOP3.LUT R6, R3, 0x1fffff0, RZ, 0xc0, !PT ;  /* 0x01fffff003067812 */ /* 0x000fe200078ec0ff */
[----:B------:R-:W-:Y:S01]  /*1420*/  BSSY.RECONVERGENT B3, `(.L_x_414) ;  /* 0x0000040000037945 */ /* 0x000fe20003800200 */
[C---:B------:R-:W-:Y:S01]  /*1430*/  LOP3.LUT R5, R0.reuse, 0x800, RZ, 0xfc, !PT ;  /* 0x0000080000057812 */ /* 0x040fe200078efcff */
[----:B------:R-:W-:Y:S02]  /*1440*/  VIADD R2, R0, UR4 ;  /* 0x0000000400027c36 */ /* 0x000fe40008000000 */
[----:B------:R-:W-:-:S07]  /*1450*/  IMAD.MOV R6, RZ, RZ, -R6 ;  /* 0x000000ffff067224 */ /* 0x000fce00078e0a06 */
.L_x_415:
[----:B------:R-:W-:-:S04]  /*1460*/  IMAD.WIDE.U32 R26, R2, 0x4, R12 ;  /* 0x00000004021a7825 */ /* 0x000fc800078e000c */
[C---:B------:R-:W-:Y:S02]  /*1470*/  VIADD R9, R2.reuse, 0x100 ;  /* 0x0000010002097836 */ /* 0x040fe40000000000 */
[----:B------:R-:W-:Y:S01]  /*1480*/  VIADD R15, R2, 0x400 ;  /* 0x00000400020f7836 */ /* 0x000fe20000000000 */
[----:B------:R0:W2:Y:S01]  /*1490*/  LDG.E R26, desc[UR6][R26.64] ;  /* 0x000000061a1a7981 */ /* 0x0000a2000c1e1900 */
[----:B------:R-:W-:-:S04]  /*14a0*/  IMAD.WIDE.U32 R8, R9, 0x4, R12 ;  /* 0x0000000409087825 */ /* 0x000fc800078e000c */
[C---:B------:R-:W-:Y:S01]  /*14b0*/  VIADD R17, R2.reuse, 0x200 ;  /* 0x0000020002117836 */ /* 0x040fe20000000000 */
[----:B------:R1:W2:Y:S01]  /*14c0*/  LDG.E R25, desc[UR6][R8.64] ;  /* 0x0000000608197981 */ /* 0x0002a2000c1e1900 */
[C---:B------:R-:W-:Y:S02]  /*14d0*/  VIADD R11, R2.reuse, 0x300 ;  /* 0x00000300020b7836 */ /* 0x040fe40000000000 */
[----:B0-----:R-:W-:Y:S02]  /*14e0*/  VIADD R27, R2, 0x700 ;  /* 0x00000700021b7836 */ /* 0x001fe40000000000 */
[----:B------:R-:W-:-:S04]  /*14f0*/  IMAD.WIDE.U32 R14, R15, 0x4, R12 ;  /* 0x000000040f0e7825 */ /* 0x000fc800078e000c */
[--C-:B------:R-:W-:Y:S01]  /*1500*/  IMAD.WIDE.U32 R16, R17, 0x4, R12.reuse ;  /* 0x0000000411107825 */ /* 0x100fe200078e000c */
[----:B------:R0:W3:Y:S03]  /*1510*/  LDG.E R22, desc[UR6][R14.64] ;  /* 0x000000060e167981 */ /* 0x0000e6000c1e1900 */
[----:B------:R-:W-:Y:S01]  /*1520*/  VIADD R29, R2, 0x500 ;  /* 0x00000500021d7836 */ /* 0x000fe20000000000 */
[----:B------:R-:W4:Y:S01]  /*1530*/  LDG.E R24, desc[UR6][R16.64] ;  /* 0x0000000610187981 */ /* 0x000f22000c1e1900 */
[----:B------:R-:W-:-:S04]  /*1540*/  IMAD.WIDE.U32 R10, R11, 0x4, R12 ;  /* 0x000000040b0a7825 */ /* 0x000fc800078e000c */
[--C-:B-1----:R-:W-:Y:S01]  /*1550*/  IMAD.WIDE.U32 R8, R27, 0x4, R12.reuse ;  /* 0x000000041b087825 */ /* 0x102fe200078e000c */
[----:B------:R-:W4:Y:S03]  /*1560*/  LDG.E R23, desc[UR6][R10.64] ;  /* 0x000000060a177981 */ /* 0x000f26000c1e1900 */
[----:B------:R-:W-:Y:S02]  /*1570*/  VIADD R27, R2, 0x900 ;  /* 0x00000900021b7836 */ /* 0x000fe40000000000 */
[----:B------:R-:W-:-:S04]  /*1580*/  IMAD.WIDE.U32 R28, R29, 0x4, R12 ;  /* 0x000000041d1c7825 */ /* 0x000fc800078e000c */
[C---:B------:R-:W-:Y:S01]  /*1590*/  VIADD R19, R2.reuse, 0x600 ;  /* 0x0000060002137836 */ /* 0x040fe20000000000 */
[----:B------:R1:W5:Y:S01]  /*15a0*/  LDG.E R11, desc[UR6][R8.64] ;  /* 0x00000006080b7981 */ /* 0x000362000c1e1900 */
[C---:B0-----:R-:W-:Y:S02]  /*15b0*/  VIADD R15, R2.reuse, 0xa00 ;  /* 0x00000a00020f7836 */ /* 0x041fe40000000000 */
[----:B------:R-:W-:Y:S01]  /*15c0*/  VIADD R20, R2, 0x800 ;  /* 0x0000080002147836 */ /* 0x000fe20000000000 */
[----:B------:R0:W3:Y:S01]  /*15d0*/  LDG.E R21, desc[UR6][R28.64] ;  /* 0x000000061c157981 */ /* 0x0000e2000c1e1900 */
[----:B------:R-:W-:-:S04]  /*15e0*/  IMAD.WIDE.U32 R18, R19, 0x4, R12 ;  /* 0x0000000413127825 */ /* 0x000fc800078e000c */
[----:B-1----:R-:W-:-:S04]  /*15f0*/  IMAD.WIDE.U32 R8, R27, 0x4, R12 ;  /* 0x000000041b087825 */ /* 0x002fc800078e000c */
[--C-:B------:R-:W-:Y:S02]  /*1600*/  IMAD.WIDE.U32 R14, R15, 0x4, R12.reuse ;  /* 0x000000040f0e7825 */ /* 0x100fe400078e000c */
[----:B------:R-:W5:Y:S02]  /*1610*/  LDG.E R9, desc[UR6][R8.64] ;  /* 0x0000000608097981 */ /* 0x000f64000c1e1900 */
[--C-:B------:R-:W-:Y:S02]  /*1620*/  IMAD.WIDE.U32 R16, R20, 0x4, R12.reuse ;  /* 0x0000000414107825 */ /* 0x100fe400078e000c */
[----:B------:R1:W5:Y:S02]  /*1630*/  LDG.E R20, desc[UR6][R18.64] ;  /* 0x0000000612147981 */ /* 0x000364000c1e1900 */
[C---:B0-----:R-:W-:Y:S02]  /*1640*/  VIADD R29, R2.reuse, 0xb00 ;  /* 0x00000b00021d7836 */ /* 0x041fe40000000000 */
[----:B------:R-:W-:Y:S01]  /*1650*/  VIADD R27, R2, 0xc00 ;  /* 0x00000c00021b7836 */ /* 0x000fe20000000000 */
[----:B------:R0:W5:Y:S01]  /*1660*/  LDG.E R10, desc[UR6][R16.64] ;  /* 0x00000006100a7981 */ /* 0x000162000c1e1900 */
[----:B------:R-:W-:-:S03]  /*1670*/  IMAD.WIDE.U32 R28, R29, 0x4, R12 ;  /* 0x000000041d1c7825 */ /* 0x000fc600078e000c */
[----:B------:R0:W5:Y:S01]  /*1680*/  LDG.E R8, desc[UR6][R14.64] ;  /* 0x000000060e087981 */ /* 0x000162000c1e1900 */
[C---:B-1----:R-:W-:Y:S02]  /*1690*/  VIADD R19, R2.reuse, 0xe00 ;  /* 0x00000e0002137836 */ /* 0x042fe40000000000 */
[C---:B------:R-:W-:Y:S02]  /*16a0*/  VIADD R18, R2.reuse, 0xf00 ;  /* 0x00000f0002127836 */ /* 0x040fe40000000000 */
[----:B0-----:R-:W-:Y:S02]  /*16b0*/  IMAD.WIDE.U32 R16, R27, 0x4, R12 ;  /* 0x000000041b107825 */ /* 0x001fe400078e000c */
[----:B------:R-:W5:Y:S02]  /*16c0*/  LDG.E R27, desc[UR6][R28.64] ;  /* 0x000000061c1b7981 */ /* 0x000f64000c1e1900 */
[----:B------:R-:W-:-:S04]  /*16d0*/  VIADD R15, R2, 0xd00 ;  /* 0x00000d00020f7836 */ /* 0x000fc80000000000 */
[--C-:B------:R-:W-:Y:S01]  /*16e0*/  IMAD.WIDE.U32 R14, R15, 0x4, R12.reuse ;  /* 0x000000040f0e7825 */ /* 0x100fe200078e000c */
[----:B------:R0:W5:Y:S05]  /*16f0*/  LDG.E R28, desc[UR6][R16.64] ;  /* 0x00000006101c7981 */ /* 0x00016a000c1e1900 */
[----:B------:R-:W5:Y:S01]  /*1700*/  LDG.E R15, desc[UR6][R14.64] ;  /* 0x000000060e0f7981 */ /* 0x000f62000c1e1900 */
[----:B0-----:R-:W-:-:S04]  /*1710*/  IMAD.WIDE.U32 R16, R19, 0x4, R12 ;  /* 0x0000000413107825 */ /* 0x001fc800078e000c */
[----:B------:R-:W-:Y:S02]  /*1720*/  IMAD.WIDE.U32 R18, R18, 0x4, R12 ;  /* 0x0000000412127825 */ /* 0x000fe400078e000c */
[----:B------:R-:W5:Y:S04]  /*1730*/  LDG.E R16, desc[UR6][R16.64] ;  /* 0x0000000610107981 */ /* 0x000f68000c1e1900 */
[----:B------:R-:W5:Y:S01]  /*1740*/  LDG.E R19, desc[UR6][R18.64] ;  /* 0x0000000612137981 */ /* 0x000f62000c1e1900 */
[----:B------:R-:W-:-:S05]  /*1750*/  VIADD R6, R6, 0x10 ;  /* 0x0000001006067836 */ /* 0x000fca0000000000 */
[----:B------:R-:W-:Y:S01]  /*1760*/  ISETP.NE.AND P0, PT, R6, RZ, PT ;  /* 0x000000ff0600720c */ /* 0x000fe20003f05270 */
[----:B------:R-:W-:Y:S02]  /*1770*/  VIADD R5, R5, 0x1000 ;  /* 0x0000100005057836 */ /* 0x000fe40000000000 */
[----:B------:R-:W-:Y:S01]  /*1780*/  VIADD R2, R2, 0x1000 ;  /* 0x0000100002027836 */ /* 0x000fe20000000000 */
[----:B--2---:R-:W-:-:S04]  /*1790*/  IADD3 R25, PT, PT, R25, R26, R7 ;  /* 0x0000001a19197210 */ /* 0x004fc80007ffe007 */
[----:B----4-:R-:W-:-:S04]  /*17a0*/  IADD3 R23, PT, PT, R23, R24, R25 ;  /* 0x0000001817177210 */ /* 0x010fc80007ffe019 */
[----:B---3--:R-:W-:-:S04]  /*17b0*/  IADD3 R21, PT, PT, R21, R22, R23 ;  /* 0x0000001615157210 */ /* 0x008fc80007ffe017 */
[----:B-----5:R-:W-:-:S04]  /*17c0*/  IADD3 R11, PT, PT, R11, R20, R21 ;  /* 0x000000140b0b7210 */ /* 0x020fc80007ffe015 */
[----:B------:R-:W-:-:S04]  /*17d0*/  IADD3 R9, PT, PT, R9, R10, R11 ;  /* 0x0000000a09097210 */ /* 0x000fc80007ffe00b */
[----:B------:R-:W-:-:S04]  /*17e0*/  IADD3 R8, PT, PT, R27, R8, R9 ;  /* 0x000000081b087210 */ /* 0x000fc80007ffe009 */
[----:B------:R-:W-:-:S04]  /*17f0*/  IADD3 R8, PT, PT, R15, R28, R8 ;  /* 0x0000001c0f087210 */ /* 0x000fc80007ffe008 */
[----:B------:R-:W-:Y:S01]  /*1800*/  IADD3 R7, PT, PT, R19, R16, R8 ;  /* 0x0000001013077210 */ /* 0x000fe20007ffe008 */
[----:B------:R-:W-:Y:S06]  /*1810*/  @P0 BRA `(.L_x_415) ;  /* 0xfffffffc00100947 */ /* 0x000fec000383ffff */
[----:B------:R-:W-:Y:S05]  /*1820*/  BSYNC.RECONVERGENT B3 ;  /* 0x0000000000037941 */ /* 0x000fea0003800200 */
.L_x_414:
[----:B------:R-:W-:-:S07]  /*1830*/  VIADD R5, R5, 0xfffff800 ;  /* 0xfffff80005057836 */ /* 0x000fce0000000000 */
.L_x_413:
[----:B------:R-:W-:Y:S05]  /*1840*/  BSYNC.RECONVERGENT B2 ;  /* 0x0000000000027941 */ /* 0x000fea0003800200 */
.L_x_412:
[----:B------:R-:W-:-:S13]  /*1850*/  ISETP.NE.AND P0, PT, R4, RZ, PT ;  /* 0x000000ff0400720c */ /* 0x000fda0003f05270 */
[----:B------:R-:W-:Y:S05]  /*1860*/  @!P0 BRA `(.L_x_411) ;  /* 0x00000004000c8947 */ /* 0x000fea0003800000 */
[----:B------:R-:W-:Y:S01]  /*1870*/  ISETP.GE.U32.AND P0, PT, R4, 0x8, PT ;  /* 0x000000080400780c */ /* 0x000fe20003f06070 */
[----:B------:R-:W-:Y:S01]  /*1880*/  BSSY.RECONVERGENT B2, `(.L_x_416) ;  /* 0x0000021000027945 */ /* 0x000fe20003800200 */
[----:B------:R-:W-:-:S04]  /*1890*/  LOP3.LUT R24, R3, 0x7, RZ, 0xc0, !PT ;  /* 0x0000000703187812 */ /* 0x000fc800078ec0ff */
[----:B------:R-:W-:-:S07]  /*18a0*/  ISETP.NE.AND P1, PT, R24, RZ, PT ;  /* 0x000000ff1800720c */ /* 0x000fce0003f25270 */
[----:B------:R-:W-:Y:S06]  /*18b0*/  @!P0 BRA `(.L_x_417) ;  /* 0x0000000000748947 */ /* 0x000fec0003800000 */
[----:B------:R-:W-:-:S04]  /*18c0*/  VIADD R9, R5, UR4 ;  /* 0x0000000405097c36 */ /* 0x000fc80008000000 */
[C---:B------:R-:W-:Y:S02]  /*18d0*/  VIADD R21, R9.reuse, 0x100 ;  /* 0x0000010009157836 */ /* 0x040fe40000000000 */
[C---:B------:R-:W-:Y:S02]  /*18e0*/  VIADD R11, R9.reuse, 0x300 ;  /* 0x00000300090b7836 */ /* 0x040fe40000000000 */
[C---:B------:R-:W-:Y:S02]  /*18f0*/  VIADD R23, R9.reuse, 0x200 ;  /* 0x0000020009177836 */ /* 0x040fe40000000000 */
[----:B------:R-:W-:-:S04]  /*1900*/  IMAD.WIDE.U32 R16, R9, 0x4, R12 ;  /* 0x0000000409107825 */ /* 0x000fc800078e000c */
[--C-:B------:R-:W-:Y:S01]  /*1910*/  IMAD.WIDE.U32 R20, R21, 0x4, R12.reuse ;  /* 0x0000000415147825 */ /* 0x100fe200078e000c */
[----:B------:R0:W2:Y:S03]  /*1920*/  LDG.E R2, desc[UR6][R16.64] ;  /* 0x0000000610027981 */ /* 0x0000a6000c1e1900 */
[C---:B------:R-:W-:Y:S01]  /*1930*/  VIADD R15, R9.reuse, 0x400 ;  /* 0x00000400090f7836 */ /* 0x040fe20000000000 */
[----:B------:R-:W2:Y:S01]  /*1940*/  LDG.E R4, desc[UR6][R20.64] ;  /* 0x0000000614047981 */ /* 0x000ea2000c1e1900 */
[----:B------:R-:W-:Y:S02]  /*1950*/  VIADD R19, R9, 0x500 ;  /* 0x0000050009137836 */ /* 0x000fe40000000000 */
[----:B------:R-:W-:-:S04]  /*1960*/  IMAD.WIDE.U32 R10, R11, 0x4, R12 ;  /* 0x000000040b0a7825 */ /* 0x000fc800078e000c */
[--C-:B------:R-:W-:Y:S02]  /*1970*/  IMAD.WIDE.U32 R22, R23, 0x4, R12.reuse ;  /* 0x0000000417167825 */ /* 0x100fe400078e000c */
[----:B------:R-:W3:Y:S02]  /*1980*/  LDG.E R10, desc[UR6][R10.64] ;  /* 0x000000060a0a7981 */ /* 0x000ee4000c1e1900 */
[C---:B------:R-:W-:Y:S02]  /*1990*/  VIADD R25, R9.reuse, 0x600 ;  /* 0x0000060009197836 */ /* 0x040fe40000000000 */
[----:B------:R-:W-:Y:S01]  /*19a0*/  VIADD R27, R9, 0x700 ;  /* 0x00000700091b7836 */ /* 0x000fe20000000000 */
[----:B------:R-:W3:Y:S01]  /*19b0*/  LDG.E R6, desc[UR6][R22.64] ;  /* 0x0000000616067981 */ /* 0x000ee2000c1e1900 */
[----:B------:R-:W-:-:S04]  /*19c0*/  IMAD.WIDE.U32 R14, R15, 0x4, R12 ;  /* 0x000000040f0e7825 */ /* 0x000fc800078e000c */
[--C-:B------:R-:W-:Y:S02]  /*19d0*/  IMAD.WIDE.U32 R8, R19, 0x4, R12.reuse ;  /* 0x0000000413087825 */ /* 0x100fe400078e000c */
[----:B------:R-:W4:Y:S02]  /*19e0*/  LDG.E R15, desc[UR6][R14.64] ;  /* 0x000000060e0f7981 */ /* 0x000f24000c1e1900 */
[--C-:B------:R-:W-:Y:S02]  /*19f0*/  IMAD.WIDE.U32 R18, R25, 0x4, R12.reuse ;  /* 0x0000000419127825 */ /* 0x100fe400078e000c */
[----:B------:R-:W4:Y:S02]  /*1a00*/  LDG.E R8, desc[UR6][R8.64] ;  /* 0x0000000608087981 */ /* 0x000f24000c1e1900 */
[----:B0-----:R-:W-:Y:S02]  /*1a10*/  IMAD.WIDE.U32 R16, R27, 0x4, R12 ;  /* 0x000000041b107825 */ /* 0x001fe400078e000c */
[----:B------:R-:W5:Y:S04]  /*1a20*/  LDG.E R19, desc[UR6][R18.64] ;  /* 0x0000000612137981 */ /* 0x000f68000c1e1900 */
[----:B------:R-:W5:Y:S01]  /*1a30*/  LDG.E R16, desc[UR6][R16.64] ;  /* 0x0000000610107981 */ /* 0x000f62000c1e1900 */
[----:B------:R-:W-:Y:S01]  /*1a40*/  VIADD R5, R5, 0x800 ;  /* 0x0000080005057836 */ /* 0x000fe20000000000 */
[----:B--2---:R-:W-:-:S04]  /*1a50*/  IADD3 R7, PT, PT, R4, R2, R7 ;  /* 0x0000000204077210 */ /* 0x004fc80007ffe007 */
[----:B---3--:R-:W-:-:S04]  /*1a60*/  IADD3 R6, PT, PT, R10, R6, R7 ;  /* 0x000000060a067210 */ /* 0x008fc80007ffe007 */
[----:B----4-:R-:W-:-:S04]  /*1a70*/  IADD3 R6, PT, PT, R8, R15, R6 ;  /* 0x0000000f08067210 */ /* 0x010fc80007ffe006 */
[----:B-----5:R-:W-:-:S07]  /*1a80*/  IADD3 R7, PT, PT, R16, R19, R6 ;  /* 0x0000001310077210 */ /* 0x020fce0007ffe006 */
.L_x_417:
[----:B------:R-:W-:Y:S05]  /*1a90*/  BSYNC.RECONVERGENT B2 ;  /* 0x0000000000027941 */ /* 0x000fea0003800200 */
.L_x_416:
        /* <DEDUP_REMOVED lines=18> */
[----:B------:R-:W-:Y:S01]  /*1bc0*/  VIADD R5, R5, 0x400 ;  /* 0x0000040005057836 */ /* 0x000fe20000000000 */
[----:B--2---:R-:W-:-:S04]  /*1bd0*/  IADD3 R7, PT, PT, R8, R2, R7 ;  /* 0x0000000208077210 */ /* 0x004fc80007ffe007 */
[----:B---3--:R-:W-:-:S07]  /*1be0*/  IADD3 R7, PT, PT, R14, R10, R7 ;  /* 0x0000000a0e077210 */ /* 0x008fce0007ffe007 */
.L_x_419:
[----:B------:R-:W-:Y:S05]  /*1bf0*/  BSYNC.RECONVERGENT B2 ;  /* 0x0000000000027941 */ /* 0x000fea0003800200 */
.L_x_418:
[----:B------:R-:W-:Y:S05]  /*1c00*/  @!P1 BRA `(.L_x_411) ;  /* 0x0000000000249947 */ /* 0x000fea0003800000 */
[----:B------:R-:W-:Y:S02]  /*1c10*/  VIADD R5, R5, UR4 ;  /* 0x0000000405057c36 */ /* 0x000fe40008000000 */
[----:B------:R-:W-:-:S07]  /*1c20*/  IMAD.MOV R4, RZ, RZ, -R4 ;  /* 0x000000ffff047224 */ /* 0x000fce00078e0a04 */
.L_x_420:
[----:B------:R-:W-:-:S06]  /*1c30*/  IMAD.WIDE.U32 R2, R5, 0x4, R12 ;  /* 0x0000000405027825 */ /* 0x000fcc00078e000c */
[----:B------:R-:W2:Y:S01]  /*1c40*/  LDG.E R2, desc[UR6][R2.64] ;  /* 0x0000000602027981 */ /* 0x000ea2000c1e1900 */
[----:B------:R-:W-:Y:S02]  /*1c50*/  VIADD R4, R4, 0x1 ;  /* 0x0000000104047836 */ /* 0x000fe40000000000 */
[----:B------:R-:W-:-:S03]  /*1c60*/  VIADD R5, R5, 0x100 ;  /* 0x0000010005057836 */ /* 0x000fc60000000000 */
[----:B------:R-:W-:Y:S01]  /*1c70*/  ISETP.NE.AND P0, PT, R4, RZ, PT ;  /* 0x000000ff0400720c */ /* 0x000fe20003f05270 */
[----:B--2---:R-:W-:-:S12]  /*1c80*/  IMAD.IADD R7, R2, 0x1, R7 ;  /* 0x0000000102077824 */ /* 0x004fd800078e0207 */
[----:B------:R-:W-:Y:S05]  /*1c90*/  @P0 BRA `(.L_x_420) ;  /* 0xfffffffc00e40947 */ /* 0x000fea000383ffff */
.L_x_411:
[----:B------:R-:W-:Y:S05]  /*1ca0*/  BSYNC.RECONVERGENT B1 ;  /* 0x0000000000017941 */ /* 0x000fea0003800200 */
.L_x_409:
        /* <DEDUP_REMOVED lines=36> */
[----:B--2---:R-:W0:Y:S04]  /*1ef0*/  LDS.128 R4, [UR4+0x10] ;  /* 0x00001004ff047984 */ /* 0x004e280008000c00 */
[----:B------:R-:W1:Y:S01]  /*1f00*/  LDS.64 R2, [UR4+0x20] ;  /* 0x00002004ff027984 */ /* 0x000e620008000a00 */
[----:B0-----:R-:W-:-:S04]  /*1f10*/  IADD3 R0, PT, PT, R4, R0, R9 ;  /* 0x0000000004007210 */ /* 0x001fc80007ffe009 */
[----:B------:R-:W-:-:S04]  /*1f20*/  IADD3 R0, PT, PT, R6, R0, R5 ;  /* 0x0000000006007210 */ /* 0x000fc80007ffe005 */
[----:B-1----:R-:W-:-:S05]  /*1f30*/  IADD3 R0, PT, PT, R2, R0, R7 ;  /* 0x0000000002007210 */ /* 0x002fca0007ffe007 */
[----:B------:R-:W-:-:S07]  /*1f40*/  IMAD.IADD R9, R0, 0x1, R3 ;  /* 0x0000000100097824 */ /* 0x000fce00078e0203 */
.L_x_407:
[----:B------:R-:W-:Y:S05]  /*1f50*/  BSYNC.RECONVERGENT B0 ;  /* 0x0000000000007941 */ /* 0x000fea0003800200 */
.L_x_392:
[----:B------:R-:W-:Y:S05]  /*1f60*/  @P0 EXIT ;  /* 0x000000000000094d */ /* 0x000fea0003800000 */
[----:B-1----:R-:W1:Y:S01]  /*1f70*/  LDC.64 R2, c[0x0][0x388] ;  /* 0x0000e200ff027b82 */ /* 0x002e620000000a00 */
[----:B------:R-:W0:Y:S02]  /*1f80*/  LDCU UR4, c[0x0][0x398] ;  /* 0x00007300ff0477ac */ /* 0x000e240008000800 */
[----:B0-2---:R-:W-:-:S05]  /*1f90*/  VIADD R9, R9, UR4 ;  /* 0x0000000409097c36 */ /* 0x005fca0008000000 */
[----:B-1----:R-:W-:Y:S01]  /*1fa0*/  STG.E desc[UR6][R2.64], R9 ;  /* 0x0000000902007986 */ /* 0x002fe2000c101906 */
[----:B------:R-:W-:Y:S05]  /*1fb0*/  EXIT ;  /* 0x000000000000794d */ /* 0x000fea0003800000 */
.L_x_421:
        /* <DEDUP_REMOVED lines=12> */
.L_x_442:


//--------------------- .text._ZN3cub18CUB_300001_SM_10006detail8for_each13static_kernelINS2_12policy_hub_t12policy_500_tElNS2_12op_wrapper_tIl14printf_functorN6thrust24THRUST_300001_SM_1000_NS6detail15normal_iteratorINS9_10device_ptrIiEEEEEEEEvT0_T1_ --------------------------
	.section	.text._ZN3cub18CUB_300001_SM_10006detail8for_each13static_kernelINS2_12policy_hub_t12policy_500_tElNS2_12op_wrapper_tIl14printf_functorN6thrust24THRUST_300001_SM_1000_NS6detail15normal_iteratorINS9_10device_ptrIiEEEEEEEEvT0_T1_,"ax",@progbits
	.align	128
        .global         _ZN3cub18CUB_300001_SM_10006detail8for_each13static_kernelINS2_12policy_hub_t12policy_500_tElNS2_12op_wrapper_tIl14printf_functorN6thrust24THRUST_300001_SM_1000_NS6detail15normal_iteratorINS9_10device_ptrIiEEEEEEEEvT0_T1_
        .type           _ZN3cub18CUB_300001_SM_10006detail8for_each13static_kernelINS2_12policy_hub_t12policy_500_tElNS2_12op_wrapper_tIl14printf_functorN6thrust24THRUST_300001_SM_1000_NS6detail15normal_iteratorINS9_10device_ptrIiEEEEEEEEvT0_T1_,@function
        .size           _ZN3cub18CUB_300001_SM_10006detail8for_each13static_kernelINS2_12policy_hub_t12policy_500_tElNS2_12op_wrapper_tIl14printf_functorN6thrust24THRUST_300001_SM_1000_NS6detail15normal_iteratorINS9_10device_ptrIiEEEEEEEEvT0_T1_,(.L_x_443 - _ZN3cub18CUB_300001_SM_10006detail8for_each13static_kernelINS2_12policy_hub_t12policy_500_tElNS2_12op_wrapper_tIl14printf_functorN6thrust24THRUST_300001_SM_1000_NS6detail15normal_iteratorINS9_10device_ptrIiEEEEEEEEvT0_T1_)
        .other          _ZN3cub18CUB_300001_SM_10006detail8for_each13static_kernelINS2_12policy_hub_t12policy_500_tElNS2_12op_wrapper_tIl14printf_functorN6thrust24THRUST_300001_SM_1000_NS6detail15normal_iteratorINS9_10device_ptrIiEEEEEEEEvT0_T1_,@"STO_CUDA_ENTRY STV_DEFAULT"
_ZN3cub18CUB_300001_SM_10006detail8for_each13static_kernelINS2_12policy_hub_t12policy_500_tElNS2_12op_wrapper_tIl14printf_functorN6thrust24THRUST_300001_SM_1000_NS6detail15normal_iteratorINS9_10device_ptrIiEEEEEEEEvT0_T1_:
.text._ZN3cub18CUB_300001_SM_10006detail8for_each13static_kernelINS2_12policy_hub_t12policy_500_tElNS2_12op_wrapper_tIl14printf_functorN6thrust24THRUST_300001_SM_1000_NS6detail15normal_iteratorINS9_10device_ptrIiEEEEEEEEvT0_T1_:
[----:B------:R-:W0:Y:S08]  /*0000*/  LDC R1, c[0x0][0x37c] ;  /* 0x0000df00ff017b82 */ /* 0x000e300000000800 */
[----:B------:R-:W1:Y:S01]  /*0010*/  S2UR UR4, SR_CTAID.X ;  /* 0x00000000000479c3 */ /* 0x000e620000002500 */
[----:B------:R-:W2:Y:S01]  /*0020*/  LDCU.64 UR38, c[0x0][0x380] ;  /* 0x00007000ff2677ac */ /* 0x000ea20008000a00 */
[----:B0-----:R-:W-:Y:S01]  /*0030*/  VIADD R1, R1, 0xfffffff0 ;  /* 0xfffffff001017836 */ /* 0x001fe20000000000 */
[----:B------:R-:W0:Y:S01]  /*0040*/  LDCU UR7, c[0x0][0x2f8] ;  /* 0x00005f00ff0777ac */ /* 0x000e220008000800 */
[----:B------:R-:W3:Y:S01]  /*0050*/  LDCU UR8, c[0x0][0x2fc] ;  /* 0x00005f80ff0877ac */ /* 0x000ee20008000800 */
[----:B------:R-:W4:Y:S02]  /*0060*/  LDCU.64 UR36, c[0x0][0x358] ;  /* 0x00006b00ff2477ac */ /* 0x000f240008000a00 */
[----:B0-----:R-:W-:Y:S01]  /*0070*/  IADD3 R18, P0, PT, R1, UR7, RZ ;  /* 0x0000000701127c10 */ /* 0x001fe2000ff1e0ff */
[----:B-1----:R-:W-:-:S04]  /*0080*/  UIMAD.WIDE.U32 UR4, UR4, 0x200, URZ ;  /* 0x00000200040478a5 */ /* 0x002fc8000f8e00ff */
[----:B--2---:R-:W-:Y:S01]  /*0090*/  UIADD3 UR38, UP0, UPT, -UR4, UR38, URZ ;  /* 0x0000002604267290 */ /* 0x004fe2000ff1e1ff */
[----:B---3--:R-:W-:-:S03]  /*00a0*/  IMAD.X R2, RZ, RZ, UR8, P0 ;  /* 0x00000008ff027e24 */ /* 0x008fc600080e06ff */
[----:B------:R-:W-:Y:S02]  /*00b0*/  UIADD3.X UR6, UPT, UPT, ~UR5, UR39, URZ, UP0, !UPT ;  /* 0x0000002705067290 */ /* 0x000fe400087fe5ff */
[----:B------:R-:W-:-:S04]  /*00c0*/  UISETP.GE.U32.AND UP0, UPT, UR38, 0x200, UPT ;  /* 0x000002002600788c */ /* 0x000fc8000bf06070 */
[----:B------:R-:W-:-:S09]  /*00d0*/  UISETP.GE.AND.EX UP0, UPT, UR6, URZ, UPT, UP0 ;  /* 0x000000ff0600728c */ /* 0x000fd2000bf06300 */
[----:B----4-:R-:W-:Y:S05]  /*00e0*/  BRA.U !UP0, `(.L_x_422) ;  /* 0x0000000108787547 */ /* 0x010fea000b800000 */
[----:B------:R-:W0:Y:S01]  /*00f0*/  S2R R0, SR_TID.X ;  /* 0x0000000000007919 */ /* 0x000e220000002100 */
[----:B------:R-:W1:Y:S01]  /*0100*/  LDCU.64 UR6, c[0x0][0x388] ;  /* 0x00007100ff0677ac */ /* 0x000e620008000a00 */
[----:B0-----:R-:W-:-:S05]  /*0110*/  IADD3 R0, P0, PT, R0, UR4, RZ ;  /* 0x0000000400007c10 */ /* 0x001fca000ff1e0ff */
[----:B------:R-:W-:Y:S01]  /*0120*/  IMAD.X R3, RZ, RZ, UR5, P0 ;  /* 0x00000005ff037e24 */ /* 0x000fe200080e06ff */
[C---:B-1----:R-:W-:Y:S01]  /*0130*/  LEA R16, P0, R0.reuse, UR6, 0x2 ;  /* 0x0000000600107c11 */ /* 0x042fe2000f8010ff */
[----:B------:R-:W0:Y:S03]  /*0140*/  LDCU.64 UR4, c[0x4][0x168] ;  /* 0x01002d00ff0477ac */ /* 0x000e260008000a00 */
[----:B------:R-:W-:-:S05]  /*0150*/  LEA.HI.X R17, R0, UR7, R3, 0x2, P0 ;  /* 0x0000000700117c11 */ /* 0x000fca00080f1403 */
[----:B------:R-:W2:Y:S01]  /*0160*/  LDG.E R0, desc[UR36][R16.64] ;  /* 0x0000002410007981 */ /* 0x000ea2000c1e1900 */
[----:B------:R-:W-:Y:S02]  /*0170*/  MOV R19, 0x170 ;  /* 0x0000017000137802 */ /* 0x000fe40000000f00 */
[----:B------:R-:W-:Y:S02]  /*0180*/  IADD3 R18, P0, PT, R18, 0x8, RZ ;  /* 0x0000000812127810 */ /* 0x000fe40007f1e0ff */
[----:B------:R1:W3:Y:S02]  /*0190*/  LDC.64 R8, c[0x4][R19] ;  /* 0x0100000013087b82 */ /* 0x0002e40000000a00 */
[----:B------:R-:W-:Y:S01]  /*01a0*/  MOV R6, R18 ;  /* 0x0000001200067202 */ /* 0x000fe20000000f00 */
[----:B------:R-:W-:Y:S02]  /*01b0*/  IMAD.X R2, RZ, RZ, R2, P0 ;  /* 0x000000ffff027224 */ /* 0x000fe400000e0602 */
[----:B0-----:R-:W-:-:S02]  /*01c0*/  IMAD.U32 R4, RZ, RZ, UR4 ;  /* 0x00000004ff047e24 */ /* 0x001fc4000f8e00ff */
[----:B------:R-:W-:Y:S02]  /*01d0*/  IMAD.U32 R5, RZ, RZ, UR5 ;  /* 0x00000005ff057e24 */ /* 0x000fe4000f8e00ff */
[----:B------:R-:W-:Y:S01]  /*01e0*/  IMAD.MOV.U32 R7, RZ, RZ, R2 ;  /* 0x000000ffff077224 */ /* 0x000fe200078e0002 */
[----:B--23--:R1:W-:Y:S06]  /*01f0*/  STL [R1+0x8], R0 ;  /* 0x0000080001007387 */ /* 0x00c3ec0000100800 */
[----:B------:R-:W-:-:S07]  /*0200*/  LEPC R20, `(.L_x_423) ;  /* 0x000000001014794e */ /* 0x000fce0000000000 */
[----:B-1----:R-:W-:Y:S05]  /*0210*/  CALL.ABS.NOINC R8 ;  /* 0x0000000008007343 */ /* 0x002fea0003c00000 */
.L_x_423:
[----:B------:R-:W2:Y:S01]  /*0220*/  LDG.E R16, desc[UR36][R16.64+0x400] ;  /* 0x0004002410107981 */ /* 0x000ea2000c1e1900 */
[----:B------:R0:W1:Y:S01]  /*0230*/  LDC.64 R8, c[0x4][R19] ;  /* 0x0100000013087b82 */ /* 0x0000620000000a00 */
[----:B------:R-:W3:Y:S01]  /*0240*/  LDCU.64 UR4, c[0x4][0x168] ;  /* 0x01002d00ff0477ac */ /* 0x000ee20008000a00 */
[----:B------:R-:W-:Y:S01]  /*0250*/  IMAD.MOV.U32 R6, RZ, RZ, R18 ;  /* 0x000000ffff067224 */ /* 0x000fe200078e0012 */
[----:B------:R-:W-:Y:S01]  /*0260*/  MOV R7, R2 ;  /* 0x0000000200077202 */ /* 0x000fe20000000f00 */
[----:B---3--:R-:W-:Y:S02]  /*0270*/  IMAD.U32 R4, RZ, RZ, UR4 ;  /* 0x00000004ff047e24 */ /* 0x008fe4000f8e00ff */
[----:B------:R-:W-:Y:S01]  /*0280*/  IMAD.U32 R5, RZ, RZ, UR5 ;  /* 0x00000005ff057e24 */ /* 0x000fe2000f8e00ff */
[----:B-12---:R0:W-:Y:S06]  /*0290*/  STL [R1+0x8], R16 ;  /* 0x0000081001007387 */ /* 0x0061ec0000100800 */
[----:B------:R-:W-:-:S07]  /*02a0*/  LEPC R20, `(.L_x_424) ;  /* 0x000000001014794e */ /* 0x000fce0000000000 */
[----:B0-----:R-:W-:Y:S05]  /*02b0*/  CALL.ABS.NOINC R8 ;  /* 0x0000000008007343 */ /* 0x001fea0003c00000 */
.L_x_424:
[----:B------:R-:W-:Y:S05]  /*02c0*/  EXIT ;  /* 0x000000000000794d */ /* 0x000fea0003800000 */
.L_x_422:
[----:B------:R-:W0:Y:S01]  /*02d0*/  S2R R19, SR_TID.X ;  /* 0x0000000000137919 */ /* 0x000e220000002100 */
[----:B------:R-:W-:Y:S01]  /*02e0*/  USHF.R.S32.HI UR39, URZ, 0x1f, UR38 ;  /* 0x0000001fff277899 */ /* 0x000fe20008011426 */
[----:B------:R-:W-:Y:S01]  /*02f0*/  BSSY.RECONVERGENT B6, `(.L_x_425) ;  /* 0x0000015000067945 */ /* 0x000fe20003800200 */
[----:B------:R-:W1:Y:S04]  /*0300*/  LDCU.64 UR6, c[0x0][0x388] ;  /* 0x00007100ff0677ac */ /* 0x000e680008000a00 */
[----:B------:R-:W-:Y:S01]  /*0310*/  IMAD.U32 R4, RZ, RZ, UR39 ;  /* 0x00000027ff047e24 */ /* 0x000fe2000f8e00ff */
[C---:B0-----:R-:W-:Y:S02]  /*0320*/  ISETP.LT.U32.AND P0, PT, R19.reuse, UR38, PT ;  /* 0x0000002613007c0c */ /* 0x041fe4000bf01070 */
[----:B------:R-:W-:-:S02]  /*0330*/  IADD3 R0, P1, PT, R19, UR4, RZ ;  /* 0x0000000413007c10 */ /* 0x000fc4000ff3e0ff */
[----:B------:R-:W-:-:S03]  /*0340*/  ISETP.GT.AND.EX P0, PT, R4, RZ, PT, P0 ;  /* 0x000000ff0400720c */ /* 0x000fc60003f04300 */
[----:B------:R-:W-:Y:S01]  /*0350*/  IMAD.X R3, RZ, RZ, UR5, P1 ;  /* 0x00000005ff037e24 */ /* 0x000fe200088e06ff */
[----:B-1----:R-:W-:-:S04]  /*0360*/  LEA R16, P1, R0, UR6, 0x2 ;  /* 0x0000000600107c11 */ /* 0x002fc8000f8210ff */
[----:B------:R-:W-:-:S05]  /*0370*/  LEA.HI.X R17, R0, UR7, R3, 0x2, P1 ;  /* 0x0000000700117c11 */ /* 0x000fca00088f1403 */
[----:B------:R-:W-:Y:S05]  /*0380*/  @!P0 BRA `(.L_x_426) ;  /* 0x00000000002c8947 */ /* 0x000fea0003800000 */
[----:B------:R-:W2:Y:S01]  /*0390*/  LDG.E R0, desc[UR36][R16.64] ;  /* 0x0000002410007981 */ /* 0x000ea2000c1e1900 */
[----:B------:R-:W-:Y:S01]  /*03a0*/  MOV R3, 0x170 ;  /* 0x0000017000037802 */ /* 0x000fe20000000f00 */
[----:B------:R-:W0:Y:S01]  /*03b0*/  LDCU.64 UR4, c[0x4][0x168] ;  /* 0x01002d00ff0477ac */ /* 0x000e220008000a00 */
[----:B------:R-:W-:Y:S01]  /*03c0*/  MOV R6, R18 ;  /* 0x0000001200067202 */ /* 0x000fe20000000f00 */
[----:B------:R-:W-:Y:S01]  /*03d0*/  IMAD.MOV.U32 R7, RZ, RZ, R2 ;  /* 0x000000ffff077224 */ /* 0x000fe200078e0002 */
[----:B------:R1:W3:Y:S01]  /*03e0*/  LDC.64 R8, c[0x4][R3] ;  /* 0x0100000003087b82 */ /* 0x0002e20000000a00 */
[----:B0-----:R-:W-:Y:S02]  /*03f0*/  IMAD.U32 R4, RZ, RZ, UR4 ;  /* 0x00000004ff047e24 */ /* 0x001fe4000f8e00ff */
[----:B------:R-:W-:Y:S01]  /*0400*/  IMAD.U32 R5, RZ, RZ, UR5 ;  /* 0x00000005ff057e24 */ /* 0x000fe2000f8e00ff */
[----:B--23--:R1:W-:Y:S06]  /*0410*/  STL [R1], R0 ;  /* 0x0000000001007387 */ /* 0x00c3ec0000100800 */
[----:B------:R-:W-:-:S07]  /*0420*/  LEPC R20, `(.L_x_426) ;  /* 0x000000001014794e */ /* 0x000fce0000000000 */
[----:B-1----:R-:W-:Y:S05]  /*0430*/  CALL.ABS.NOINC R8 ;  /* 0x0000000008007343 */ /* 0x002fea0003c00000 */
.L_x_426:
[----:B------:R-:W-:Y:S05]  /*0440*/  BSYNC.RECONVERGENT B6 ;  /* 0x0000000000067941 */ /* 0x000fea0003800200 */
.L_x_425:
[----:B------:R-:W-:Y:S02]  /*0450*/  VIADD R19, R19, 0x100 ;  /* 0x0000010013137836 */ /* 0x000fe40000000000 */
[----:B------:R-:W-:-:S03]  /*0460*/  IMAD.U32 R0, RZ, RZ, UR39 ;  /* 0x00000027ff007e24 */ /* 0x000fc6000f8e00ff */
[----:B------:R-:W-:-:S04]  /*0470*/  ISETP.LT.U32.AND P0, PT, R19, UR38, PT ;  /* 0x0000002613007c0c */ /* 0x000fc8000bf01070 */
[----:B------:R-:W-:-:S13]  /*0480*/  ISETP.GT.AND.EX P0, PT, R0, RZ, PT, P0 ;  /* 0x000000ff0000720c */ /* 0x000fda0003f04300 */
[----:B------:R-:W-:Y:S05]  /*0490*/  @!P0 EXIT ;  /* 0x000000000000894d */ /* 0x000fea0003800000 */
[----:B------:R-:W2:Y:S01]  /*04a0*/  LDG.E R16, desc[UR36][R16.64+0x400] ;  /* 0x0004002410107981 */ /* 0x000ea2000c1e1900 */
[----:B------:R-:W-:Y:S01]  /*04b0*/  MOV R0, 0x170 ;  /* 0x0000017000007802 */ /* 0x000fe20000000f00 */
[----:B------:R-:W0:Y:S01]  /*04c0*/  LDCU.64 UR4, c[0x4][0x168] ;  /* 0x01002d00ff0477ac */ /* 0x000e220008000a00 */
[----:B------:R-:W-:Y:S02]  /*04d0*/  IMAD.MOV.U32 R6, RZ, RZ, R18 ;  /* 0x000000ffff067224 */ /* 0x000fe400078e0012 */
[----:B------:R1:W3:Y:S01]  /*04e0*/  LDC.64 R8, c[0x4][R0] ;  /* 0x0100000000087b82 */ /* 0x0002e20000000a00 */
[----:B------:R-:W-:Y:S02]  /*04f0*/  IMAD.MOV.U32 R7, RZ, RZ, R2 ;  /* 0x000000ffff077224 */ /* 0x000fe400078e0002 */
[----:B0-----:R-:W-:Y:S01]  /*0500*/  IMAD.U32 R4, RZ, RZ, UR4 ;  /* 0x00000004ff047e24 */ /* 0x001fe2000f8e00ff */
[----:B------:R-:W-:Y:S01]  /*0510*/  MOV R5, UR5 ;  /* 0x0000000500057c02 */ /* 0x000fe20008000f00 */
[----:B--23--:R1:W-:Y:S06]  /*0520*/  STL [R1], R16 ;  /* 0x0000001001007387 */ /* 0x00c3ec0000100800 */
[----:B------:R-:W-:-:S07]  /*0530*/  LEPC R20, `(.L_x_427) ;  /* 0x000000001014794e */ /* 0x000fce0000000000 */
[----:B-1----:R-:W-:Y:S05]  /*0540*/  CALL.ABS.NOINC R8 ;  /* 0x0000000008007343 */ /* 0x002fea0003c00000 */
.L_x_427:
[----:B------:R-:W-:Y:S05]  /*0550*/  EXIT ;  /* 0x000000000000794d */ /* 0x000fea0003800000 */
.L_x_428:
        /* <DEDUP_REMOVED lines=10> */
.L_x_443:


//--------------------- .text._ZN3cub18CUB_300001_SM_10006detail8for_each13static_kernelINS2_12policy_hub_t12policy_500_tEmN6thrust24THRUST_300001_SM_1000_NS8cuda_cub20__uninitialized_fill7functorINS7_10device_ptrIiEEiEEEEvT0_T1_ --------------------------
	.section	.text._ZN3cub18CUB_300001_SM_10006detail8for_each13static_kernelINS2_12policy_hub_t12policy_500_tEmN6thrust24THRUST_300001_SM_1000_NS8cuda_cub20__uninitialized_fill7functorINS7_10device_ptrIiEEiEEEEvT0_T1_,"ax",@progbits
	.align	128
        .global         _ZN3cub18CUB_300001_SM_10006detail8for_each13static_kernelINS2_12policy_hub_t12policy_500_tEmN6thrust24THRUST_300001_SM_1000_NS8cuda_cub20__uninitialized_fill7functorINS7_10device_ptrIiEEiEEEEvT0_T1_
        .type           _ZN3cub18CUB_300001_SM_10006detail8for_each13static_kernelINS2_12policy_hub_t12policy_500_tEmN6thrust24THRUST_300001_SM_1000_NS8cuda_cub20__uninitialized_fill7functorINS7_10device_ptrIiEEiEEEEvT0_T1_,@function
        .size           _ZN3cub18CUB_300001_SM_10006detail8for_each13static_kernelINS2_12policy_hub_t12policy_500_tEmN6thrust24THRUST_300001_SM_1000_NS8cuda_cub20__uninitialized_fill7functorINS7_10device_ptrIiEEiEEEEvT0_T1_,(.L_x_444 - _ZN3cub18CUB_300001_SM_10006detail8for_each13static_kernelINS2_12policy_hub_t12policy_500_tEmN6thrust24THRUST_300001_SM_1000_NS8cuda_cub20__uninitialized_fill7functorINS7_10device_ptrIiEEiEEEEvT0_T1_)
        .other          _ZN3cub18CUB_300001_SM_10006detail8for_each13static_kernelINS2_12policy_hub_t12policy_500_tEmN6thrust24THRUST_300001_SM_1000_NS8cuda_cub20__uninitialized_fill7functorINS7_10device_ptrIiEEiEEEEvT0_T1_,@"STO_CUDA_ENTRY STV_DEFAULT"
_ZN3cub18CUB_300001_SM_10006detail8for_each13static_kernelINS2_12policy_hub_t12policy_500_tEmN6thrust24THRUST_300001_SM_1000_NS8cuda_cub20__uninitialized_fill7functorINS7_10device_ptrIiEEiEEEEvT0_T1_:
.text._ZN3cub18CUB_300001_SM_10006detail8for_each13static_kernelINS2_12policy_hub_t12policy_500_tEmN6thrust24THRUST_300001_SM_1000_NS8cuda_cub20__uninitialized_fill7functorINS7_10device_ptrIiEEiEEEEvT0_T1_:
[----:B------:R-:W-:Y:S08]  /*0000*/  LDC R1, c[0x0][0x37c] ;  /* 0x0000df00ff017b82 */ /* 0x000ff00000000800 */
[----:B------:R-:W0:Y:S01]  /*0010*/  S2UR UR4, SR_CTAID.X ;  /* 0x00000000000479c3 */ /* 0x000e220000002500 */
[----:B------:R-:W1:Y:S01]  /*0020*/  LDCU.64 UR6, c[0x0][0x380] ;  /* 0x00007000ff0677ac */ /* 0x000e620008000a00 */
[----:B------:R-:W2:Y:S01]  /*0030*/  LDCU.64 UR8, c[0x0][0x358] ;  /* 0x00006b00ff0877ac */ /* 0x000ea20008000a00 */
[----:B0-----:R-:W-:-:S04]  /*0040*/  UIMAD.WIDE.U32 UR4, UR4, 0x200, URZ ;  /* 0x00000200040478a5 */ /* 0x001fc8000f8e00ff */
[----:B-1----:R-:W-:-:S04]  /*0050*/  UIADD3 UR6, UP0, UPT, -UR4, UR6, URZ ;  /* 0x0000000604067290 */ /* 0x002fc8000ff1e1ff */
[----:B------:R-:W-:Y:S02]  /*0060*/  UIADD3.X UR7, UPT, UPT, ~UR5, UR7, URZ, UP0, !UPT ;  /* 0x0000000705077290 */ /* 0x000fe400087fe5ff */
[----:B------:R-:W-:-:S04]  /*0070*/  UISETP.GE.U32.AND UP0, UPT, UR6, 0x200, UPT ;  /* 0x000002000600788c */ /* 0x000fc8000bf06070 */
[----:B------:R-:W-:-:S09]  /*0080*/  UISETP.GE.U32.AND.EX UP0, UPT, UR7, URZ, UPT, UP0 ;  /* 0x000000ff0700728c */ /* 0x000fd2000bf06100 */
[----:B--2---:R-:W-:Y:S05]  /*0090*/  BRA.U !UP0, `(.L_x_429) ;  /* 0x0000000108287547 */ /* 0x004fea000b800000 */
[----:B------:R-:W0:Y:S01]  /*00a0*/  S2R R0, SR_TID.X ;  /* 0x0000000000007919 */ /* 0x000e220000002100 */
[----:B------:R-:W1:Y:S01]  /*00b0*/  LDCU.64 UR6, c[0x0][0x388] ;  /* 0x00007100ff0677ac */ /* 0x000e620008000a00 */
[----:B------:R-:W2:Y:S01]  /*00c0*/  LDC R5, c[0x0][0x390] ;  /* 0x0000e400ff057b82 */ /* 0x000ea20000000800 */
[----:B0-----:R-:W-:-:S05]  /*00d0*/  IADD3 R0, P0, PT, R0, UR4, RZ ;  /* 0x0000000400007c10 */ /* 0x001fca000ff1e0ff */
[----:B------:R-:W-:Y:S01]  /*00e0*/  IMAD.X R3, RZ, RZ, UR5, P0 ;  /* 0x00000005ff037e24 */ /* 0x000fe200080e06ff */
[----:B-1----:R-:W-:-:S04]  /*00f0*/  LEA R2, P0, R0, UR6, 0x2 ;  /* 0x0000000600027c11 */ /* 0x002fc8000f8010ff */
[----:B------:R-:W-:-:S05]  /*0100*/  LEA.HI.X R3, R0, UR7, R3, 0x2, P0 ;  /* 0x0000000700037c11 */ /* 0x000fca00080f1403 */
[----:B--2---:R-:W-:Y:S04]  /*0110*/  STG.E desc[UR8][R2.64], R5 ;  /* 0x0000000502007986 */ /* 0x004fe8000c101908 */
[----:B------:R-:W-:Y:S01]  /*0120*/  STG.E desc[UR8][R2.64+0x400], R5 ;  /* 0x0004000502007986 */ /* 0x000fe2000c101908 */
[----:B------:R-:W-:Y:S05]  /*0130*/  EXIT ;  /* 0x000000000000794d */ /* 0x000fea0003800000 */
.L_x_429:
[----:B------:R-:W0:Y:S01]  /*0140*/  S2R R0, SR_TID.X ;  /* 0x0000000000007919 */ /* 0x000e220000002100 */
[----:B------:R-:W-:Y:S01]  /*0150*/  IMAD.U32 R2, RZ, RZ, UR7 ;  /* 0x00000007ff027e24 */ /* 0x000fe2000f8e00ff */
[----:B------:R-:W1:Y:S01]  /*0160*/  LDCU.64 UR10, c[0x0][0x388] ;  /* 0x00007100ff0a77ac */ /* 0x000e620008000a00 */
[----:B------:R-:W-:Y:S01]  /*0170*/  IMAD.U32 R4, RZ, RZ, UR7 ;  /* 0x00000007ff047e24 */ /* 0x000fe2000f8e00ff */
[----:B0-----:R-:W-:-:S04]  /*0180*/  ISETP.LT.U32.AND P0, PT, R0, UR6, PT ;  /* 0x0000000600007c0c */ /* 0x001fc8000bf01070 */
[----:B------:R-:W-:Y:S01]  /*0190*/  ISETP.GT.U32.AND.EX P0, PT, R2, RZ, PT, P0 ;  /* 0x000000ff0200720c */ /* 0x000fe20003f04100 */
[C---:B------:R-:W-:Y:S01]  /*01a0*/  VIADD R2, R0.reuse, 0x100 ;  /* 0x0000010000027836 */ /* 0x040fe20000000000 */
[----:B------:R-:W-:-:S04]  /*01b0*/  IADD3 R0, P2, PT, R0, UR4, RZ ;  /* 0x0000000400007c10 */ /* 0x000fc8000ff5e0ff */
[----:B------:R-:W-:Y:S01]  /*01c0*/  ISETP.LT.U32.AND P1, PT, R2, UR6, PT ;  /* 0x0000000602007c0c */ /* 0x000fe2000bf21070 */
[----:B------:R-:W-:Y:S01]  /*01d0*/  IMAD.X R3, RZ, RZ, UR5, P2 ;  /* 0x00000005ff037e24 */ /* 0x000fe200090e06ff */
[----:B-1----:R-:W-:Y:S02]  /*01e0*/  LEA R2, P2, R0, UR10, 0x2 ;  /* 0x0000000a00027c11 */ /* 0x002fe4000f8410ff */
[----:B------:R-:W-:Y:S02]  /*01f0*/  ISETP.GT.U32.AND.EX P1, PT, R4, RZ, PT, P1 ;  /* 0x000000ff0400720c */ /* 0x000fe40003f24110 */
[----:B------:R-:W-:Y:S01]  /*0200*/  LEA.HI.X R3, R0, UR11, R3, 0x2, P2 ;  /* 0x0000000b00037c11 */ /* 0x000fe200090f1403 */
[----:B------:R-:W0:Y:S04]  /*0210*/  @P0 LDC R5, c[0x0][0x390] ;  /* 0x0000e400ff050b82 */ /* 0x000e280000000800 */
[----:B0-----:R0:W-:Y:S06]  /*0220*/  @P0 STG.E desc[UR8][R2.64], R5 ;  /* 0x0000000502000986 */ /* 0x0011ec000c101908 */
[----:B------:R-:W-:Y:S05]  /*0230*/  @!P1 EXIT ;  /* 0x000000000000994d */ /* 0x000fea0003800000 */
[----:B0-----:R-:W0:Y:S02]  /*0240*/  LDC R5, c[0x0][0x390] ;  /* 0x0000e400ff057b82 */ /* 0x001e240000000800 */
[----:B0-----:R-:W-:Y:S01]  /*0250*/  STG.E desc[UR8][R2.64+0x400], R5 ;  /* 0x0004000502007986 */ /* 0x001fe2000c101908 */
[----:B------:R-:W-:Y:S05]  /*0260*/  EXIT ;  /* 0x000000000000794d */ /* 0x000fea0003800000 */
.L_x_430:
        /* <DEDUP_REMOVED lines=9> */
.L_x_444:


//--------------------- .text._ZN3cub18CUB_300001_SM_10006detail11EmptyKernelIvEEvv --------------------------
	.section	.text._ZN3cub18CUB_300001_SM_10006detail11EmptyKernelIvEEvv,"ax",@progbits
	.align	128
        .global         _ZN3cub18CUB_300001_SM_10006detail11EmptyKernelIvEEvv
        .type           _ZN3cub18CUB_300001_SM_10006detail11EmptyKernelIvEEvv,@function
        .size           _ZN3cub18CUB_300001_SM_10006detail11EmptyKernelIvEEvv,(.L_x_445 - _ZN3cub18CUB_300001_SM_10006detail11EmptyKernelIvEEvv)
        .other          _ZN3cub18CUB_300001_SM_10006detail11EmptyKernelIvEEvv,@"STO_CUDA_ENTRY STV_DEFAULT"
_ZN3cub18CUB_300001_SM_10006detail11EmptyKernelIvEEvv:
.text._ZN3cub18CUB_300001_SM_10006detail11EmptyKernelIvEEvv:
[----:B------:R-:W-:Y:S01]  /*0000*/  LDC R1, c[0x0][0x37c] ;  /* 0x0000df00ff017b82 */ /* 0x000fe20000000800 */
[----:B------:R-:W-:Y:S05]  /*0010*/  EXIT ;  /* 0x000000000000794d */ /* 0x000fea0003800000 */
.L_x_431:
        /* <DEDUP_REMOVED lines=14> */
.L_x_445:


//--------------------- .text._Z6scan_aPi         --------------------------
	.section	.text._Z6scan_aPi,"ax",@progbits
	.align	128
        .global         _Z6scan_aPi
        .type           _Z6scan_aPi,@function
        .size           _Z6scan_aPi,(.L_x_446 - _Z6scan_aPi)
        .other          _Z6scan_aPi,@"STO_CUDA_ENTRY STV_DEFAULT"
_Z6scan_aPi:
.text._Z6scan_aPi:
[----:B------:R-:W-:Y:S01]  /*0000*/  LDC R1, c[0x0][0x37c] ;  /* 0x0000df00ff017b82 */ /* 0x000fe20000000800 */
[----:B------:R-:W0:Y:S07]  /*0010*/  S2R R0, SR_TID.X ;  /* 0x0000000000007919 */ /* 0x000e2e0000002100 */
[----:B------:R-:W0:Y:S08]  /*0020*/  S2UR UR4, SR_CTAID.X ;  /* 0x00000000000479c3 */ /* 0x000e300000002500 */
[----:B------:R-:W0:Y:S08]  /*0030*/  LDC R5, c[0x0][0x360] ;  /* 0x0000d800ff057b82 */ /* 0x000e300000000800 */
[----:B------:R-:W1:Y:S01]  /*0040*/  LDC.64 R2, c[0x0][0x380] ;  /* 0x0000e000ff027b82 */ /* 0x000e620000000a00 */
[----:B0-----:R-:W-:Y:S01]  /*0050*/  IMAD R5, R5, UR4, R0 ;  /* 0x0000000405057c24 */ /* 0x001fe2000f8e0200 */
[----:B------:R-:W0:Y:S04]  /*0060*/  LDCU.64 UR4, c[0x0][0x358] ;  /* 0x00006b00ff0477ac */ /* 0x000e280008000a00 */
[C---:B------:R-:W-:Y:S01]  /*0070*/  IADD3 R0, PT, PT, R5.reuse, 0x1, RZ ;  /* 0x0000000105007810 */ /* 0x040fe20007ffe0ff */
[----:B-1----:R-:W-:-:S04]  /*0080*/  IMAD.WIDE R2, R5, 0x4, R2 ;  /* 0x0000000405027825 */ /* 0x002fc800078e0202 */
[----:B------:R-:W-:-:S05]  /*0090*/  IMAD.HI R4, R0, 0x55555556, RZ ;  /* 0x5555555600047827 */ /* 0x000fca00078e02ff */
[----:B------:R-:W-:-:S05]  /*00a0*/  LEA.HI R7, R4, R4, RZ, 0x1 ;  /* 0x0000000404077211 */ /* 0x000fca00078f08ff */
[----:B------:R-:W-:-:S05]  /*00b0*/  IMAD R7, R7, -0x3, R0 ;  /* 0xfffffffd07077824 */ /* 0x000fca00078e0200 */
[----:B0-----:R-:W-:Y:S01]  /*00c0*/  STG.E desc[UR4][R2.64], R7 ;  /* 0x0000000702007986 */ /* 0x001fe2000c101904 */
[----:B------:R-:W-:Y:S05]  /*00d0*/  EXIT ;  /* 0x000000000000794d */ /* 0x000fea0003800000 */
.L_x_432:
        /* <DEDUP_REMOVED lines=10> */
.L_x_446:


//--------------------- .text._Z6init_aPi         --------------------------
	.section	.text._Z6init_aPi,"ax",@progbits
	.align	128
        .global         _Z6init_aPi
        .type           _Z6init_aPi,@function
        .size           _Z6init_aPi,(.L_x_447 - _Z6init_aPi)
        .other          _Z6init_aPi,@"STO_CUDA_ENTRY STV_DEFAULT"
_Z6init_aPi:
.text._Z6init_aPi:
[----:B------:R-:W-:Y:S01]  /*0000*/  LDC R1, c[0x0][0x37c] ;  /* 0x0000df00ff017b82 */ /* 0x000fe20000000800 */
[----:B------:R-:W0:Y:S07]  /*0010*/  S2R R0, SR_TID.X ;  /* 0x0000000000007919 */ /* 0x000e2e0000002100 */
[----:B------:R-:W0:Y:S01]  /*0020*/  S2UR UR6, SR_CTAID.X ;  /* 0x00000000000679c3 */ /* 0x000e220000002500 */
[----:B------:R-:W1:Y:S07]  /*0030*/  LDCU.64 UR4, c[0x0][0x358] ;  /* 0x00006b00ff0477ac */ /* 0x000e6e0008000a00 */
[----:B------:R-:W0:Y:S08]  /*0040*/  LDC R5, c[0x0][0x360] ;  /* 0x0000d800ff057b82 */ /* 0x000e300000000800 */
[----:B------:R-:W2:Y:S01]  /*0050*/  LDC.64 R2, c[0x0][0x380] ;  /* 0x0000e000ff027b82 */ /* 0x000ea20000000a00 */
[----:B0-----:R-:W-:-:S04]  /*0060*/  IMAD R5, R5, UR6, R0 ;  /* 0x0000000605057c24 */ /* 0x001fc8000f8e0200 */
[C---:B--2---:R-:W-:Y:S01]  /*0070*/  IMAD.WIDE R2, R5.reuse, 0x4, R2 ;  /* 0x0000000405027825 */ /* 0x044fe200078e0202 */
[----:B------:R-:W-:-:S05]  /*0080*/  IADD3 R5, PT, PT, R5, 0x1, RZ ;  /* 0x0000000105057810 */ /* 0x000fca0007ffe0ff */
[----:B-1----:R-:W-:Y:S01]  /*0090*/  STG.E desc[UR4][R2.64], R5 ;  /* 0x0000000502007986 */ /* 0x002fe2000c101904 */
[----:B------:R-:W-:Y:S05]  /*00a0*/  EXIT ;  /* 0x000000000000794d */ /* 0x000fea0003800000 */
.L_x_433:
        /* <DEDUP_REMOVED lines=13> */
.L_x_447:


//--------------------- .nv.global.init           --------------------------
	.section	.nv.global.init,"aw",@progbits
.nv.global.init:
	.type		$str,@object
	.size		$str,(.L_45 - $str)
$str:
        /*0000*/ 	.byte	0x25, 0x64, 0x0a, 0x00
.L_45:


//--------------------- .nv.shared._ZN3cub18CUB_300001_SM_10006detail4scan16DeviceScanKernelINS2_10policy_hubIiiimN4cuda3std3__44plusIvEEE10Policy1000EN6thrust24THRUST_300001_SM_1000_NS6detail15normal_iteratorINSD_10device_ptrIiEEEESI_NS0_13ScanTileStateIiLb1EEES9_NS0_8NullTypeEmiLb0ESL_EEvT0_T1_T2_iT3_T4_T5_ --------------------------
	.section	.nv.shared._ZN3cub18CUB_300001_SM_10006detail4scan16DeviceScanKernelINS2_10policy_hubIiiimN4cuda3std3__44plusIvEEE10Policy1000EN6thrust24THRUST_300001_SM_1000_NS6detail15normal_iteratorINSD_10device_ptrIiEEEESI_NS0_13ScanTileStateIiLb1EEES9_NS0_8NullTypeEmiLb0ESL_EEvT0_T1_T2_iT3_T4_T5_,"aw",@nobits
	.sectionflags	@""
	.align	16
.nv.shared._ZN3cub18CUB_300001_SM_10006detail4scan16DeviceScanKernelINS2_10policy_hubIiiimN4cuda3std3__44plusIvEEE10Policy1000EN6thrust24THRUST_300001_SM_1000_NS6detail15normal_iteratorINSD_10device_ptrIiEEEESI_NS0_13ScanTileStateIiLb1EEES9_NS0_8NullTypeEmiLb0ESL_EEvT0_T1_T2_iT3_T4_T5_:
	.zero		32656


//--------------------- .nv.shared.reserved.0     --------------------------
	.section	.nv.shared.reserved.0,"aw",@nobits
	.weak		__nv_reservedSMEM_offset_0_alias
	.size		__nv_reservedSMEM_offset_0_alias, 0, 64
	.other		__nv_reservedSMEM_offset_0_alias,@"STO_CUDA_RESERVED_SHARED STV_DEFAULT"
__nv_reservedSMEM_offset_0_alias:
	.zero		0
	.zero		64


//--------------------- .nv.global                --------------------------
	.section	.nv.global,"aw",@nobits
.nv.global:
	.type		_ZN34_INTERNAL_d39b34ad_4_k_cu_10f699296thrust24THRUST_300001_SM_1000_NS12placeholders2_8E,@object
	.size		_ZN34_INTERNAL_d39b34ad_4_k_cu_10f699296thrust24THRUST_300001_SM_1000_NS12placeholders2_8E,(_ZN34_INTERNAL_d39b34ad_4_k_cu_10f699294cuda3std3__436_GLOBAL__N__d39b34ad_4_k_cu_10f699296ignoreE - _ZN34_INTERNAL_d39b34ad_4_k_cu_10f699296thrust24THRUST_300001_SM_1000_NS12placeholders2_8E)
_ZN34_INTERNAL_d39b34ad_4_k_cu_10f699296thrust24THRUST_300001_SM_1000_NS12placeholders2_8E:
	.zero		1
	.type		_ZN34_INTERNAL_d39b34ad_4_k_cu_10f699294cuda3std3__436_GLOBAL__N__d39b34ad_4_k_cu_10f699296ignoreE,@object
	.size		_ZN34_INTERNAL_d39b34ad_4_k_cu_10f699294cuda3std3__436_GLOBAL__N__d39b34ad_4_k_cu_10f699296ignoreE,(_ZN34_INTERNAL_d39b34ad_4_k_cu_10f699294cuda3std6ranges3__45__cpo4dataE - _ZN34_INTERNAL_d39b34ad_4_k_cu_10f699294cuda3std3__436_GLOBAL__N__d39b34ad_4_k_cu_10f699296ignoreE)
_ZN34_INTERNAL_d39b34ad_4_k_cu_10f699294cuda3std3__436_GLOBAL__N__d39b34ad_4_k_cu_10f699296ignoreE:
	.zero		1
	.type		_ZN34_INTERNAL_d39b34ad_4_k_cu_10f699294cuda3std6ranges3__45__cpo4dataE,@object
	.size		_ZN34_INTERNAL_d39b34ad_4_k_cu_10f699294cuda3std6ranges3__45__cpo4dataE,(_ZN34_INTERNAL_d39b34ad_4_k_cu_10f699296thrust24THRUST_300001_SM_1000_NS6system3cpp3parE - _ZN34_INTERNAL_d39b34ad_4_k_cu_10f699294cuda3std6ranges3__45__cpo4dataE)
_ZN34_INTERNAL_d39b34ad_4_k_cu_10f699294cuda3std6ranges3__45__cpo4dataE:
	.zero		1
	.type		_ZN34_INTERNAL_d39b34ad_4_k_cu_10f699296thrust24THRUST_300001_SM_1000_NS6system3cpp3parE,@object
	.size		_ZN34_INTERNAL_d39b34ad_4_k_cu_10f699296thrust24THRUST_300001_SM_1000_NS6system3cpp3parE,(_ZN34_INTERNAL_d39b34ad_4_k_cu_10f699294cuda3std3__45__cpo5beginE - _ZN34_INTERNAL_d39b34ad_4_k_cu_10f699296thrust24THRUST_300001_SM_1000_NS6system3cpp3parE)
_ZN34_INTERNAL_d39b34ad_4_k_cu_10f699296thrust24THRUST_300001_SM_1000_NS6system3cpp3parE:
	.zero		1
	.type		_ZN34_INTERNAL_d39b34ad_4_k_cu_10f699294cuda3std3__45__cpo5beginE,@object
	.size		_ZN34_INTERNAL_d39b34ad_4_k_cu_10f699294cuda3std3__45__cpo5beginE,(_ZN34_INTERNAL_d39b34ad_4_k_cu_10f699294cuda3std6ranges3__45__cpo5beginE - _ZN34_INTERNAL_d39b34ad_4_k_cu_10f699294cuda3std3__45__cpo5beginE)
_ZN34_INTERNAL_d39b34ad_4_k_cu_10f699294cuda3std3__45__cpo5beginE:
	.zero		1
	.type		_ZN34_INTERNAL_d39b34ad_4_k_cu_10f699294cuda3std6ranges3__45__cpo5beginE,@object
	.size		_ZN34_INTERNAL_d39b34ad_4_k_cu_10f699294cuda3std6ranges3__45__cpo5beginE,(_ZN34_INTERNAL_d39b34ad_4_k_cu_10f699296thrust24THRUST_300001_SM_1000_NS6deviceE - _ZN34_INTERNAL_d39b34ad_4_k_cu_10f699294cuda3std6ranges3__45__cpo5beginE)
_ZN34_INTERNAL_d39b34ad_4_k_cu_10f699294cuda3std6ranges3__45__cpo5beginE:
	.zero		1
	.type		_ZN34_INTERNAL_d39b34ad_4_k_cu_10f699296thrust24THRUST_300001_SM_1000_NS6deviceE,@object
	.size		_ZN34_INTERNAL_d39b34ad_4_k_cu_10f699296thrust24THRUST_300001_SM_1000_NS6deviceE,(_ZN34_INTERNAL_d39b34ad_4_k_cu_10f699294cuda3std3__47nulloptE - _ZN34_INTERNAL_d39b34ad_4_k_cu_10f699296thrust24THRUST_300001_SM_1000_NS6deviceE)
_ZN34_INTERNAL_d39b34ad_4_k_cu_10f699296thrust24THRUST_300001_SM_1000_NS6deviceE:
	.zero		1
	.type		_ZN34_INTERNAL_d39b34ad_4_k_cu_10f699294cuda3std3__47nulloptE,@object
	.size		_ZN34_INTERNAL_d39b34ad_4_k_cu_10f699294cuda3std3__47nulloptE,(_ZN34_INTERNAL_d39b34ad_4_k_cu_10f699294cuda3std6ranges3__45__cpo8distanceE - _ZN34_INTERNAL_d39b34ad_4_k_cu_10f699294cuda3std3__47nulloptE)
_ZN34_INTERNAL_d39b34ad_4_k_cu_10f699294cuda3std3__47nulloptE:
	.zero		1
	.type		_ZN34_INTERNAL_d39b34ad_4_k_cu_10f699294cuda3std6ranges3__45__cpo8distanceE,@object
	.size		_ZN34_INTERNAL_d39b34ad_4_k_cu_10f699294cuda3std6ranges3__45__cpo8distanceE,(_ZN34_INTERNAL_d39b34ad_4_k_cu_10f699296thrust24THRUST_300001_SM_1000_NS12placeholders2_4E - _ZN34_INTERNAL_d39b34ad_4_k_cu_10f699294cuda3std6ranges3__45__cpo8distanceE)
_ZN34_INTERNAL_d39b34ad_4_k_cu_10f699294cuda3std6ranges3__45__cpo8distanceE:
	.zero		1
	.type		_ZN34_INTERNAL_d39b34ad_4_k_cu_10f699296thrust24THRUST_300001_SM_1000_NS12placeholders2_4E,@object
	.size		_ZN34_INTERNAL_d39b34ad_4_k_cu_10f699296thrust24THRUST_300001_SM_1000_NS12placeholders2_4E,(_ZN34_INTERNAL_d39b34ad_4_k_cu_10f699294cuda3std3__45__cpo6rbeginE - _ZN34_INTERNAL_d39b34ad_4_k_cu_10f699296thrust24THRUST_300001_SM_1000_NS12placeholders2_4E)
_ZN34_INTERNAL_d39b34ad_4_k_cu_10f699296thrust24THRUST_300001_SM_1000_NS12placeholders2_4E:
	.zero		1
	.type		_ZN34_INTERNAL_d39b34ad_4_k_cu_10f699294cuda3std3__45__cpo6rbeginE,@object
	.size		_ZN34_INTERNAL_d39b34ad_4_k_cu_10f699294cuda3std3__45__cpo6rbeginE,(_ZN34_INTERNAL_d39b34ad_4_k_cu_10f699294cuda3std6ranges3__45__cpo7advanceE - _ZN34_INTERNAL_d39b34ad_4_k_cu_10f699294cuda3std3__45__cpo6rbeginE)
_ZN34_INTERNAL_d39b34ad_4_k_cu_10f699294cuda3std3__45__cpo6rbeginE:
	.zero		1
	.type		_ZN34_INTERNAL_d39b34ad_4_k_cu_10f699294cuda3std6ranges3__45__cpo7advanceE,@object
	.size		_ZN34_INTERNAL_d39b34ad_4_k_cu_10f699294cuda3std6ranges3__45__cpo7advanceE,(_ZN34_INTERNAL_d39b34ad_4_k_cu_10f699296thrust24THRUST_300001_SM_1000_NS12placeholders3_10E - _ZN34_INTERNAL_d39b34ad_4_k_cu_10f699294cuda3std6ranges3__45__cpo7advanceE)
_ZN34_INTERNAL_d39b34ad_4_k_cu_10f699294cuda3std6ranges3__45__cpo7advanceE:
	.zero		1
	.type		_ZN34_INTERNAL_d39b34ad_4_k_cu_10f699296thrust24THRUST_300001_SM_1000_NS12placeholders3_10E,@object
	.size		_ZN34_INTERNAL_d39b34ad_4_k_cu_10f699296thrust24THRUST_300001_SM_1000_NS12placeholders3_10E,(_ZN34_INTERNAL_d39b34ad_4_k_cu_10f699294cuda3std3__48in_placeE - _ZN34_INTERNAL_d39b34ad_4_k_cu_10f699296thrust24THRUST_300001_SM_1000_NS12placeholders3_10E)
_ZN34_INTERNAL_d39b34ad_4_k_cu_10f699296thrust24THRUST_300001_SM_1000_NS12placeholders3_10E:
	.zero		1
	.type		_ZN34_INTERNAL_d39b34ad_4_k_cu_10f699294cuda3std3__48in_placeE,@object
	.size		_ZN34_INTERNAL_d39b34ad_4_k_cu_10f699294cuda3std3__48in_placeE,(_ZN34_INTERNAL_d39b34ad_4_k_cu_10f699294cuda3std6ranges3__45__cpo4sizeE - _ZN34_INTERNAL_d39b34ad_4_k_cu_10f699294cuda3std3__48in_placeE)
_ZN34_INTERNAL_d39b34ad_4_k_cu_10f699294cuda3std3__48in_placeE:
	.zero		1
	.type		_ZN34_INTERNAL_d39b34ad_4_k_cu_10f699294cuda3std6ranges3__45__cpo4sizeE,@object
	.size		_ZN34_INTERNAL_d39b34ad_4_k_cu_10f699294cuda3std6ranges3__45__cpo4sizeE,(_ZN34_INTERNAL_d39b34ad_4_k_cu_10f699296thrust24THRUST_300001_SM_1000_NS12placeholders2_2E - _ZN34_INTERNAL_d39b34ad_4_k_cu_10f699294cuda3std6ranges3__45__cpo4sizeE)
_ZN34_INTERNAL_d39b34ad_4_k_cu_10f699294cuda3std6ranges3__45__cpo4sizeE:
	.zero		1
	.type		_ZN34_INTERNAL_d39b34ad_4_k_cu_10f699296thrust24THRUST_300001_SM_1000_NS12placeholders2_2E,@object
	.size		_ZN34_INTERNAL_d39b34ad_4_k_cu_10f699296thrust24THRUST_300001_SM_1000_NS12placeholders2_2E,(_ZN34_INTERNAL_d39b34ad_4_k_cu_10f699294cuda3std3__45__cpo6cbeginE - _ZN34_INTERNAL_d39b34ad_4_k_cu_10f699296thrust24THRUST_300001_SM_1000_NS12placeholders2_2E)
_ZN34_INTERNAL_d39b34ad_4_k_cu_10f699296thrust24THRUST_300001_SM_1000_NS12placeholders2_2E:
	.zero		1
	.type		_ZN34_INTERNAL_d39b34ad_4_k_cu_10f699294cuda3std3__45__cpo6cbeginE,@object
	.size		_ZN34_INTERNAL_d39b34ad_4_k_cu_10f699294cuda3std3__45__cpo6cbeginE,(_ZN34_INTERNAL_d39b34ad_4_k_cu_10f699294cuda3std6ranges3__45__cpo6cbeginE - _ZN34_INTERNAL_d39b34ad_4_k_cu_10f699294cuda3std3__45__cpo6cbeginE)
_ZN34_INTERNAL_d39b34ad_4_k_cu_10f699294cuda3std3__45__cpo6cbeginE:
	.zero		1
	.type		_ZN34_INTERNAL_d39b34ad_4_k_cu_10f699294cuda3std6ranges3__45__cpo6cbeginE,@object
	.size		_ZN34_INTERNAL_d39b34ad_4_k_cu_10f699294cuda3std6ranges3__45__cpo6cbeginE,(_ZN34_INTERNAL_d39b34ad_4_k_cu_10f699296thrust24THRUST_300001_SM_1000_NS12placeholders2_6E - _ZN34_INTERNAL_d39b34ad_4_k_cu_10f699294cuda3std6ranges3__45__cpo6cbeginE)
_ZN34_INTERNAL_d39b34ad_4_k_cu_10f699294cuda3std6ranges3__45__cpo6cbeginE:
	.zero		1
	.type		_ZN34_INTERNAL_d39b34ad_4_k_cu_10f699296thrust24THRUST_300001_SM_1000_NS12placeholders2_6E,@object
	.size		_ZN34_INTERNAL_d39b34ad_4_k_cu_10f699296thrust24THRUST_300001_SM_1000_NS12placeholders2_6E,(_ZN34_INTERNAL_d39b34ad_4_k_cu_10f699294cuda3std3__45__cpo7crbeginE - _ZN34_INTERNAL_d39b34ad_4_k_cu_10f699296thrust24THRUST_300001_SM_1000_NS12placeholders2_6E)
_ZN34_INTERNAL_d39b34ad_4_k_cu_10f699296thrust24THRUST_300001_SM_1000_NS12placeholders2_6E:
	.zero		1
	.type		_ZN34_INTERNAL_d39b34ad_4_k_cu_10f699294cuda3std3__45__cpo7crbeginE,@object
	.size		_ZN34_INTERNAL_d39b34ad_4_k_cu_10f699294cuda3std3__45__cpo7crbeginE,(_ZN34_INTERNAL_d39b34ad_4_k_cu_10f699294cuda3std6ranges3__45__cpo4nextE - _ZN34_INTERNAL_d39b34ad_4_k_cu_10f699294cuda3std3__45__cpo7crbeginE)
_ZN34_INTERNAL_d39b34ad_4_k_cu_10f699294cuda3std3__45__cpo7crbeginE:
	.zero		1
	.type		_ZN34_INTERNAL_d39b34ad_4_k_cu_10f699294cuda3std6ranges3__45__cpo4nextE,@object
	.size		_ZN34_INTERNAL_d39b34ad_4_k_cu_10f699294cuda3std6ranges3__45__cpo4nextE,(_ZN34_INTERNAL_d39b34ad_4_k_cu_10f699294cuda3std6ranges3__45__cpo4swapE - _ZN34_INTERNAL_d39b34ad_4_k_cu_10f699294cuda3std6ranges3__45__cpo4nextE)
_ZN34_INTERNAL_d39b34ad_4_k_cu_10f699294cuda3std6ranges3__45__cpo4nextE:
	.zero		1
	.type		_ZN34_INTERNAL_d39b34ad_4_k_cu_10f699294cuda3std6ranges3__45__cpo4swapE,@object
	.size		_ZN34_INTERNAL_d39b34ad_4_k_cu_10f699294cuda3std6ranges3__45__cpo4swapE,(_ZN34_INTERNAL_d39b34ad_4_k_cu_10f699296thrust24THRUST_300001_SM_1000_NS8cuda_cub10par_nosyncE - _ZN34_INTERNAL_d39b34ad_4_k_cu_10f699294cuda3std6ranges3__45__cpo4swapE)
_ZN34_INTERNAL_d39b34ad_4_k_cu_10f699294cuda3std6ranges3__45__cpo4swapE:
	.zero		1
	.type		_ZN34_INTERNAL_d39b34ad_4_k_cu_10f699296thrust24THRUST_300001_SM_1000_NS8cuda_cub10par_nosyncE,@object
	.size		_ZN34_INTERNAL_d39b34ad_4_k_cu_10f699296thrust24THRUST_300001_SM_1000_NS8cuda_cub10par_nosyncE,(_ZN34_INTERNAL_d39b34ad_4_k_cu_10f699296thrust24THRUST_300001_SM_1000_NS3seqE - _ZN34_INTERNAL_d39b34ad_4_k_cu_10f699296thrust24THRUST_300001_SM_1000_NS8cuda_cub10par_nosyncE)
_ZN34_INTERNAL_d39b34ad_4_k_cu_10f699296thrust24THRUST_300001_SM_1000_NS8cuda_cub10par_nosyncE:
	.zero		1
	.type		_ZN34_INTERNAL_d39b34ad_4_k_cu_10f699296thrust24THRUST_300001_SM_1000_NS3seqE,@object
	.size		_ZN34_INTERNAL_d39b34ad_4_k_cu_10f699296thrust24THRUST_300001_SM_1000_NS3seqE,(_ZN34_INTERNAL_d39b34ad_4_k_cu_10f699294cuda3std3__420unreachable_sentinelE - _ZN34_INTERNAL_d39b34ad_4_k_cu_10f699296thrust24THRUST_300001_SM_1000_NS3seqE)
_ZN34_INTERNAL_d39b34ad_4_k_cu_10f699296thrust24THRUST_300001_SM_1000_NS3seqE:
	.zero		1
	.type		_ZN34_INTERNAL_d39b34ad_4_k_cu_10f699294cuda3std3__420unreachable_sentinelE,@object
	.size		_ZN34_INTERNAL_d39b34ad_4_k_cu_10f699294cuda3std3__420unreachable_sentinelE,(_ZN34_INTERNAL_d39b34ad_4_k_cu_10f699294cuda3std6ranges3__45__cpo5ssizeE - _ZN34_INTERNAL_d39b34ad_4_k_cu_10f699294cuda3std3__420unreachable_sentinelE)
_ZN34_INTERNAL_d39b34ad_4_k_cu_10f699294cuda3std3__420unreachable_sentinelE:
	.zero		1
	.type		_ZN34_INTERNAL_d39b34ad_4_k_cu_10f699294cuda3std6ranges3__45__cpo5ssizeE,@object
	.size		_ZN34_INTERNAL_d39b34ad_4_k_cu_10f699294cuda3std6ranges3__45__cpo5ssizeE,(_ZN34_INTERNAL_d39b34ad_4_k_cu_10f699296thrust24THRUST_300001_SM_1000_NS12placeholders2_3E - _ZN34_INTERNAL_d39b34ad_4_k_cu_10f699294cuda3std6ranges3__45__cpo5ssizeE)
_ZN34_INTERNAL_d39b34ad_4_k_cu_10f699294cuda3std6ranges3__45__cpo5ssizeE:
	.zero		1
	.type		_ZN34_INTERNAL_d39b34ad_4_k_cu_10f699296thrust24THRUST_300001_SM_1000_NS12placeholders2_3E,@object
	.size		_ZN34_INTERNAL_d39b34ad_4_k_cu_10f699296thrust24THRUST_300001_SM_1000_NS12placeholders2_3E,(_ZN34_INTERNAL_d39b34ad_4_k_cu_10f699294cuda3std3__45__cpo4cendE - _ZN34_INTERNAL_d39b34ad_4_k_cu_10f699296thrust24THRUST_300001_SM_1000_NS12placeholders2_3E)
_ZN34_INTERNAL_d39b34ad_4_k_cu_10f699296thrust24THRUST_300001_SM_1000_NS12placeholders2_3E:
	.zero		1
	.type		_ZN34_INTERNAL_d39b34ad_4_k_cu_10f699294cuda3std3__45__cpo4cendE,@object
	.size		_ZN34_INTERNAL_d39b34ad_4_k_cu_10f699294cuda3std3__45__cpo4cendE,(_ZN34_INTERNAL_d39b34ad_4_k_cu_10f699294cuda3std6ranges3__45__cpo4cendE - _ZN34_INTERNAL_d39b34ad_4_k_cu_10f699294cuda3std3__45__cpo4cendE)
_ZN34_INTERNAL_d39b34ad_4_k_cu_10f699294cuda3std3__45__cpo4cendE:
	.zero		1
	.type		_ZN34_INTERNAL_d39b34ad_4_k_cu_10f699294cuda3std6ranges3__45__cpo4cendE,@object
	.size		_ZN34_INTERNAL_d39b34ad_4_k_cu_10f699294cuda3std6ranges3__45__cpo4cendE,(_ZN34_INTERNAL_d39b34ad_4_k_cu_10f699296thrust24THRUST_300001_SM_1000_NS12placeholders2_7E - _ZN34_INTERNAL_d39b34ad_4_k_cu_10f699294cuda3std6ranges3__45__cpo4cendE)
_ZN34_INTERNAL_d39b34ad_4_k_cu_10f699294cuda3std6ranges3__45__cpo4cendE:
	.zero		1
	.type		_ZN34_INTERNAL_d39b34ad_4_k_cu_10f699296thrust24THRUST_300001_SM_1000_NS12placeholders2_7E,@object
	.size		_ZN34_INTERNAL_d39b34ad_4_k_cu_10f699296thrust24THRUST_300001_SM_1000_NS12placeholders2_7E,(_ZN34_INTERNAL_d39b34ad_4_k_cu_10f699294cuda3std3__45__cpo5crendE - _ZN34_INTERNAL_d39b34ad_4_k_cu_10f699296thrust24THRUST_300001_SM_1000_NS12placeholders2_7E)
_ZN34_INTERNAL_d39b34ad_4_k_cu_10f699296thrust24THRUST_300001_SM_1000_NS12placeholders2_7E:
	.zero		1
	.type		_ZN34_INTERNAL_d39b34ad_4_k_cu_10f699294cuda3std3__45__cpo5crendE,@object
	.size		_ZN34_INTERNAL_d39b34ad_4_k_cu_10f699294cuda3std3__45__cpo5crendE,(_ZN34_INTERNAL_d39b34ad_4_k_cu_10f699294cuda3std6ranges3__45__cpo4prevE - _ZN34_INTERNAL_d39b34ad_4_k_cu_10f699294cuda3std3__45__cpo5crendE)
_ZN34_INTERNAL_d39b34ad_4_k_cu_10f699294cuda3std3__45__cpo5crendE:
	.zero		1
	.type		_ZN34_INTERNAL_d39b34ad_4_k_cu_10f699294cuda3std6ranges3__45__cpo4prevE,@object
	.size		_ZN34_INTERNAL_d39b34ad_4_k_cu_10f699294cuda3std6ranges3__45__cpo4prevE,(_ZN34_INTERNAL_d39b34ad_4_k_cu_10f699294cuda3std6ranges3__45__cpo9iter_moveE - _ZN34_INTERNAL_d39b34ad_4_k_cu_10f699294cuda3std6ranges3__45__cpo4prevE)
_ZN34_INTERNAL_d39b34ad_4_k_cu_10f699294cuda3std6ranges3__45__cpo4prevE:
	.zero		1
	.type		_ZN34_INTERNAL_d39b34ad_4_k_cu_10f699294cuda3std6ranges3__45__cpo9iter_moveE,@object
	.size		_ZN34_INTERNAL_d39b34ad_4_k_cu_10f699294cuda3std6ranges3__45__cpo9iter_moveE,(_ZN34_INTERNAL_d39b34ad_4_k_cu_10f699296thrust24THRUST_300001_SM_1000_NS6system6detail10sequential3seqE - _ZN34_INTERNAL_d39b34ad_4_k_cu_10f699294cuda3std6ranges3__45__cpo9iter_moveE)
_ZN34_INTERNAL_d39b34ad_4_k_cu_10f699294cuda3std6ranges3__45__cpo9iter_moveE:
	.zero		1
	.type		_ZN34_INTERNAL_d39b34ad_4_k_cu_10f699296thrust24THRUST_300001_SM_1000_NS6system6detail10sequential3seqE,@object
	.size		_ZN34_INTERNAL_d39b34ad_4_k_cu_10f699296thrust24THRUST_300001_SM_1000_NS6system6detail10sequential3seqE,(_ZN34_INTERNAL_d39b34ad_4_k_cu_10f699296thrust24THRUST_300001_SM_1000_NS12placeholders2_9E - _ZN34_INTERNAL_d39b34ad_4_k_cu_10f699296thrust24THRUST_300001_SM_1000_NS6system6detail10sequential3seqE)
_ZN34_INTERNAL_d39b34ad_4_k_cu_10f699296thrust24THRUST_300001_SM_1000_NS6system6detail10sequential3seqE:
	.zero		1
	.type		_ZN34_INTERNAL_d39b34ad_4_k_cu_10f699296thrust24THRUST_300001_SM_1000_NS12placeholders2_9E,@object
	.size		_ZN34_INTERNAL_d39b34ad_4_k_cu_10f699296thrust24THRUST_300001_SM_1000_NS12placeholders2_9E,(_ZN34_INTERNAL_d39b34ad_4_k_cu_10f699294cuda3std3__419piecewise_constructE - _ZN34_INTERNAL_d39b34ad_4_k_cu_10f699296thrust24THRUST_300001_SM_1000_NS12placeholders2_9E)
_ZN34_INTERNAL_d39b34ad_4_k_cu_10f699296thrust24THRUST_300001_SM_1000_NS12placeholders2_9E:
	.zero		1
	.type		_ZN34_INTERNAL_d39b34ad_4_k_cu_10f699294cuda3std3__419piecewise_constructE,@object
	.size		_ZN34_INTERNAL_d39b34ad_4_k_cu_10f699294cuda3std3__419piecewise_constructE,(_ZN34_INTERNAL_d39b34ad_4_k_cu_10f699294cuda3std6ranges3__45__cpo5cdataE - _ZN34_INTERNAL_d39b34ad_4_k_cu_10f699294cuda3std3__419piecewise_constructE)
_ZN34_INTERNAL_d39b34ad_4_k_cu_10f699294cuda3std3__419piecewise_constructE:
	.zero		1
	.type		_ZN34_INTERNAL_d39b34ad_4_k_cu_10f699294cuda3std6ranges3__45__cpo5cdataE,@object
	.size		_ZN34_INTERNAL_d39b34ad_4_k_cu_10f699294cuda3std6ranges3__45__cpo5cdataE,(_ZN34_INTERNAL_d39b34ad_4_k_cu_10f699296thrust24THRUST_300001_SM_1000_NS12placeholders2_1E - _ZN34_INTERNAL_d39b34ad_4_k_cu_10f699294cuda3std6ranges3__45__cpo5cdataE)
_ZN34_INTERNAL_d39b34ad_4_k_cu_10f699294cuda3std6ranges3__45__cpo5cdataE:
	.zero		1
	.type		_ZN34_INTERNAL_d39b34ad_4_k_cu_10f699296thrust24THRUST_300001_SM_1000_NS12placeholders2_1E,@object
	.size		_ZN34_INTERNAL_d39b34ad_4_k_cu_10f699296thrust24THRUST_300001_SM_1000_NS12placeholders2_1E,(_ZN34_INTERNAL_d39b34ad_4_k_cu_10f699294cuda3std3__45__cpo3endE - _ZN34_INTERNAL_d39b34ad_4_k_cu_10f699296thrust24THRUST_300001_SM_1000_NS12placeholders2_1E)
_ZN34_INTERNAL_d39b34ad_4_k_cu_10f699296thrust24THRUST_300001_SM_1000_NS12placeholders2_1E:
	.zero		1
	.type		_ZN34_INTERNAL_d39b34ad_4_k_cu_10f699294cuda3std3__45__cpo3endE,@object
	.size		_ZN34_INTERNAL_d39b34ad_4_k_cu_10f699294cuda3std3__45__cpo3endE,(_ZN34_INTERNAL_d39b34ad_4_k_cu_10f699294cuda3std6ranges3__45__cpo3endE - _ZN34_INTERNAL_d39b34ad_4_k_cu_10f699294cuda3std3__45__cpo3endE)
_ZN34_INTERNAL_d39b34ad_4_k_cu_10f699294cuda3std3__45__cpo3endE:
	.zero		1
	.type		_ZN34_INTERNAL_d39b34ad_4_k_cu_10f699294cuda3std6ranges3__45__cpo3endE,@object
	.size		_ZN34_INTERNAL_d39b34ad_4_k_cu_10f699294cuda3std6ranges3__45__cpo3endE,(_ZN34_INTERNAL_d39b34ad_4_k_cu_10f699296thrust24THRUST_300001_SM_1000_NS12placeholders2_5E - _ZN34_INTERNAL_d39b34ad_4_k_cu_10f699294cuda3std6ranges3__45__cpo3endE)
_ZN34_INTERNAL_d39b34ad_4_k_cu_10f699294cuda3std6ranges3__45__cpo3endE:
	.zero		1
	.type		_ZN34_INTERNAL_d39b34ad_4_k_cu_10f699296thrust24THRUST_300001_SM_1000_NS12placeholders2_5E,@object
	.size		_ZN34_INTERNAL_d39b34ad_4_k_cu_10f699296thrust24THRUST_300001_SM_1000_NS12placeholders2_5E,(_ZN34_INTERNAL_d39b34ad_4_k_cu_10f699294cuda3std3__45__cpo4rendE - _ZN34_INTERNAL_d39b34ad_4_k_cu_10f699296thrust24THRUST_300001_SM_1000_NS12placeholders2_5E)
_ZN34_INTERNAL_d39b34ad_4_k_cu_10f699296thrust24THRUST_300001_SM_1000_NS12placeholders2_5E:
	.zero		1
	.type		_ZN34_INTERNAL_d39b34ad_4_k_cu_10f699294cuda3std3__45__cpo4rendE,@object
	.size		_ZN34_INTERNAL_d39b34ad_4_k_cu_10f699294cuda3std3__45__cpo4rendE,(_ZN34_INTERNAL_d39b34ad_4_k_cu_10f699294cuda3std6ranges3__45__cpo9iter_swapE - _ZN34_INTERNAL_d39b34ad_4_k_cu_10f699294cuda3std3__45__cpo4rendE)
_ZN34_INTERNAL_d39b34ad_4_k_cu_10f699294cuda3std3__45__cpo4rendE:
	.zero		1
	.type		_ZN34_INTERNAL_d39b34ad_4_k_cu_10f699294cuda3std6ranges3__45__cpo9iter_swapE,@object
	.size		_ZN34_INTERNAL_d39b34ad_4_k_cu_10f699294cuda3std6ranges3__45__cpo9iter_swapE,(_ZN34_INTERNAL_d39b34ad_4_k_cu_10f699294cuda3std3__48unexpectE - _ZN34_INTERNAL_d39b34ad_4_k_cu_10f699294cuda3std6ranges3__45__cpo9iter_swapE)
_ZN34_INTERNAL_d39b34ad_4_k_cu_10f699294cuda3std6ranges3__45__cpo9iter_swapE:
	.zero		1
	.type		_ZN34_INTERNAL_d39b34ad_4_k_cu_10f699294cuda3std3__48unexpectE,@object
	.size		_ZN34_INTERNAL_d39b34ad_4_k_cu_10f699294cuda3std3__48unexpectE,(_ZN34_INTERNAL_d39b34ad_4_k_cu_10f699296thrust24THRUST_300001_SM_1000_NS8cuda_cub3parE - _ZN34_INTERNAL_d39b34ad_4_k_cu_10f699294cuda3std3__48unexpectE)
_ZN34_INTERNAL_d39b34ad_4_k_cu_10f699294cuda3std3__48unexpectE:
	.zero		1
	.type		_ZN34_INTERNAL_d39b34ad_4_k_cu_10f699296thrust24THRUST_300001_SM_1000_NS8cuda_cub3parE,@object
	.size		_ZN34_INTERNAL_d39b34ad_4_k_cu_10f699296thrust24THRUST_300001_SM_1000_NS8cuda_cub3parE,(.L_29 - _ZN34_INTERNAL_d39b34ad_4_k_cu_10f699296thrust24THRUST_300001_SM_1000_NS8cuda_cub3parE)
_ZN34_INTERNAL_d39b34ad_4_k_cu_10f699296thrust24THRUST_300001_SM_1000_NS8cuda_cub3parE:
	.zero		1
.L_29:


//--------------------- .nv.shared._ZN3cub18CUB_300001_SM_10006detail4scan16DeviceScanKernelINS2_10policy_hubIiiijN4cuda3std3__44plusIvEEE10Policy1000EN6thrust24THRUST_300001_SM_1000_NS6detail15normal_iteratorINSD_10device_ptrIiEEEESI_NS0_13ScanTileStateIiLb1EEES9_NS0_8NullTypeEjiLb0ESL_EEvT0_T1_T2_iT3_T4_T5_ --------------------------
	.section	.nv.shared._ZN3cub18CUB_300001_SM_10006detail4scan16DeviceScanKernelINS2_10policy_hubIiiijN4cuda3std3__44plusIvEEE10Policy1000EN6thrust24THRUST_300001_SM_1000_NS6detail15normal_iteratorINSD_10device_ptrIiEEEESI_NS0_13ScanTileStateIiLb1EEES9_NS0_8NullTypeEjiLb0ESL_EEvT0_T1_T2_iT3_T4_T5_,"aw",@nobits
	.sectionflags	@""
	.align	16
.nv.shared._ZN3cub18CUB_300001_SM_10006detail4scan16DeviceScanKernelINS2_10policy_hubIiiijN4cuda3std3__44plusIvEEE10Policy1000EN6thrust24THRUST_300001_SM_1000_NS6detail15normal_iteratorINSD_10device_ptrIiEEEESI_NS0_13ScanTileStateIiLb1EEES9_NS0_8NullTypeEjiLb0ESL_EEvT0_T1_T2_iT3_T4_T5_:
	.zero		34832


//--------------------- .nv.shared._ZN3cub18CUB_300001_SM_10006detail6reduce28DeviceReduceSingleTileKernelINS2_10policy_hubIiyN4cuda3std3__44plusIiEEE10Policy1000EPiSC_iS9_iiNS7_10__identityEEEvT0_T1_T2_T3_T4_T6_ --------------------------
	.section	.nv.shared._ZN3cub18CUB_300001_SM_10006detail6reduce28DeviceReduceSingleTileKernelINS2_10policy_hubIiyN4cuda3std3__44plusIiEEE10Policy1000EPiSC_iS9_iiNS7_10__identityEEEvT0_T1_T2_T3_T4_T6_,"aw",@nobits
	.sectionflags	@""
	.align	4
.nv.shared._ZN3cub18CUB_300001_SM_10006detail6reduce28DeviceReduceSingleTileKernelINS2_10policy_hubIiyN4cuda3std3__44plusIiEEE10Policy1000EPiSC_iS9_iiNS7_10__identityEEEvT0_T1_T2_T3_T4_T6_:
	.zero		1068


//--------------------- .nv.shared._ZN3cub18CUB_300001_SM_10006detail6reduce18DeviceReduceKernelINS2_10policy_hubIiyN4cuda3std3__44plusIiEEE10Policy1000EN6thrust24THRUST_300001_SM_1000_NS6detail15normal_iteratorINSD_10device_ptrIiEEEEyS9_iNS7_10__identityEEEvT0_PT3_T1_NS0_13GridEvenShareISN_EET2_T4_ --------------------------
	.section	.nv.shared._ZN3cub18CUB_300001_SM_10006detail6reduce18DeviceReduceKernelINS2_10policy_hubIiyN4cuda3std3__44plusIiEEE10Policy1000EN6thrust24THRUST_300001_SM_1000_NS6detail15normal_iteratorINSD_10device_ptrIiEEEEyS9_iNS7_10__identityEEEvT0_PT3_T1_NS0_13GridEvenShareISN_EET2_T4_,"aw",@nobits
	.sectionflags	@""
	.align	4
.nv.shared._ZN3cub18CUB_300001_SM_10006detail6reduce18DeviceReduceKernelINS2_10policy_hubIiyN4cuda3std3__44plusIiEEE10Policy1000EN6thrust24THRUST_300001_SM_1000_NS6detail15normal_iteratorINSD_10device_ptrIiEEEEyS9_iNS7_10__identityEEEvT0_PT3_T1_NS0_13GridEvenShareISN_EET2_T4_:
	.zero		1068


//--------------------- .nv.shared._ZN3cub18CUB_300001_SM_10006detail6reduce28DeviceReduceSingleTileKernelINS2_10policy_hubIiyN4cuda3std3__44plusIiEEE10Policy1000EN6thrust24THRUST_300001_SM_1000_NS6detail15normal_iteratorINSD_10device_ptrIiEEEEPiyS9_iiNS7_10__identityEEEvT0_T1_T2_T3_T4_T6_ --------------------------
	.section	.nv.shared._ZN3cub18CUB_300001_SM_10006detail6reduce28DeviceReduceSingleTileKernelINS2_10policy_hubIiyN4cuda3std3__44plusIiEEE10Policy1000EN6thrust24THRUST_300001_SM_1000_NS6detail15normal_iteratorINSD_10device_ptrIiEEEEPiyS9_iiNS7_10__identityEEEvT0_T1_T2_T3_T4_T6_,"aw",@nobits
	.sectionflags	@""
	.align	4
.nv.shared._ZN3cub18CUB_300001_SM_10006detail6reduce28DeviceReduceSingleTileKernelINS2_10policy_hubIiyN4cuda3std3__44plusIiEEE10Policy1000EN6thrust24THRUST_300001_SM_1000_NS6detail15normal_iteratorINSD_10device_ptrIiEEEEPiyS9_iiNS7_10__identityEEEvT0_T1_T2_T3_T4_T6_:
	.zero		1068


//--------------------- .nv.shared._ZN3cub18CUB_300001_SM_10006detail6reduce28DeviceReduceSingleTileKernelINS2_10policy_hubIijN4cuda3std3__44plusIiEEE10Policy1000EPiSC_iS9_iiNS7_10__identityEEEvT0_T1_T2_T3_T4_T6_ --------------------------
	.section	.nv.shared._ZN3cub18CUB_300001_SM_10006detail6reduce28DeviceReduceSingleTileKernelINS2_10policy_hubIijN4cuda3std3__44plusIiEEE10Policy1000EPiSC_iS9_iiNS7_10__identityEEEvT0_T1_T2_T3_T4_T6_,"aw",@nobits
	.sectionflags	@""
	.align	4
.nv.shared._ZN3cub18CUB_300001_SM_10006detail6reduce28DeviceReduceSingleTileKernelINS2_10policy_hubIijN4cuda3std3__44plusIiEEE10Policy1000EPiSC_iS9_iiNS7_10__identityEEEvT0_T1_T2_T3_T4_T6_:
	.zero		1068


//--------------------- .nv.shared._ZN3cub18CUB_300001_SM_10006detail6reduce18DeviceReduceKernelINS2_10policy_hubIijN4cuda3std3__44plusIiEEE10Policy1000EN6thrust24THRUST_300001_SM_1000_NS6detail15normal_iteratorINSD_10device_ptrIiEEEEjS9_iNS7_10__identityEEEvT0_PT3_T1_NS0_13GridEvenShareISN_EET2_T4_ --------------------------
	.section	.nv.shared._ZN3cub18CUB_300001_SM_10006detail6reduce18DeviceReduceKernelINS2_10policy_hubIijN4cuda3std3__44plusIiEEE10Policy1000EN6thrust24THRUST_300001_SM_1000_NS6detail15normal_iteratorINSD_10device_ptrIiEEEEjS9_iNS7_10__identityEEEvT0_PT3_T1_NS0_13GridEvenShareISN_EET2_T4_,"aw",@nobits
	.sectionflags	@""
	.align	4
.nv.shared._ZN3cub18CUB_300001_SM_10006detail6reduce18DeviceReduceKernelINS2_10policy_hubIijN4cuda3std3__44plusIiEEE10Policy1000EN6thrust24THRUST_300001_SM_1000_NS6detail15normal_iteratorINSD_10device_ptrIiEEEEjS9_iNS7_10__identityEEEvT0_PT3_T1_NS0_13GridEvenShareISN_EET2_T4_:
	.zero		1068


//--------------------- .nv.shared._ZN3cub18CUB_300001_SM_10006detail6reduce28DeviceReduceSingleTileKernelINS2_10policy_hubIijN4cuda3std3__44plusIiEEE10Policy1000EN6thrust24THRUST_300001_SM_1000_NS6detail15normal_iteratorINSD_10device_ptrIiEEEEPijS9_iiNS7_10__identityEEEvT0_T1_T2_T3_T4_T6_ --------------------------
	.section	.nv.shared._ZN3cub18CUB_300001_SM_10006detail6reduce28DeviceReduceSingleTileKernelINS2_10policy_hubIijN4cuda3std3__44plusIiEEE10Policy1000EN6thrust24THRUST_300001_SM_1000_NS6detail15normal_iteratorINSD_10device_ptrIiEEEEPijS9_iiNS7_10__identityEEEvT0_T1_T2_T3_T4_T6_,"aw",@nobits
	.sectionflags	@""
	.align	4
.nv.shared._ZN3cub18CUB_300001_SM_10006detail6reduce28DeviceReduceSingleTileKernelINS2_10policy_hubIijN4cuda3std3__44plusIiEEE10Policy1000EN6thrust24THRUST_300001_SM_1000_NS6detail15normal_iteratorINSD_10device_ptrIiEEEEPijS9_iiNS7_10__identityEEEvT0_T1_T2_T3_T4_T6_:
	.zero		1068


//--------------------- .nv.constant0._ZN3cub18CUB_300001_SM_10006detail4scan16DeviceScanKernelINS2_10policy_hubIiiimN4cuda3std3__44plusIvEEE10Policy1000EN6thrust24THRUST_300001_SM_1000_NS6detail15normal_iteratorINSD_10device_ptrIiEEEESI_NS0_13ScanTileStateIiLb1EEES9_NS0_8NullTypeEmiLb0ESL_EEvT0_T1_T2_iT3_T4_T5_ --------------------------
	.section	.nv.constant0._ZN3cub18CUB_300001_SM_10006detail4scan16DeviceScanKernelINS2_10policy_hubIiiimN4cuda3std3__44plusIvEEE10Policy1000EN6thrust24THRUST_300001_SM_1000_NS6detail15normal_iteratorINSD_10device_ptrIiEEEESI_NS0_13ScanTileStateIiLb1EEES9_NS0_8NullTypeEmiLb0ESL_EEvT0_T1_T2_iT3_T4_T5_,"a",@progbits
	.sectionflags	@""
	.align	4
.nv.constant0._ZN3cub18CUB_300001_SM_10006detail4scan16DeviceScanKernelINS2_10policy_hubIiiimN4cuda3std3__44plusIvEEE10Policy1000EN6thrust24THRUST_300001_SM_1000_NS6detail15normal_iteratorINSD_10device_ptrIiEEEESI_NS0_13ScanTileStateIiLb1EEES9_NS0_8NullTypeEmiLb0ESL_EEvT0_T1_T2_iT3_T4_T5_:
	.zero		936


//--------------------- .nv.constant0._ZN3cub18CUB_300001_SM_10006detail4scan16DeviceScanKernelINS2_10policy_hubIiiijN4cuda3std3__44plusIvEEE10Policy1000EN6thrust24THRUST_300001_SM_1000_NS6detail15normal_iteratorINSD_10device_ptrIiEEEESI_NS0_13ScanTileStateIiLb1EEES9_NS0_8NullTypeEjiLb0ESL_EEvT0_T1_T2_iT3_T4_T5_ --------------------------
	.section	.nv.constant0._ZN3cub18CUB_300001_SM_10006detail4scan16DeviceScanKernelINS2_10policy_hubIiiijN4cuda3std3__44plusIvEEE10Policy1000EN6thrust24THRUST_300001_SM_1000_NS6detail15normal_iteratorINSD_10device_ptrIiEEEESI_NS0_13ScanTileStateIiLb1EEES9_NS0_8NullTypeEjiLb0ESL_EEvT0_T1_T2_iT3_T4_T5_,"a",@progbits
	.sectionflags	@""
	.align	4
.nv.constant0._ZN3cub18CUB_300001_SM_10006detail4scan16DeviceScanKernelINS2_10policy_hubIiiijN4cuda3std3__44plusIvEEE10Policy1000EN6thrust24THRUST_300001_SM_1000_NS6detail15normal_iteratorINSD_10device_ptrIiEEEESI_NS0_13ScanTileStateIiLb1EEES9_NS0_8NullTypeEjiLb0ESL_EEvT0_T1_T2_iT3_T4_T5_:
	.zero		932


//--------------------- .nv.constant0._ZN3cub18CUB_300001_SM_10006detail4scan20DeviceScanInitKernelINS0_13ScanTileStateIiLb1EEEEEvT_i --------------------------
	.section	.nv.constant0._ZN3cub18CUB_300001_SM_10006detail4scan20DeviceScanInitKernelINS0_13ScanTileStateIiLb1EEEEEvT_i,"a",@progbits
	.sectionflags	@""
	.align	4
.nv.constant0._ZN3cub18CUB_300001_SM_10006detail4scan20DeviceScanInitKernelINS0_13ScanTileStateIiLb1EEEEEvT_i:
	.zero		908


//--------------------- .nv.constant0._ZN3cub18CUB_300001_SM_10006detail6reduce28DeviceReduceSingleTileKernelINS2_10policy_hubIiyN4cuda3std3__44plusIiEEE10Policy1000EPiSC_iS9_iiNS7_10__identityEEEvT0_T1_T2_T3_T4_T6_ --------------------------
	.section	.nv.constant0._ZN3cub18CUB_300001_SM_10006detail6reduce28DeviceReduceSingleTileKernelINS2_10policy_hubIiyN4cuda3std3__44plusIiEEE10Policy1000EPiSC_iS9_iiNS7_10__identityEEEvT0_T1_T2_T3_T4_T6_,"a",@progbits
	.sectionflags	@""
	.align	4
.nv.constant0._ZN3cub18CUB_300001_SM_10006detail6reduce28DeviceReduceSingleTileKernelINS2_10policy_hubIiyN4cuda3std3__44plusIiEEE10Policy1000EPiSC_iS9_iiNS7_10__identityEEEvT0_T1_T2_T3_T4_T6_:
	.zero		925


//--------------------- .nv.constant0._ZN3cub18CUB_300001_SM_10006detail6reduce18DeviceReduceKernelINS2_10policy_hubIiyN4cuda3std3__44plusIiEEE10Policy1000EN6thrust24THRUST_300001_SM_1000_NS6detail15normal_iteratorINSD_10device_ptrIiEEEEyS9_iNS7_10__identityEEEvT0_PT3_T1_NS0_13GridEvenShareISN_EET2_T4_ --------------------------
	.section	.nv.constant0._ZN3cub18CUB_300001_SM_10006detail6reduce18DeviceReduceKernelINS2_10policy_hubIiyN4cuda3std3__44plusIiEEE10Policy1000EN6thrust24THRUST_300001_SM_1000_NS6detail15normal_iteratorINSD_10device_ptrIiEEEEyS9_iNS7_10__identityEEEvT0_PT3_T1_NS0_13GridEvenShareISN_EET2_T4_,"a",@progbits
	.sectionflags	@""
	.align	4
.nv.constant0._ZN3cub18CUB_300001_SM_10006detail6reduce18DeviceReduceKernelINS2_10policy_hubIiyN4cuda3std3__44plusIiEEE10Policy1000EN6thrust24THRUST_300001_SM_1000_NS6detail15normal_iteratorINSD_10device_ptrIiEEEEyS9_iNS7_10__identityEEEvT0_PT3_T1_NS0_13GridEvenShareISN_EET2_T4_:
	.zero		994


//--------------------- .nv.constant0._ZN3cub18CUB_300001_SM_10006detail6reduce28DeviceReduceSingleTileKernelINS2_10policy_hubIiyN4cuda3std3__44plusIiEEE10Policy1000EN6thrust24THRUST_300001_SM_1000_NS6detail15normal_iteratorINSD_10device_ptrIiEEEEPiyS9_iiNS7_10__identityEEEvT0_T1_T2_T3_T4_T6_ --------------------------
	.section	.nv.constant0._ZN3cub18CUB_300001_SM_10006detail6reduce28DeviceReduceSingleTileKernelINS2_10policy_hubIiyN4cuda3std3__44plusIiEEE10Policy1000EN6thrust24THRUST_300001_SM_1000_NS6detail15normal_iteratorINSD_10device_ptrIiEEEEPiyS9_iiNS7_10__identityEEEvT0_T1_T2_T3_T4_T6_,"a",@progbits
	.sectionflags	@""
	.align	4
.nv.constant0._ZN3cub18CUB_300001_SM_10006detail6reduce28DeviceReduceSingleTileKernelINS2_10policy_hubIiyN4cuda3std3__44plusIiEEE10Policy1000EN6thrust24THRUST_300001_SM_1000_NS6detail15normal_iteratorINSD_10device_ptrIiEEEEPiyS9_iiNS7_10__identityEEEvT0_T1_T2_T3_T4_T6_:
	.zero		929


//--------------------- .nv.constant0._ZN3cub18CUB_300001_SM_10006detail6reduce28DeviceReduceSingleTileKernelINS2_10policy_hubIijN4cuda3std3__44plusIiEEE10Policy1000EPiSC_iS9_iiNS7_10__identityEEEvT0_T1_T2_T3_T4_T6_ --------------------------
	.section	.nv.constant0._ZN3cub18CUB_300001_SM_10006detail6reduce28DeviceReduceSingleTileKernelINS2_10policy_hubIijN4cuda3std3__44plusIiEEE10Policy1000EPiSC_iS9_iiNS7_10__identityEEEvT0_T1_T2_T3_T4_T6_,"a",@progbits
	.sectionflags	@""
	.align	4
.nv.constant0._ZN3cub18CUB_300001_SM_10006detail6reduce28DeviceReduceSingleTileKernelINS2_10policy_hubIijN4cuda3std3__44plusIiEEE10Policy1000EPiSC_iS9_iiNS7_10__identityEEEvT0_T1_T2_T3_T4_T6_:
	.zero		925


//--------------------- .nv.constant0._ZN3cub18CUB_300001_SM_10006detail6reduce18DeviceReduceKernelINS2_10policy_hubIijN4cuda3std3__44plusIiEEE10Policy1000EN6thrust24THRUST_300001_SM_1000_NS6detail15normal_iteratorINSD_10device_ptrIiEEEEjS9_iNS7_10__identityEEEvT0_PT3_T1_NS0_13GridEvenShareISN_EET2_T4_ --------------------------
	.section	.nv.constant0._ZN3cub18CUB_300001_SM_10006detail6reduce18DeviceReduceKernelINS2_10policy_hubIijN4cuda3std3__44plusIiEEE10Policy1000EN6thrust24THRUST_300001_SM_1000_NS6detail15normal_iteratorINSD_10device_ptrIiEEEEjS9_iNS7_10__identityEEEvT0_PT3_T1_NS0_13GridEvenShareISN_EET2_T4_,"a",@progbits
	.sectionflags	@""
	.align	4
.nv.constant0._ZN3cub18CUB_300001_SM_10006detail6reduce18DeviceReduceKernelINS2_10policy_hubIijN4cuda3std3__44plusIiEEE10Policy1000EN6thrust24THRUST_300001_SM_1000_NS6detail15normal_iteratorINSD_10device_ptrIiEEEEjS9_iNS7_10__identityEEEvT0_PT3_T1_NS0_13GridEvenShareISN_EET2_T4_:
	.zero		958


//--------------------- .nv.constant0._ZN3cub18CUB_300001_SM_10006detail6reduce28DeviceReduceSingleTileKernelINS2_10policy_hubIijN4cuda3std3__44plusIiEEE10Policy1000EN6thrust24THRUST_300001_SM_1000_NS6detail15normal_iteratorINSD_10device_ptrIiEEEEPijS9_iiNS7_10__identityEEEvT0_T1_T2_T3_T4_T6_ --------------------------
	.section	.nv.constant0._ZN3cub18CUB_300001_SM_10006detail6reduce28DeviceReduceSingleTileKernelINS2_10policy_hubIijN4cuda3std3__44plusIiEEE10Policy1000EN6thrust24THRUST_300001_SM_1000_NS6detail15normal_iteratorINSD_10device_ptrIiEEEEPijS9_iiNS7_10__identityEEEvT0_T1_T2_T3_T4_T6_,"a",@progbits
	.sectionflags	@""
	.align	4
.nv.constant0._ZN3cub18CUB_300001_SM_10006detail6reduce28DeviceReduceSingleTileKernelINS2_10policy_hubIijN4cuda3std3__44plusIiEEE10Policy1000EN6thrust24THRUST_300001_SM_1000_NS6detail15normal_iteratorINSD_10device_ptrIiEEEEPijS9_iiNS7_10__identityEEEvT0_T1_T2_T3_T4_T6_:
	.zero		925


//--------------------- .nv.constant0._ZN3cub18CUB_300001_SM_10006detail8for_each13static_kernelINS2_12policy_hub_t12policy_500_tElNS2_12op_wrapper_tIl14printf_functorN6thrust24THRUST_300001_SM_1000_NS6detail15normal_iteratorINS9_10device_ptrIiEEEEEEEEvT0_T1_ --------------------------
	.section	.nv.constant0._ZN3cub18CUB_300001_SM_10006detail8for_each13static_kernelINS2_12policy_hub_t12policy_500_tElNS2_12op_wrapper_tIl14printf_functorN6thrust24THRUST_300001_SM_1000_NS6detail15normal_iteratorINS9_10device_ptrIiEEEEEEEEvT0_T1_,"a",@progbits
	.sectionflags	@""
	.align	4
.nv.constant0._ZN3cub18CUB_300001_SM_10006detail8for_each13static_kernelINS2_12policy_hub_t12policy_500_tElNS2_12op_wrapper_tIl14printf_functorN6thrust24THRUST_300001_SM_1000_NS6detail15normal_iteratorINS9_10device_ptrIiEEEEEEEEvT0_T1_:
	.zero		920


//--------------------- .nv.constant0._ZN3cub18CUB_300001_SM_10006detail8for_each13static_kernelINS2_12policy_hub_t12policy_500_tEmN6thrust24THRUST_300001_SM_1000_NS8cuda_cub20__uninitialized_fill7functorINS7_10device_ptrIiEEiEEEEvT0_T1_ --------------------------
	.section	.nv.constant0._ZN3cub18CUB_300001_SM_10006detail8for_each13static_kernelINS2_12policy_hub_t12policy_500_tEmN6thrust24THRUST_300001_SM_1000_NS8cuda_cub20__uninitialized_fill7functorINS7_10device_ptrIiEEiEEEEvT0_T1_,"a",@progbits
	.sectionflags	@""
	.align	4
.nv.constant0._ZN3cub18CUB_300001_SM_10006detail8for_each13static_kernelINS2_12policy_hub_t12policy_500_tEmN6thrust24THRUST_300001_SM_1000_NS8cuda_cub20__uninitialized_fill7functorINS7_10device_ptrIiEEiEEEEvT0_T1_:
	.zero		920


//--------------------- .nv.constant0._ZN3cub18CUB_300001_SM_10006detail11EmptyKernelIvEEvv --------------------------
	.section	.nv.constant0._ZN3cub18CUB_300001_SM_10006detail11EmptyKernelIvEEvv,"a",@progbits
	.sectionflags	@""
	.align	4
.nv.constant0._ZN3cub18CUB_300001_SM_10006detail11EmptyKernelIvEEvv:
	.zero		896


//--------------------- .nv.constant0._Z6scan_aPi --------------------------
	.section	.nv.constant0._Z6scan_aPi,"a",@progbits
	.sectionflags	@""
	.align	4
.nv.constant0._Z6scan_aPi:
	.zero		904


//--------------------- .nv.constant0._Z6init_aPi --------------------------
	.section	.nv.constant0._Z6init_aPi,"a",@progbits
	.sectionflags	@""
	.align	4
.nv.constant0._Z6init_aPi:
	.zero		904


//--------------------- SYMBOLS --------------------------

	.type		.nv.reservedSmem.offset0,@object
	.size		.nv.reservedSmem.offset0,0x4
	.type		.nv.reservedSmem.cap,@object
	.size		.nv.reservedSmem.cap,0x4
	.type		vprintf,@function
